def attn_fwd(
    Q,
    K,
    V,
    Out,
    Lse,
    sm_scale,
    stride_qz,
    stride_qh,
    stride_qm,
    stride_qk,
    stride_kz,
    stride_kh,
    stride_kn,
    stride_kk,
    stride_vz,
    stride_vh,
    stride_vn,
    stride_vk,
    stride_oz,
    stride_oh,
    stride_om,
    stride_ok,
    seqlen_q,
    seqlen_k,
    BLOCK_M: tl.constexpr,
    BLOCK_N: tl.constexpr,
    HEAD_DIM: tl.constexpr,
    CAUSAL: tl.constexpr,
):
    start_m = tl.program_id(0)
    off_hz = tl.program_id(1)
    q_off = off_hz * stride_qh
    k_off = off_hz * stride_kh
    v_off = off_hz * stride_vh
    offs_m = start_m * BLOCK_M + tl.arange(0, BLOCK_M)
    offs_d = tl.arange(0, HEAD_DIM)
    offs_n = tl.arange(0, BLOCK_N)
    q_ptrs = Q + q_off + offs_m[:, None] * stride_qm + offs_d[None, :] * stride_qk
    k_ptrs = K + k_off + offs_d[:, None] * stride_kk + offs_n[None, :] * stride_kn
    v_ptrs = V + v_off + offs_n[:, None] * stride_vn + offs_d[None, :] * stride_vk
    m_i = tl.full([BLOCK_M], float("-inf"), dtype=tl.float32)
    l_i = tl.zeros([BLOCK_M], dtype=tl.float32) + 1.0
    acc = tl.zeros([BLOCK_M, HEAD_DIM], dtype=tl.float32)
    q = tl.load(q_ptrs)
    acc, l_i, m_i = _attn_fwd_inner(
        acc,
        l_i,
        m_i,
        q,
        k_ptrs,
        v_ptrs,
        sm_scale,
        stride_kn,
        stride_vn,
        start_m,
        seqlen_k,
        BLOCK_M,
        BLOCK_N,
        HEAD_DIM,
        CAUSAL,
    )
    acc = acc / l_i[:, None]
    lse = m_i + tl.math.log2(l_i) / 1.4426950408889634
    o_ptrs = (
        Out
        + off_hz * stride_oh
        + offs_m[:, None] * stride_om
        + offs_d[None, :] * stride_ok
    )
    tl.store(o_ptrs, acc.to(Out.dtype.element_ty))
    tl.store(Lse + off_hz * seqlen_q + offs_m, lse)

# config = {"BLOCK_M": 32, "BLOCK_N": 32, "HEAD_DIM": 512, "arch": "sm_100", "causal": true, "dtype": "fp16", "num_stages": 4, "num_warps": 4}
# arch = sm_100


// ===== COMPILED SASS (sm_100a) =====

	.target	sm_100a

	.elftype	@"ET_EXEC"


//--------------------- .note.nv.tkinfo           --------------------------
	.section	.note.nv.tkinfo,"",@"SHT_NOTE"
	.sectionflags	@"SHF_NOTE_NV_TKINFO"
	.tkinfo
        /*0018*/ 	.word	0x00000081
        /*0030*/ 	.string	""
        /*0030*/ 	.string	"ptxas-blackwell"
        /*0030*/ 	.string	"Cuda compilation tools, release 12.9, V12.9.86"
        /*0030*/ 	.string	"Build cuda_12.9.r12.9/compiler.36037853_0"
        /*0030*/ 	.string	"-v  -suppress-debug-info  -lineinfo  -arch sm_100a "



//--------------------- .note.nv.cuver            --------------------------
	.section	.note.nv.cuver,"",@"SHT_NOTE"
	.sectionflags	@"SHF_NOTE_NV_CUVER"
        /*0018*/ 	.short	0x0001
        /*001a*/ 	.short	0x0064
        /*001c*/ 	.short	0x0001
        /*001e*/ 	.short	0x0000
        /*0020*/ 	.short	0x0001
        /*0022*/ 	.short	0x0000


//--------------------- .nv.info                  --------------------------
	.section	.nv.info,"",@"SHT_CUDA_INFO"
	.align	4


	//----- nvinfo : EIATTR_REGCOUNT
	.align		4
        /*0000*/ 	.byte	0x04, 0x2f
        /*0002*/ 	.short	(.L_2 - .L_1)
	.align		4
.L_1:
        /*0004*/ 	.word	index@(attn_fwd)
        /*0008*/ 	.word	0x00000020


	//----- nvinfo : EIATTR_FRAME_SIZE
	.align		4
.L_2:
        /*000c*/ 	.byte	0x04, 0x11
        /*000e*/ 	.short	(.L_4 - .L_3)
	.align		4
.L_3:
        /*0010*/ 	.word	index@(attn_fwd)
        /*0014*/ 	.word	0x000012e0


	//----- nvinfo : EIATTR_MIN_STACK_SIZE
	.align		4
.L_4:
        /*0018*/ 	.byte	0x04, 0x12
        /*001a*/ 	.short	(.L_6 - .L_5)
	.align		4
.L_5:
        /*001c*/ 	.word	index@(attn_fwd)
        /*0020*/ 	.word	0x000012e0
.L_6:


//--------------------- .nv.info.attn_fwd         --------------------------
	.section	.nv.info.attn_fwd,"",@"SHT_CUDA_INFO"
	.sectionflags	@""
	.align	4


	//----- nvinfo : EIATTR_CUDA_API_VERSION
	.align		4
        /*0000*/ 	.byte	0x04, 0x37
        /*0002*/ 	.short	(.L_8 - .L_7)
.L_7:
        /*0004*/ 	.word	0x00000081


	//----- nvinfo : EIATTR_KPARAM_INFO
	.align		4
.L_8:
        /*0008*/ 	.byte	0x04, 0x17
        /*000a*/ 	.short	(.L_10 - .L_9)
.L_9:
        /*000c*/ 	.word	0x00000000
        /*0010*/ 	.short	0x0019
        /*0012*/ 	.short	0x0080
        /*0014*/ 	.byte	0x00, 0xf4, 0x21, 0x00


	//----- nvinfo : EIATTR_KPARAM_INFO
	.align		4
.L_10:
        /*0018*/ 	.byte	0x04, 0x17
        /*001a*/ 	.short	(.L_12 - .L_11)
.L_11:
        /*001c*/ 	.word	0x00000000
        /*0020*/ 	.short	0x0018
        /*0022*/ 	.short	0x0078
        /*0024*/ 	.byte	0x00, 0xf4, 0x21, 0x00


	//----- nvinfo : EIATTR_KPARAM_INFO
	.align		4
.L_12:
        /*0028*/ 	.byte	0x04, 0x17
        /*002a*/ 	.short	(.L_14 - .L_13)
.L_13:
        /*002c*/ 	.word	0x00000000
        /*0030*/ 	.short	0x0017
        /*0032*/ 	.short	0x0070
        /*0034*/ 	.byte	0x00, 0xf0, 0x11, 0x00


	//----- nvinfo : EIATTR_KPARAM_INFO
	.align		4
.L_14:
        /*0038*/ 	.byte	0x04, 0x17
        /*003a*/ 	.short	(.L_16 - .L_15)
.L_15:
        /*003c*/ 	.word	0x00000000
        /*0040*/ 	.short	0x0016
        /*0042*/ 	.short	0x006c
        /*0044*/ 	.byte	0x00, 0xf0, 0x11, 0x00


	//----- nvinfo : EIATTR_KPARAM_INFO
	.align		4
.L_16:
        /*0048*/ 	.byte	0x04, 0x17
        /*004a*/ 	.short	(.L_18 - .L_17)
.L_17:
        /*004c*/ 	.word	0x00000000
        /*0050*/ 	.short	0x0015
        /*0052*/ 	.short	0x0068
        /*0054*/ 	.byte	0x00, 0xf0, 0x11, 0x00


	//----- nvinfo : EIATTR_KPARAM_INFO
	.align		4
.L_18:
        /*0058*/ 	.byte	0x04, 0x17
        /*005a*/ 	.short	(.L_20 - .L_19)
.L_19:
        /*005c*/ 	.word	0x00000000
        /*0060*/ 	.short	0x0014
        /*0062*/ 	.short	0x0064
        /*0064*/ 	.byte	0x00, 0xf0, 0x11, 0x00


	//----- nvinfo : EIATTR_KPARAM_INFO
	.align		4
.L_20:
        /*0068*/ 	.byte	0x04, 0x17
        /*006a*/ 	.short	(.L_22 - .L_21)
.L_21:
        /*006c*/ 	.word	0x00000000
        /*0070*/ 	.short	0x0013
        /*0072*/ 	.short	0x0060
        /*0074*/ 	.byte	0x00, 0xf0, 0x11, 0x00


	//----- nvinfo : EIATTR_KPARAM_INFO
	.align		4
.L_22:
        /*0078*/ 	.byte	0x04, 0x17
        /*007a*/ 	.short	(.L_24 - .L_23)
.L_23:
        /*007c*/ 	.word	0x00000000
        /*0080*/ 	.short	0x0012
        /*0082*/ 	.short	0x005c
        /*0084*/ 	.byte	0x00, 0xf0, 0x11, 0x00


	//----- nvinfo : EIATTR_KPARAM_INFO
	.align		4
.L_24:
        /*0088*/ 	.byte	0x04, 0x17
        /*008a*/ 	.short	(.L_26 - .L_25)
.L_25:
        /*008c*/ 	.word	0x00000000
        /*0090*/ 	.short	0x0011
        /*0092*/ 	.short	0x0058
        /*0094*/ 	.byte	0x00, 0xf0, 0x11, 0x00


	//----- nvinfo : EIATTR_KPARAM_INFO
	.align		4
.L_26:
        /*0098*/ 	.byte	0x04, 0x17
        /*009a*/ 	.short	(.L_28 - .L_27)
.L_27:
        /*009c*/ 	.word	0x00000000
        /*00a0*/ 	.short	0x0010
        /*00a2*/ 	.short	0x0054
        /*00a4*/ 	.byte	0x00, 0xf0, 0x11, 0x00


	//----- nvinfo : EIATTR_KPARAM_INFO
	.align		4
.L_28:
        /*00a8*/ 	.byte	0x04, 0x17
        /*00aa*/ 	.short	(.L_30 - .L_29)
.L_29:
        /*00ac*/ 	.word	0x00000000
        /*00b0*/ 	.short	0x000f
        /*00b2*/ 	.short	0x0050
        /*00b4*/ 	.byte	0x00, 0xf0, 0x11, 0x00


	//----- nvinfo : EIATTR_KPARAM_INFO
	.align		4
.L_30:
        /*00b8*/ 	.byte	0x04, 0x17
        /*00ba*/ 	.short	(.L_32 - .L_31)
.L_31:
        /*00bc*/ 	.word	0x00000000
        /*00c0*/ 	.short	0x000e
        /*00c2*/ 	.short	0x004c
        /*00c4*/ 	.byte	0x00, 0xf0, 0x11, 0x00


	//----- nvinfo : EIATTR_KPARAM_INFO
	.align		4
.L_32:
        /*00c8*/ 	.byte	0x04, 0x17
        /*00ca*/ 	.short	(.L_34 - .L_33)
.L_33:
        /*00cc*/ 	.word	0x00000000
        /*00d0*/ 	.short	0x000d
        /*00d2*/ 	.short	0x0048
        /*00d4*/ 	.byte	0x00, 0xf0, 0x11, 0x00


	//----- nvinfo : EIATTR_KPARAM_INFO
	.align		4
.L_34:
        /*00d8*/ 	.byte	0x04, 0x17
        /*00da*/ 	.short	(.L_36 - .L_35)
.L_35:
        /*00dc*/ 	.word	0x00000000
        /*00e0*/ 	.short	0x000c
        /*00e2*/ 	.short	0x0044
        /*00e4*/ 	.byte	0x00, 0xf0, 0x11, 0x00


	//----- nvinfo : EIATTR_KPARAM_INFO
	.align		4
.L_36:
        /*00e8*/ 	.byte	0x04, 0x17
        /*00ea*/ 	.short	(.L_38 - .L_37)
.L_37:
        /*00ec*/ 	.word	0x00000000
        /*00f0*/ 	.short	0x000b
        /*00f2*/ 	.short	0x0040
        /*00f4*/ 	.byte	0x00, 0xf0, 0x11, 0x00


	//----- nvinfo : EIATTR_KPARAM_INFO
	.align		4
.L_38:
        /*00f8*/ 	.byte	0x04, 0x17
        /*00fa*/ 	.short	(.L_40 - .L_39)
.L_39:
        /*00fc*/ 	.word	0x00000000
        /*0100*/ 	.short	0x000a
        /*0102*/ 	.short	0x003c
        /*0104*/ 	.byte	0x00, 0xf0, 0x11, 0x00


	//----- nvinfo : EIATTR_KPARAM_INFO
	.align		4
.L_40:
        /*0108*/ 	.byte	0x04, 0x17
        /*010a*/ 	.short	(.L_42 - .L_41)
.L_41:
        /*010c*/ 	.word	0x00000000
        /*0110*/ 	.short	0x0009
        /*0112*/ 	.short	0x0038
        /*0114*/ 	.byte	0x00, 0xf0, 0x11, 0x00


	//----- nvinfo : EIATTR_KPARAM_INFO
	.align		4
.L_42:
        /*0118*/ 	.byte	0x04, 0x17
        /*011a*/ 	.short	(.L_44 - .L_43)
.L_43:
        /*011c*/ 	.word	0x00000000
        /*0120*/ 	.short	0x0008
        /*0122*/ 	.short	0x0034
        /*0124*/ 	.byte	0x00, 0xf0, 0x11, 0x00


	//----- nvinfo : EIATTR_KPARAM_INFO
	.align		4
.L_44:
        /*0128*/ 	.byte	0x04, 0x17
        /*012a*/ 	.short	(.L_46 - .L_45)
.L_45:
        /*012c*/ 	.word	0x00000000
        /*0130*/ 	.short	0x0007
        /*0132*/ 	.short	0x0030
        /*0134*/ 	.byte	0x00, 0xf0, 0x11, 0x00


	//----- nvinfo : EIATTR_KPARAM_INFO
	.align		4
.L_46:
        /*0138*/ 	.byte	0x04, 0x17
        /*013a*/ 	.short	(.L_48 - .L_47)
.L_47:
        /*013c*/ 	.word	0x00000000
        /*0140*/ 	.short	0x0006
        /*0142*/ 	.short	0x002c
        /*0144*/ 	.byte	0x00, 0xf0, 0x11, 0x00


	//----- nvinfo : EIATTR_KPARAM_INFO
	.align		4
.L_48:
        /*0148*/ 	.byte	0x04, 0x17
        /*014a*/ 	.short	(.L_50 - .L_49)
.L_49:
        /*014c*/ 	.word	0x00000000
        /*0150*/ 	.short	0x0005
        /*0152*/ 	.short	0x0028
        /*0154*/ 	.byte	0x00, 0xf0, 0x11, 0x00


	//----- nvinfo : EIATTR_KPARAM_INFO
	.align		4
.L_50:
        /*0158*/ 	.byte	0x04, 0x17
        /*015a*/ 	.short	(.L_52 - .L_51)
.L_51:
        /*015c*/ 	.word	0x00000000
        /*0160*/ 	.short	0x0004
        /*0162*/ 	.short	0x0020
        /*0164*/ 	.byte	0x00, 0xf4, 0x21, 0x00


	//----- nvinfo : EIATTR_KPARAM_INFO
	.align		4
.L_52:
        /*0168*/ 	.byte	0x04, 0x17
        /*016a*/ 	.short	(.L_54 - .L_53)
.L_53:
        /*016c*/ 	.word	0x00000000
        /*0170*/ 	.short	0x0003
        /*0172*/ 	.short	0x0018
        /*0174*/ 	.byte	0x00, 0xf4, 0x21, 0x00


	//----- nvinfo : EIATTR_KPARAM_INFO
	.align		4
.L_54:
        /*0178*/ 	.byte	0x04, 0x17
        /*017a*/ 	.short	(.L_56 - .L_55)
.L_55:
        /*017c*/ 	.word	0x00000000
        /*0180*/ 	.short	0x0002
        /*0182*/ 	.short	0x0010
        /*0184*/ 	.byte	0x00, 0xf4, 0x21, 0x00


	//----- nvinfo : EIATTR_KPARAM_INFO
	.align		4
.L_56:
        /*0188*/ 	.byte	0x04, 0x17
        /*018a*/ 	.short	(.L_58 - .L_57)
.L_57:
        /*018c*/ 	.word	0x00000000
        /*0190*/ 	.short	0x0001
        /*0192*/ 	.short	0x0008
        /*0194*/ 	.byte	0x00, 0xf4, 0x21, 0x00


	//----- nvinfo : EIATTR_KPARAM_INFO
	.align		4
.L_58:
        /*0198*/ 	.byte	0x04, 0x17
        /*019a*/ 	.short	(.L_60 - .L_59)
.L_59:
        /*019c*/ 	.word	0x00000000
        /*01a0*/ 	.short	0x0000
        /*01a2*/ 	.short	0x0000
        /*01a4*/ 	.byte	0x00, 0xf4, 0x21, 0x00


	//----- nvinfo : EIATTR_SPARSE_MMA_MASK
	.align		4
.L_60:
        /*01a8*/ 	.byte	0x03, 0x50
        /*01aa*/ 	.short	0x0000


	//----- nvinfo : EIATTR_MAXREG_COUNT
	.align		4
        /*01ac*/ 	.byte	0x03, 0x1b
        /*01ae*/ 	.short	0x00ff


	//----- nvinfo : EIATTR_NUM_BARRIERS
	.align		4
        /*01b0*/ 	.byte	0x02, 0x4c
        /*01b2*/ 	.byte	0x01
	.zero		1


	//----- nvinfo : EIATTR_ANNOTATIONS
	.align		4
        /*01b4*/ 	.byte	0x04, 0x55
        /*01b6*/ 	.short	(.L_62 - .L_61)


	//   ....[0]....
.L_61:
        /*01b8*/ 	.word	0x00000001
        /*01bc*/ 	.byte	0xc0, 0x03, 0x00, 0x00, 0x01, 0x00, 0x00, 0x00, 0x80, 0x04, 0x00, 0x00, 0x01, 0x00, 0x00, 0x00
        /* <DEDUP_REMOVED lines=2006> */
        /*7f2c*/ 	.byte	0xf0, 0x12, 0x02, 0x00, 0x01, 0x00, 0x00, 0x00, 0x10, 0x15, 0x02, 0x00


	//----- nvinfo : EIATTR_COOP_GROUP_MASK_REGIDS
	.align		4
.L_62:
        /*7f38*/ 	.byte	0x04, 0x29
        /*7f3a*/ 	.short	(.L_64 - .L_63)


	//   ....[0]....
.L_63:
        /*7f3c*/ 	.word	0xffffffff


	//   ....[1]....
        /*7f40*/ 	.word	0xffffffff


	//   ....[2]....
        /*7f44*/ 	.word	0xffffffff


	//   ....[3]....
        /*7f48*/ 	.word	0xffffffff


	//   ....[4]....
        /*7f4c*/ 	.word	0xffffffff


	//   ....[5]....
        /*7f50*/ 	.word	0xffffffff


	//   ....[6]....
        /*7f54*/ 	.word	0xffffffff


	//   ....[7]....
        /*7f58*/ 	.word	0xffffffff


	//   ....[8]....
        /*7f5c*/ 	.word	0xffffffff


	//   ....[9]....
        /*7f60*/ 	.word	0xffffffff


	//   ....[10]....
        /*7f64*/ 	.word	0xffffffff


	//   ....[11]....
        /*7f68*/ 	.word	0xffffffff


	//   ....[12]....
        /*7f6c*/ 	.word	0xffffffff


	//   ....[13]....
        /*7f70*/ 	.word	0xffffffff


	//   ....[14]....
        /*7f74*/ 	.word	0xffffffff


	//   ....[15]....
        /*7f78*/ 	.word	0xffffffff


	//   ....[16]....
        /*7f7c*/ 	.word	0xffffffff


	//   ....[17]....
        /*7f80*/ 	.word	0xffffffff


	//   ....[18]....
        /*7f84*/ 	.word	0xffffffff


	//   ....[19]....
        /*7f88*/ 	.word	0xffffffff


	//----- nvinfo : EIATTR_COOP_GROUP_INSTR_OFFSETS
	.align		4
.L_64:
        /*7f8c*/ 	.byte	0x04, 0x28
        /*7f8e*/ 	.short	(.L_66 - .L_65)


	//   ....[0]....
.L_65:
        /*7f90*/ 	.word	0x0000e250


	//   ....[1]....
        /*7f94*/ 	.word	0x0000e280


	//   ....[2]....
        /*7f98*/ 	.word	0x0000e2a0


	//   ....[3]....
        /*7f9c*/ 	.word	0x0000e2b0


	//   ....[4]....
        /*7fa0*/ 	.word	0x0000e2e0


	//   ....[5]....
        /*7fa4*/ 	.word	0x0000e300


	//   ....[6]....
        /*7fa8*/ 	.word	0x0000e320


	//   ....[7]....
        /*7fac*/ 	.word	0x0000e330


	//   ....[8]....
        /*7fb0*/ 	.word	0x0000e4f0


	//   ....[9]....
        /*7fb4*/ 	.word	0x0000e510


	//   ....[10]....
        /*7fb8*/ 	.word	0x0000e800


	//   ....[11]....
        /*7fbc*/ 	.word	0x0000e810


	//   ....[12]....
        /*7fc0*/ 	.word	0x0000e830


	//   ....[13]....
        /*7fc4*/ 	.word	0x0000e840


	//   ....[14]....
        /*7fc8*/ 	.word	0x0000e890


	//   ....[15]....
        /*7fcc*/ 	.word	0x0000e8a0


	//   ....[16]....
        /*7fd0*/ 	.word	0x0000e8b0


	//   ....[17]....
        /*7fd4*/ 	.word	0x0000e8c0


	//   ....[18]....
        /*7fd8*/ 	.word	0x0000ea70


	//   ....[19]....
        /*7fdc*/ 	.word	0x0000ea90


	//----- nvinfo : EIATTR_VRC_CTA_INIT_COUNT
	.align		4
.L_66:
        /*7fe0*/ 	.byte	0x02, 0x4a
	.zero		1
	.zero		1


	//----- nvinfo : EIATTR_EXIT_INSTR_OFFSETS
	.align		4
        /*7fe4*/ 	.byte	0x04, 0x1c
        /*7fe6*/ 	.short	(.L_68 - .L_67)


	//   ....[0]....
.L_67:
        /*7fe8*/ 	.word	0x00021500


	//   ....[1]....
        /*7fec*/ 	.word	0x00021540


	//----- nvinfo : EIATTR_REQNTID
	.align		4
.L_68:
        /*7ff0*/ 	.byte	0x04, 0x10
        /*7ff2*/ 	.short	(.L_70 - .L_69)
.L_69:
        /*7ff4*/ 	.word	0x00000080
        /*7ff8*/ 	.word	0x00000001
        /*7ffc*/ 	.word	0x00000001


	//----- nvinfo : EIATTR_CBANK_PARAM_SIZE
	.align		4
.L_70:
        /*8000*/ 	.byte	0x03, 0x19
        /*8002*/ 	.short	0x0088


	//----- nvinfo : EIATTR_PARAM_CBANK
	.align		4
        /*8004*/ 	.byte	0x04, 0x0a
        /*8006*/ 	.short	(.L_72 - .L_71)
	.align		4
.L_71:
        /*8008*/ 	.word	index@(.nv.constant0.attn_fwd)
        /*800c*/ 	.short	0x0380
        /*800e*/ 	.short	0x0088


	//----- nvinfo : EIATTR_SW_WAR
	.align		4
.L_72:
        /*8010*/ 	.byte	0x04, 0x36
        /*8012*/ 	.short	(.L_74 - .L_73)
.L_73:
        /*8014*/ 	.word	0x00000008
.L_74:


//--------------------- .nv.compat                --------------------------
	.section	.nv.compat,"",@"SHT_CUDA_COMPAT_INFO"
	.align	4
        /*0000*/ 	.byte	0x02, 0x02, 0x01, 0x00, 0x02, 0x05, 0x05, 0x00, 0x02, 0x03, 0x00, 0x00, 0x02, 0x06, 0x01, 0x00


//--------------------- .nv.callgraph             --------------------------
	.section	.nv.callgraph,"",@"SHT_CUDA_CALLGRAPH"
	.align	4
	.sectionentsize	8
	.align		4
        /*0000*/ 	.word	0x00000000
	.align		4
        /*0004*/ 	.word	0xffffffff
	.align		4
        /*0008*/ 	.word	0x00000000
	.align		4
        /*000c*/ 	.word	0xfffffffe
	.align		4
        /*0010*/ 	.word	0x00000000
	.align		4
        /*0014*/ 	.word	0xfffffffd
	.align		4
        /*0018*/ 	.word	0x00000000
	.align		4
        /*001c*/ 	.word	0xfffffffc


//--------------------- .nv.constant4             --------------------------
	.section	.nv.constant4,"a",@progbits
	.align	8
	.align		8
.nv.constant4:
        /*0000*/ 	.dword	_$_str


//--------------------- .text.attn_fwd            --------------------------
	.section	.text.attn_fwd,"ax",@progbits
	.align	128
        .global         attn_fwd
        .type           attn_fwd,@function
        .size           attn_fwd,(.L_x_3 - attn_fwd)
        .other          attn_fwd,@"STO_CUDA_ENTRY STV_DEFAULT"
attn_fwd:
.text.attn_fwd:
[----:B------:R-:W0:Y:S01]  /*0000*/  LDC R1, c[0x0][0x37c] ;  /* 0x0000df00ff017b82 */ /* 0x000e220000000800 */
[----:B------:R-:W1:Y:S07]  /*0010*/  S2R R0, SR_CTAID.X ;  /* 0x0000000000007919 */ /* 0x000e6e0000002500 */
[----:B------:R-:W2:Y:S01]  /*0020*/  S2UR UR7, SR_CTAID.Y ;  /* 0x00000000000779c3 */ /* 0x000ea20000002600 */
[----:B------:R-:W2:Y:S01]  /*0030*/  LDCU.64 UR4, c[0x0][0x3b0] ;  /* 0x00007600ff0477ac */ /* 0x000ea20008000a00 */
[----:B0-----:R-:W-:Y:S01]  /*0040*/  VIADD R1, R1, 0xffffed20 ;  /* 0xffffed2001017836 */ /* 0x001fe20000000000 */
[----:B------:R-:W0:Y:S01]  /*0050*/  S2R R3, SR_TID.X ;  /* 0x0000000000037919 */ /* 0x000e220000002100 */
[----:B------:R-:W3:Y:S04]  /*0060*/  LDCU.64 UR10, c[0x0][0x358] ;  /* 0x00006b00ff0a77ac */ /* 0x000ee80008000a00 */
[----:B------:R-:W4:Y:S08]  /*0070*/  LDC R9, c[0x0][0x3b8] ;  /* 0x0000ee00ff097b82 */ /* 0x000f300000000800 */
[----:B------:R-:W3:Y:S01]  /*0080*/  LDC.64 R4, c[0x0][0x380] ;  /* 0x0000e000ff047b82 */ /* 0x000ee20000000a00 */
[----:B--2---:R-:W-:-:S04]  /*0090*/  UIMAD UR4, UR7, UR4, URZ ;  /* 0x00000004070472a4 */ /* 0x004fc8000f8e02ff */
[----:B------:R-:W-:Y:S01]  /*00a0*/  USHF.L.U32 UR6, UR4, 0x1, URZ ;  /* 0x0000000104067899 */ /* 0x000fe200080006ff */
[----:B-1----:R-:W-:Y:S01]  /*00b0*/  IMAD.SHL.U32 R2, R0, 0x20, RZ ;  /* 0x0000002000027824 */ /* 0x002fe200078e00ff */
[----:B0-----:R-:W-:-:S04]  /*00c0*/  SHF.R.U32.HI R0, RZ, 0x5, R3 ;  /* 0x00000005ff007819 */ /* 0x001fc80000011603 */
[----:B------:R-:W-:Y:S02]  /*00d0*/  LOP3.LUT R3, R2, 0x1f, R3, 0xf8, !PT ;  /* 0x0000001f02037812 */ /* 0x000fe400078ef803 */
[----:B------:R-:W-:-:S03]  /*00e0*/  SGXT.U32 R2, R0, 0x2 ;  /* 0x000000020002781a */ /* 0x000fc60000000000 */
[----:B------:R-:W-:Y:S01]  /*00f0*/  IMAD R0, R3, UR5, RZ ;  /* 0x0000000503007c24 */ /* 0x000fe2000f8e02ff */
[----:B------:R-:W-:Y:S01]  /*0100*/  UIMAD.WIDE UR4, UR4, 0x2, URZ ;  /* 0x00000002040478a5 */ /* 0x000fe2000f8e02ff */
[----:B----4-:R-:W-:Y:S02]  /*0110*/  IMAD R8, R2, R9, RZ ;  /* 0x0000000902087224 */ /* 0x010fe400078e02ff */
[C---:B------:R-:W-:Y:S01]  /*0120*/  IMAD.HI R2, R0.reuse, 0x2, RZ ;  /* 0x0000000200027827 */ /* 0x040fe200078e02ff */
[----:B------:R-:W-:-:S03]  /*0130*/  SHF.L.U32 R3, R0, 0x1, RZ ;  /* 0x0000000100037819 */ /* 0x000fc600000006ff */
[----:B------:R-:W-:Y:S01]  /*0140*/  IMAD R0, R9, 0x4, R8 ;  /* 0x0000000409007824 */ /* 0x000fe200078e0208 */
[----:B---3--:R-:W-:-:S03]  /*0150*/  IADD3 R3, P0, P1, R3, UR6, R4 ;  /* 0x0000000603037c10 */ /* 0x008fc6000f91e004 */
[C---:B------:R-:W-:Y:S01]  /*0160*/  IMAD R12, R9.reuse, 0x4, R0 ;  /* 0x00000004090c7824 */ /* 0x040fe200078e0200 */
[----:B------:R-:W-:Y:S02]  /*0170*/  IADD3.X R2, PT, PT, R2, UR5, R5, P0, P1 ;  /* 0x0000000502027c10 */ /* 0x000fe400087e2405 */
[-C--:B------:R-:W-:Y:S02]  /*0180*/  LEA R10, P0, R8, R3.reuse, 0x1 ;  /* 0x00000003080a7211 */ /* 0x080fe400078008ff */
[-C--:B------:R-:W-:Y:S02]  /*0190*/  LEA R6, P1, R12, R3.reuse, 0x1 ;  /* 0x000000030c067211 */ /* 0x080fe400078208ff */
[----:B------:R-:W-:Y:S02]  /*01a0*/  LEA.HI.X.SX32 R11, R8, R2, 0x1, P0 ;  /* 0x00000002080b7211 */ /* 0x000fe400000f0eff */
[----:B------:R-:W-:Y:S02]  /*01b0*/  LEA R8, R9, R12, 0x2 ;  /* 0x0000000c09087211 */ /* 0x000fe400078e10ff */
[----:B------:R-:W-:Y:S01]  /*01c0*/  LEA R4, P0, R0, R3, 0x1 ;  /* 0x0000000300047211 */ /* 0x000fe200078008ff */
[----:B------:R-:W2:Y:S01]  /*01d0*/  LDG.E.U16 R19, desc[UR10][R10.64] ;  /* 0x0000000a0a137981 */ /* 0x000ea2000c1e1500 */
[----:B------:R-:W-:-:S02]  /*01e0*/  LEA.HI.X.SX32 R7, R12, R2, 0x1, P1 ;  /* 0x000000020c077211 */ /* 0x000fc400008f0eff */
[-C--:B------:R-:W-:Y:S01]  /*01f0*/  LEA.HI.X.SX32 R5, R0, R2.reuse, 0x1, P0 ;  /* 0x0000000200057211 */ /* 0x080fe200000f0eff */
[C---:B------:R-:W-:Y:S01]  /*0200*/  IMAD R0, R9.reuse, 0x4, R8 ;  /* 0x0000000409007824 */ /* 0x040fe200078e0208 */
[-C--:B------:R-:W-:Y:S01]  /*0210*/  LEA R16, P0, R8, R3.reuse, 0x1 ;  /* 0x0000000308107211 */ /* 0x080fe200078008ff */
[----:B------:R0:W3:Y:S03]  /*0220*/  LDG.E.U16 R23, desc[UR10][R6.64] ;  /* 0x0000000a06177981 */ /* 0x0000e6000c1e1500 */
[----:B------:R-:W-:Y:S01]  /*0230*/  LEA R14, P1, R0, R3, 0x1 ;  /* 0x00000003000e7211 */ /* 0x000fe200078208ff */
[----:B------:R-:W-:Y:S01]  /*0240*/  IMAD R18, R9, 0x4, R0 ;  /* 0x0000000409127824 */ /* 0x000fe200078e0200 */
[-C--:B------:R-:W-:Y:S01]  /*0250*/  LEA.HI.X.SX32 R17, R8, R2.reuse, 0x1, P0 ;  /* 0x0000000208117211 */ /* 0x080fe200000f0eff */
[----:B------:R1:W4:Y:S01]  /*0260*/  LDG.E.U16 R22, desc[UR10][R4.64] ;  /* 0x0000000a04167981 */ /* 0x000322000c1e1500 */
[----:B------:R-:W-:-:S02]  /*0270*/  LEA.HI.X.SX32 R15, R0, R2, 0x1, P1 ;  /* 0x00000002000f7211 */ /* 0x000fc400008f0eff */
[CC--:B------:R-:W-:Y:S01]  /*0280*/  LEA R12, P0, R18.reuse, R3.reuse, 0x1 ;  /* 0x00000003120c7211 */ /* 0x0c0fe200078008ff */
[----:B------:R-:W3:Y:S01]  /*0290*/  LDG.E.U16 R21, desc[UR10][R16.64] ;  /* 0x0000000a10157981 */ /* 0x000ee2000c1e1500 */
[C---:B------:R-:W-:Y:S02]  /*02a0*/  LEA R0, R9.reuse, R18, 0x2 ;  /* 0x0000001209007211 */ /* 0x040fe400078e10ff */
[----:B------:R-:W-:Y:S01]  /*02b0*/  LEA.HI.X.SX32 R13, R18, R2, 0x1, P0 ;  /* 0x00000002120d7211 */ /* 0x000fe200000f0eff */
[----:B------:R-:W3:Y:S01]  /*02c0*/  LDG.E.U16 R16, desc[UR10][R14.64] ;  /* 0x0000000a0e107981 */ /* 0x000ee2000c1e1500 */
[----:B0-----:R-:W-:Y:S01]  /*02d0*/  LEA R6, P0, R0, R3, 0x1 ;  /* 0x0000000300067211 */ /* 0x001fe200078008ff */
[----:B------:R-:W-:-:S03]  /*02e0*/  IMAD R8, R9, 0x4, R0 ;  /* 0x0000000409087824 */ /* 0x000fc600078e0200 */
[----:B------:R-:W-:Y:S01]  /*02f0*/  LEA.HI.X.SX32 R7, R0, R2, 0x1, P0 ;  /* 0x0000000200077211 */ /* 0x000fe200000f0eff */
[----:B------:R-:W4:Y:S01]  /*0300*/  LDG.E.U16 R15, desc[UR10][R12.64] ;  /* 0x0000000a0c0f7981 */ /* 0x000f22000c1e1500 */
[----:B------:R-:W-:Y:S01]  /*0310*/  IMAD R0, R9, 0x4, R8 ;  /* 0x0000000409007824 */ /* 0x000fe200078e0208 */
[----:B-1----:R-:W-:-:S04]  /*0320*/  LEA R4, P0, R8, R3, 0x1 ;  /* 0x0000000308047211 */ /* 0x002fc800078008ff */
[----:B------:R-:W-:Y:S02]  /*0330*/  LEA R18, R9, R0, 0x2 ;  /* 0x0000000009127211 */ /* 0x000fe400078e10ff */
[----:B------:R-:W-:Y:S01]  /*0340*/  LEA R10, P1, R0, R3, 0x1 ;  /* 0x00000003000a7211 */ /* 0x000fe200078208ff */
[----:B------:R0:W4:Y:S01]  /*0350*/  LDG.E.U16 R13, desc[UR10][R6.64] ;  /* 0x0000000a060d7981 */ /* 0x000122000c1e1500 */
[-C--:B------:R-:W-:Y:S02]  /*0360*/  LEA.HI.X.SX32 R5, R8, R2.reuse, 0x1, P0 ;  /* 0x0000000208057211 */ /* 0x080fe400000f0eff */
[----:B------:R-:W-:-:S03]  /*0370*/  LEA.HI.X.SX32 R11, R0, R2, 0x1, P1 ;  /* 0x00000002000b7211 */ /* 0x000fc600008f0eff */
[----:B------:R1:W4:Y:S01]  /*0380*/  LDG.E.U16 R20, desc[UR10][R4.64] ;  /* 0x0000000a04147981 */ /* 0x000322000c1e1500 */
[----:B0-----:R-:W-:-:S04]  /*0390*/  LEA R6, P0, R18, R3, 0x1 ;  /* 0x0000000312067211 */ /* 0x001fc800078008ff */
[----:B------:R-:W-:-:S05]  /*03a0*/  LEA.HI.X.SX32 R7, R18, R2, 0x1, P0 ;  /* 0x0000000212077211 */ /* 0x000fca00000f0eff */
[----:B------:R0:W4:Y:S04]  /*03b0*/  LDG.E.U16 R17, desc[UR10][R6.64] ;  /* 0x0000000a06117981 */ /* 0x000128000c1e1500 */
[----:B--2---:R2:W-:Y:S04]  /*03c0*/  STL [R1+0x194], R19 ;  /* 0x0001941301007387 */ /* 0x0045e80000100800 */
[----:B--2---:R2:W4:Y:S01]  /*03d0*/  LDG.E.U16 R19, desc[UR10][R10.64] ;  /* 0x0000000a0a137981 */ /* 0x004522000c1e1500 */
[----:B------:R-:W-:-:S04]  /*03e0*/  IMAD R8, R9, 0x4, R18 ;  /* 0x0000000409087824 */ /* 0x000fc800078e0212 */
[----:B------:R-:W-:Y:S01]  /*03f0*/  IMAD R0, R9, 0x4, R8 ;  /* 0x0000000409007824 */ /* 0x000fe200078e0208 */
[----:B-1----:R-:W-:-:S04]  /*0400*/  LEA R4, P0, R8, R3, 0x1 ;  /* 0x0000000308047211 */ /* 0x002fc800078008ff */
[----:B------:R-:W-:Y:S02]  /*0410*/  LEA.HI.X.SX32 R5, R8, R2, 0x1, P0 ;  /* 0x0000000208057211 */ /* 0x000fe400000f0eff */
[C---:B------:R-:W-:Y:S02]  /*0420*/  LEA R12, R9.reuse, R0, 0x2 ;  /* 0x00000000090c7211 */ /* 0x040fe400078e10ff */
[-C--:B0-----:R-:W-:Y:S01]  /*0430*/  LEA R6, P0, R0, R3.reuse, 0x1 ;  /* 0x0000000300067211 */ /* 0x081fe200078008ff */
[----:B------:R0:W4:Y:S01]  /*0440*/  LDG.E.U16 R14, desc[UR10][R4.64] ;  /* 0x0000000a040e7981 */ /* 0x000122000c1e1500 */
[----:B--2---:R-:W-:Y:S01]  /*0450*/  LEA R10, P1, R12, R3, 0x1 ;  /* 0x000000030c0a7211 */ /* 0x004fe200078208ff */
[----:B------:R-:W-:Y:S01]  /*0460*/  IMAD R8, R9, 0x4, R12 ;  /* 0x0000000409087824 */ /* 0x000fe200078e020c */
[-C--:B------:R-:W-:Y:S01]  /*0470*/  LEA.HI.X.SX32 R7, R0, R2.reuse, 0x1, P0 ;  /* 0x0000000200077211 */ /* 0x080fe200000f0eff */
[----:B---3--:R-:W-:Y:S01]  /*0480*/  STL [R1+0x190], R23 ;  /* 0x0001901701007387 */ /* 0x008fe20000100800 */
[----:B------:R-:W-:-:S03]  /*0490*/  LEA.HI.X.SX32 R11, R12, R2, 0x1, P1 ;  /* 0x000000020c0b7211 */ /* 0x000fc600008f0eff */
[----:B----4-:R-:W-:Y:S01]  /*04a0*/  STL [R1+0x1b8], R22 ;  /* 0x0001b81601007387 */ /* 0x010fe20000100800 */
[----:B0-----:R-:W-:-:S03]  /*04b0*/  LEA R4, P0, R8, R3, 0x1 ;  /* 0x0000000308047211 */ /* 0x001fc600078008ff */
[----:B------:R-:W-:Y:S04]  /*04c0*/  STL [R1+0x1b4], R21 ;  /* 0x0001b41501007387 */ /* 0x000fe80000100800 */
[----:B------:R0:W2:Y:S04]  /*04d0*/  LDG.E.U16 R18, desc[UR10][R6.64] ;  /* 0x0000000a06127981 */ /* 0x0000a8000c1e1500 */
[----:B------:R1:W-:Y:S01]  /*04e0*/  STL [R1+0x184], R16 ;  /* 0x0001841001007387 */ /* 0x0003e20000100800 */
[----:B------:R-:W-:Y:S01]  /*04f0*/  IMAD R0, R9, 0x4, R8 ;  /* 0x0000000409007824 */ /* 0x000fe200078e0208 */
[----:B------:R-:W-:-:S02]  /*0500*/  LEA.HI.X.SX32 R5, R8, R2, 0x1, P0 ;  /* 0x0000000208057211 */ /* 0x000fc400000f0eff */
[----:B-1----:R1:W3:Y:S02]  /*0510*/  LDG.E.U16 R16, desc[UR10][R10.64] ;  /* 0x0000000a0a107981 */ /* 0x0022e4000c1e1500 */
[C---:B0-----:R-:W-:Y:S02]  /*0520*/  LEA R6, P0, R0.reuse, R3, 0x1 ;  /* 0x0000000300067211 */ /* 0x041fe400078008ff */
[----:B------:R-:W-:Y:S01]  /*0530*/  LEA R8, R9, R0, 0x2 ;  /* 0x0000000009087211 */ /* 0x000fe200078e10ff */
[----:B------:R0:W-:Y:S01]  /*0540*/  STL [R1+0x1b0], R15 ;  /* 0x0001b00f01007387 */ /* 0x0001e20000100800 */
[----:B------:R-:W-:-:S03]  /*0550*/  LEA.HI.X.SX32 R7, R0, R2, 0x1, P0 ;  /* 0x0000000200077211 */ /* 0x000fc600000f0eff */
[----:B0-----:R0:W4:Y:S01]  /*0560*/  LDG.E.U16 R15, desc[UR10][R4.64] ;  /* 0x0000000a040f7981 */ /* 0x001122000c1e1500 */
[----:B-1----:R-:W-:-:S03]  /*0570*/  IMAD R11, R9, 0x4, R8 ;  /* 0x00000004090b7824 */ /* 0x002fc600078e0208 */
[----:B------:R1:W-:Y:S01]  /*0580*/  STL [R1+0x180], R13 ;  /* 0x0001800d01007387 */ /* 0x0003e20000100800 */
[----:B------:R-:W-:Y:S01]  /*0590*/  IMAD R0, R9, 0x4, R11 ;  /* 0x0000000409007824 */ /* 0x000fe200078e020b */
[----:B0-----:R-:W-:-:S04]  /*05a0*/  LEA R4, P0, R8, R3, 0x1 ;  /* 0x0000000308047211 */ /* 0x001fc800078008ff */
[----:B------:R-:W-:Y:S01]  /*05b0*/  LEA.HI.X.SX32 R5, R8, R2, 0x1, P0 ;  /* 0x0000000208057211 */ /* 0x000fe200000f0eff */
[----:B-1----:R0:W4:Y:S01]  /*05c0*/  LDG.E.U16 R13, desc[UR10][R6.64] ;  /* 0x0000000a060d7981 */ /* 0x002122000c1e1500 */
[----:B------:R-:W-:-:S03]  /*05d0*/  LEA R10, P1, R11, R3, 0x1 ;  /* 0x000000030b0a7211 */ /* 0x000fc600078208ff */
[----:B------:R1:W4:Y:S01]  /*05e0*/  LDG.E.U16 R12, desc[UR10][R4.64] ;  /* 0x0000000a040c7981 */ /* 0x000322000c1e1500 */
[-C--:B------:R-:W-:Y:S02]  /*05f0*/  LEA.HI.X.SX32 R11, R11, R2.reuse, 0x1, P1 ;  /* 0x000000020b0b7211 */ /* 0x080fe400008f0eff */
[C---:B0-----:R-:W-:Y:S01]  /*0600*/  LEA R6, P0, R0.reuse, R3, 0x1 ;  /* 0x0000000300067211 */ /* 0x041fe200078008ff */
[----:B------:R-:W-:Y:S03]  /*0610*/  STL [R1+0x1ac], R20 ;  /* 0x0001ac1401007387 */ /* 0x000fe60000100800 */
[----:B------:R-:W-:Y:S01]  /*0620*/  LEA.HI.X.SX32 R7, R0, R2, 0x1, P0 ;  /* 0x0000000200077211 */ /* 0x000fe200000f0eff */
[----:B------:R0:W-:Y:S04]  /*0630*/  STL [R1+0x174], R19 ;  /* 0x0001741301007387 */ /* 0x0001e80000100800 */
[----:B------:R1:W-:Y:S04]  /*0640*/  STL [R1+0x1a8], R17 ;  /* 0x0001a81101007387 */ /* 0x0003e80000100800 */
[----:B0-----:R0:W4:Y:S04]  /*0650*/  LDG.E.U16 R19, desc[UR10][R10.64] ;  /* 0x0000000a0a137981 */ /* 0x001128000c1e1500 */
[----:B-1----:R1:W4:Y:S01]  /*0660*/  LDG.E.U16 R17, desc[UR10][R6.64] ;  /* 0x0000000a06117981 */ /* 0x002322000c1e1500 */
[----:B------:R-:W-:-:S04]  /*0670*/  LEA R8, R9, R0, 0x2 ;  /* 0x0000000009087211 */ /* 0x000fc800078e10ff */
[----:B------:R-:W-:Y:S01]  /*0680*/  LEA R4, P0, R8, R3, 0x1 ;  /* 0x0000000308047211 */ /* 0x000fe200078008ff */
[----:B------:R-:W-:-:S03]  /*0690*/  IMAD R0, R9, 0x4, R8 ;  /* 0x0000000409007824 */ /* 0x000fc600078e0208 */
[----:B------:R-:W-:Y:S01]  /*06a0*/  LEA.HI.X.SX32 R5, R8, R2, 0x1, P0 ;  /* 0x0000000208057211 */ /* 0x000fe200000f0eff */
[----:B0-----:R-:W-:Y:S01]  /*06b0*/  IMAD R11, R9, 0x4, R0 ;  /* 0x00000004090b7824 */ /* 0x001fe200078e0200 */
[----:B------:R0:W-:Y:S01]  /*06c0*/  STL [R1+0x170], R14 ;  /* 0x0001700e01007387 */ /* 0x0001e20000100800 */
[----:B-1----:R-:W-:-:S03]  /*06d0*/  LEA R6, P0, R0, R3, 0x1 ;  /* 0x0000000300067211 */ /* 0x002fc600078008ff */
[----:B------:R-:W-:Y:S02]  /*06e0*/  LEA R10, P1, R11, R3, 0x1 ;  /* 0x000000030b0a7211 */ /* 0x000fe400078208ff */
[----:B------:R-:W-:Y:S01]  /*06f0*/  LEA R8, R9, R11, 0x2 ;  /* 0x0000000b09087211 */ /* 0x000fe200078e10ff */
[----:B0-----:R0:W4:Y:S01]  /*0700*/  LDG.E.U16 R14, desc[UR10][R4.64] ;  /* 0x0000000a040e7981 */ /* 0x001122000c1e1500 */
[-C--:B------:R-:W-:Y:S02]  /*0710*/  LEA.HI.X.SX32 R7, R0, R2.reuse, 0x1, P0 ;  /* 0x0000000200077211 */ /* 0x080fe400000f0eff */
[----:B------:R-:W-:Y:S01]  /*0720*/  LEA.HI.X.SX32 R11, R11, R2, 0x1, P1 ;  /* 0x000000020b0b7211 */ /* 0x000fe200008f0eff */
[----:B--2---:R1:W-:Y:S01]  /*0730*/  STL [R1+0x1a4], R18 ;  /* 0x0001a41201007387 */ /* 0x0043e20000100800 */
[----:B------:R-:W-:-:S03]  /*0740*/  IMAD R0, R9, 0x4, R8 ;  /* 0x0000000409007824 */ /* 0x000fc600078e0208 */
[----:B---3--:R2:W-:Y:S01]  /*0750*/  STL [R1+0x164], R16 ;  /* 0x0001641001007387 */ /* 0x0085e20000100800 */
[----:B0-----:R-:W-:-:S03]  /*0760*/  LEA R4, P0, R8, R3, 0x1 ;  /* 0x0000000308047211 */ /* 0x001fc600078008ff */
[----:B-1----:R0:W3:Y:S01]  /*0770*/  LDG.E.U16 R18, desc[UR10][R6.64] ;  /* 0x0000000a06127981 */ /* 0x0020e2000c1e1500 */
[----:B------:R-:W-:-:S03]  /*0780*/  LEA.HI.X.SX32 R5, R8, R2, 0x1, P0 ;  /* 0x0000000208057211 */ /* 0x000fc600000f0eff */
[----:B--2---:R1:W2:Y:S01]  /*0790*/  LDG.E.U16 R16, desc[UR10][R10.64] ;  /* 0x0000000a0a107981 */ /* 0x0042a2000c1e1500 */
[C---:B------:R-:W-:Y:S01]  /*07a0*/  IMAD R8, R9.reuse, 0x4, R0 ;  /* 0x0000000409087824 */ /* 0x040fe200078e0200 */
[CC--:B0-----:R-:W-:Y:S02]  /*07b0*/  LEA R6, P0, R0.reuse, R3.reuse, 0x1 ;  /* 0x0000000300067211 */ /* 0x0c1fe400078008ff */
[----:B----4-:R0:W-:Y:S02]  /*07c0*/  STL [R1+0x1a0], R15 ;  /* 0x0001a00f01007387 */ /* 0x0101e40000100800 */
[----:B------:R-:W-:Y:S02]  /*07d0*/  LEA.HI.X.SX32 R7, R0, R2, 0x1, P0 ;  /* 0x0000000200077211 */ /* 0x000fe400000f0eff */
[C---:B-1----:R-:W-:Y:S01]  /*07e0*/  LEA R11, R9.reuse, R8, 0x2 ;  /* 0x00000008090b7211 */ /* 0x042fe200078e10ff */
[----:B0-----:R0:W4:Y:S04]  /*07f0*/  LDG.E.U16 R15, desc[UR10][R4.64] ;  /* 0x0000000a040f7981 */ /* 0x001128000c1e1500 */
[----:B------:R-:W-:Y:S01]  /*0800*/  IMAD R0, R9, 0x4, R11 ;  /* 0x0000000409007824 */ /* 0x000fe200078e020b */
[----:B------:R1:W-:Y:S01]  /*0810*/  STL [R1+0x160], R13 ;  /* 0x0001600d01007387 */ /* 0x0003e20000100800 */
[----:B0-----:R-:W-:-:S04]  /*0820*/  LEA R4, P0, R8, R3, 0x1 ;  /* 0x0000000308047211 */ /* 0x001fc800078008ff */
[----:B------:R-:W-:Y:S01]  /*0830*/  LEA.HI.X.SX32 R5, R8, R2, 0x1, P0 ;  /* 0x0000000208057211 */ /* 0x000fe200000f0eff */
[----:B-1----:R0:W4:Y:S01]  /*0840*/  LDG.E.U16 R13, desc[UR10][R6.64] ;  /* 0x0000000a060d7981 */ /* 0x002122000c1e1500 */
[----:B------:R-:W-:-:S03]  /*0850*/  LEA R10, P1, R11, R3, 0x1 ;  /* 0x000000030b0a7211 */ /* 0x000fc600078208ff */
[----:B------:R1:W-:Y:S01]  /*0860*/  STL [R1+0x19c], R12 ;  /* 0x00019c0c01007387 */ /* 0x0003e20000100800 */
[-C--:B------:R-:W-:Y:S02]  /*0870*/  LEA.HI.X.SX32 R11, R11, R2.reuse, 0x1, P1 ;  /* 0x000000020b0b7211 */ /* 0x080fe400008f0eff */
[C---:B0-----:R-:W-:Y:S01]  /*0880*/  LEA R6, P0, R0.reuse, R3, 0x1 ;  /* 0x0000000300067211 */ /* 0x041fe200078008ff */
[----:B-1----:R0:W4:Y:S03]  /*0890*/  LDG.E.U16 R12, desc[UR10][R4.64] ;  /* 0x0000000a040c7981 */ /* 0x002126000c1e1500 */
[----:B------:R-:W-:Y:S01]  /*08a0*/  LEA.HI.X.SX32 R7, R0, R2, 0x1, P0 ;  /* 0x0000000200077211 */ /* 0x000fe200000f0eff */
[----:B------:R1:W-:Y:S04]  /*08b0*/  STL [R1+0x154], R19 ;  /* 0x0001541301007387 */ /* 0x0003e80000100800 */
[----:B------:R0:W-:Y:S04]  /*08c0*/  STL [R1+0x198], R17 ;  /* 0x0001981101007387 */ /* 0x0001e80000100800 */
[----:B-1----:R1:W4:Y:S04]  /*08d0*/  LDG.E.U16 R19, desc[UR10][R10.64] ;  /* 0x0000000a0a137981 */ /* 0x002328000c1e1500 */
[----:B0-----:R0:W4:Y:S01]  /*08e0*/  LDG.E.U16 R17, desc[UR10][R6.64] ;  /* 0x0000000a06117981 */ /* 0x001122000c1e1500 */
[----:B------:R-:W-:-:S05]  /*08f0*/  IMAD R8, R9, 0x4, R0 ;  /* 0x0000000409087824 */ /* 0x000fca00078e0200 */
[C---:B------:R-:W-:Y:S02]  /*0900*/  LEA R4, P0, R8.reuse, R3, 0x1 ;  /* 0x0000000308047211 */ /* 0x040fe400078008ff */
[----:B------:R-:W-:Y:S02]  /*0910*/  LEA R0, R9, R8, 0x2 ;  /* 0x0000000809007211 */ /* 0x000fe400078e10ff */
[----:B------:R-:W-:-:S03]  /*0920*/  LEA.HI.X.SX32 R5, R8, R2, 0x1, P0 ;  /* 0x0000000208057211 */ /* 0x000fc600000f0eff */
[----:B-1----:R-:W-:Y:S01]  /*0930*/  IMAD R11, R9, 0x4, R0 ;  /* 0x00000004090b7824 */ /* 0x002fe200078e0200 */
[----:B------:R1:W-:Y:S01]  /*0940*/  STL [R1+0x150], R14 ;  /* 0x0001500e01007387 */ /* 0x0003e20000100800 */
[----:B0-----:R-:W-:-:S03]  /*0950*/  LEA R6, P0, R0, R3, 0x1 ;  /* 0x0000000300067211 */ /* 0x001fc600078008ff */
[----:B------:R-:W-:Y:S01]  /*0960*/  LEA R10, P1, R11, R3, 0x1 ;  /* 0x000000030b0a7211 */ /* 0x000fe200078208ff */
[----:B------:R-:W-:Y:S01]  /*0970*/  IMAD R8, R9, 0x4, R11 ;  /* 0x0000000409087824 */ /* 0x000fe200078e020b */
[-C--:B------:R-:W-:Y:S01]  /*0980*/  LEA.HI.X.SX32 R7, R0, R2.reuse, 0x1, P0 ;  /* 0x0000000200077211 */ /* 0x080fe200000f0eff */
[----:B-1----:R0:W4:Y:S01]  /*0990*/  LDG.E.U16 R14, desc[UR10][R4.64] ;  /* 0x0000000a040e7981 */ /* 0x002122000c1e1500 */
[----:B------:R-:W-:-:S03]  /*09a0*/  LEA.HI.X.SX32 R11, R11, R2, 0x1, P1 ;  /* 0x000000020b0b7211 */ /* 0x000fc600008f0eff */
[----:B---3--:R1:W-:Y:S04]  /*09b0*/  STL [R1+0x18c], R18 ;  /* 0x00018c1201007387 */ /* 0x0083e80000100800 */
[----:B--2---:R2:W-:Y:S01]  /*09c0*/  STL [R1+0x144], R16 ;  /* 0x0001441001007387 */ /* 0x0045e20000100800 */
[----:B0-----:R-:W-:-:S03]  /*09d0*/  LEA R4, P0, R8, R3, 0x1 ;  /* 0x0000000308047211 */ /* 0x001fc600078008ff */
[----:B-1----:R0:W3:Y:S01]  /*09e0*/  LDG.E.U16 R18, desc[UR10][R6.64] ;  /* 0x0000000a06127981 */ /* 0x0020e2000c1e1500 */
[----:B------:R-:W-:-:S03]  /*09f0*/  LEA R0, R9, R8, 0x2 ;  /* 0x0000000809007211 */ /* 0x000fc600078e10ff */
[----:B--2---:R1:W2:Y:S01]  /*0a00*/  LDG.E.U16 R16, desc[UR10][R10.64] ;  /* 0x0000000a0a107981 */ /* 0x0042a2000c1e1500 */
[----:B------:R-:W-:Y:S01]  /*0a10*/  LEA.HI.X.SX32 R5, R8, R2, 0x1, P0 ;  /* 0x0000000208057211 */ /* 0x000fe200000f0eff */
[----:B------:R-:W-:Y:S02]  /*0a20*/  IMAD R8, R9, 0x4, R0 ;  /* 0x0000000409087824 */ /* 0x000fe400078e0200 */
[----:B----4-:R4:W-:Y:S01]  /*0a30*/  STL [R1+0x188], R15 ;  /* 0x0001880f01007387 */ /* 0x0109e20000100800 */
[----:B0-----:R-:W-:-:S04]  /*0a40*/  LEA R6, P0, R0, R3, 0x1 ;  /* 0x0000000300067211 */ /* 0x001fc800078008ff */
[-C--:B------:R-:W-:Y:S01]  /*0a50*/  LEA.HI.X.SX32 R7, R0, R2.reuse, 0x1, P0 ;  /* 0x0000000200077211 */ /* 0x080fe200000f0eff */
[----:B----4-:R0:W4:Y:S01]  /*0a60*/  LDG.E.U16 R15, desc[UR10][R4.64] ;  /* 0x0000000a040f7981 */ /* 0x010122000c1e1500 */
[C---:B-1----:R-:W-:Y:S01]  /*0a70*/  IMAD R11, R9.reuse, 0x4, R8 ;  /* 0x00000004090b7824 */ /* 0x042fe200078e0208 */
[C---:B0-----:R-:W-:Y:S02]  /*0a80*/  LEA R4, P0, R8.reuse, R3, 0x1 ;  /* 0x0000000308047211 */ /* 0x041fe400078008ff */
[----:B------:R0:W-:Y:S02]  /*0a90*/  STL [R1+0x140], R13 ;  /* 0x0001400d01007387 */ /* 0x0001e40000100800 */
[----:B------:R-:W-:Y:S02]  /*0aa0*/  LEA R0, R9, R11, 0x2 ;  /* 0x0000000b09007211 */ /* 0x000fe400078e10ff */
[-C--:B------:R-:W-:Y:S02]  /*0ab0*/  LEA.HI.X.SX32 R5, R8, R2.reuse, 0x1, P0 ;  /* 0x0000000208057211 */ /* 0x080fe400000f0eff */
[C---:B------:R-:W-:Y:S01]  /*0ac0*/  LEA R10, P1, R11.reuse, R3, 0x1 ;  /* 0x000000030b0a7211 */ /* 0x040fe200078208ff */
[----:B------:R1:W-:Y:S04]  /*0ad0*/  STL [R1+0x17c], R12 ;  /* 0x00017c0c01007387 */ /* 0x0003e80000100800 */
[----:B0-----:R0:W4:Y:S01]  /*0ae0*/  LDG.E.U16 R13, desc[UR10][R6.64] ;  /* 0x0000000a060d7981 */ /* 0x001122000c1e1500 */
[----:B------:R-:W-:-:S03]  /*0af0*/  LEA.HI.X.SX32 R11, R11, R2, 0x1, P1 ;  /* 0x000000020b0b7211 */ /* 0x000fc600008f0eff */
[----:B-1----:R1:W4:Y:S01]  /*0b00*/  LDG.E.U16 R12, desc[UR10][R4.64] ;  /* 0x0000000a040c7981 */ /* 0x002322000c1e1500 */
[----:B0-----:R-:W-:-:S04]  /*0b10*/  LEA R6, P0, R0, R3, 0x1 ;  /* 0x0000000300067211 */ /* 0x001fc800078008ff */
[----:B------:R-:W-:Y:S01]  /*0b20*/  LEA.HI.X.SX32 R7, R0, R2, 0x1, P0 ;  /* 0x0000000200077211 */ /* 0x000fe200000f0eff */
[----:B------:R0:W-:Y:S04]  /*0b30*/  STL [R1+0x134], R19 ;  /* 0x0001341301007387 */ /* 0x0001e80000100800 */
[----:B------:R1:W-:Y:S04]  /*0b40*/  STL [R1+0x178], R17 ;  /* 0x0001781101007387 */ /* 0x0003e80000100800 */
[----:B0-----:R0:W4:Y:S04]  /*0b50*/  LDG.E.U16 R19, desc[UR10][R10.64] ;  /* 0x0000000a0a137981 */ /* 0x001128000c1e1500 */
[----:B-1----:R1:W4:Y:S01]  /*0b60*/  LDG.E.U16 R17, desc[UR10][R6.64] ;  /* 0x0000000a06117981 */ /* 0x002322000c1e1500 */
[----:B------:R-:W-:-:S04]  /*0b70*/  IMAD R8, R9, 0x4, R0 ;  /* 0x0000000409087824 */ /* 0x000fc800078e0200 */
[----:B------:R-:W-:Y:S01]  /*0b80*/  IMAD R0, R9, 0x4, R8 ;  /* 0x0000000409007824 */ /* 0x000fe200078e0208 */
[----:B------:R-:W-:-:S04]  /*0b90*/  LEA R4, P0, R8, R3, 0x1 ;  /* 0x0000000308047211 */ /* 0x000fc800078008ff */
[----:B------:R-:W-:Y:S02]  /*0ba0*/  LEA.HI.X.SX32 R5, R8, R2, 0x1, P0 ;  /* 0x0000000208057211 */ /* 0x000fe400000f0eff */
[----:B0-----:R-:W-:Y:S01]  /*0bb0*/  LEA R11, R9, R0, 0x2 ;  /* 0x00000000090b7211 */ /* 0x001fe200078e10ff */
[----:B------:R0:W-:Y:S01]  /*0bc0*/  STL [R1+0x130], R14 ;  /* 0x0001300e01007387 */ /* 0x0001e20000100800 */
[CC--:B-1----:R-:W-:Y:S02]  /*0bd0*/  LEA R6, P0, R0.reuse, R3.reuse, 0x1 ;  /* 0x0000000300067211 */ /* 0x0c2fe400078008ff */
[----:B------:R-:W-:Y:S01]  /*0be0*/  LEA R10, P1, R11, R3, 0x1 ;  /* 0x000000030b0a7211 */ /* 0x000fe200078208ff */
[----:B------:R-:W-:Y:S01]  /*0bf0*/  IMAD R8, R9, 0x4, R11 ;  /* 0x0000000409087824 */ /* 0x000fe200078e020b */
[-C--:B------:R-:W-:Y:S01]  /*0c00*/  LEA.HI.X.SX32 R7, R0, R2.reuse, 0x1, P0 ;  /* 0x0000000200077211 */ /* 0x080fe200000f0eff */
[----:B0-----:R0:W4:Y:S01]  /*0c10*/  LDG.E.U16 R14, desc[UR10][R4.64] ;  /* 0x0000000a040e7981 */ /* 0x001122000c1e1500 */
[----:B------:R-:W-:-:S03]  /*0c20*/  LEA.HI.X.SX32 R11, R11, R2, 0x1, P1 ;  /* 0x000000020b0b7211 */ /* 0x000fc600008f0eff */
[----:B---3--:R1:W-:Y:S04]  /*0c30*/  STL [R1+0x16c], R18 ;  /* 0x00016c1201007387 */ /* 0x0083e80000100800 */
[----:B--2---:R2:W-:Y:S01]  /*0c40*/  STL [R1+0x124], R16 ;  /* 0x0001241001007387 */ /* 0x0045e20000100800 */
[----:B0-----:R-:W-:-:S03]  /*0c50*/  LEA R4, P0, R8, R3, 0x1 ;  /* 0x0000000308047211 */ /* 0x001fc600078008ff */
[----:B-1----:R0:W3:Y:S01]  /*0c60*/  LDG.E.U16 R18, desc[UR10][R6.64] ;  /* 0x0000000a06127981 */ /* 0x0020e2000c1e1500 */
[----:B------:R-:W-:-:S03]  /*0c70*/  IMAD R0, R9, 0x4, R8 ;  /* 0x0000000409007824 */ /* 0x000fc600078e0208 */
[----:B--2---:R1:W2:Y:S01]  /*0c80*/  LDG.E.U16 R16, desc[UR10][R10.64] ;  /* 0x0000000a0a107981 */ /* 0x0042a2000c1e1500 */
[----:B------:R-:W-:Y:S02]  /*0c90*/  LEA.HI.X.SX32 R5, R8, R2, 0x1, P0 ;  /* 0x0000000208057211 */ /* 0x000fe400000f0eff */
[----:B------:R-:W-:Y:S01]  /*0ca0*/  LEA R8, R9, R0, 0x2 ;  /* 0x0000000009087211 */ /* 0x000fe200078e10ff */
[----:B----4-:R4:W-:Y:S01]  /*0cb0*/  STL [R1+0x168], R15 ;  /* 0x0001680f01007387 */ /* 0x0109e20000100800 */
[----:B0-----:R-:W-:-:S04]  /*0cc0*/  LEA R6, P0, R0, R3, 0x1 ;  /* 0x0000000300067211 */ /* 0x001fc800078008ff */
[----:B------:R-:W-:Y:S01]  /*0cd0*/  LEA.HI.X.SX32 R7, R0, R2, 0x1, P0 ;  /* 0x0000000200077211 */ /* 0x000fe200000f0eff */
[----:B----4-:R0:W4:Y:S01]  /*0ce0*/  LDG.E.U16 R15, desc[UR10][R4.64] ;  /* 0x0000000a040f7981 */ /* 0x010122000c1e1500 */
[----:B-1----:R-:W-:-:S04]  /*0cf0*/  IMAD R11, R9, 0x4, R8 ;  /* 0x00000004090b7824 */ /* 0x002fc800078e0208 */
[----:B------:R-:W-:Y:S01]  /*0d00*/  IMAD R0, R9, 0x4, R11 ;  /* 0x0000000409007824 */ /* 0x000fe200078e020b */
[----:B0-----:R-:W-:-:S04]  /*0d10*/  LEA R4, P0, R8, R3, 0x1 ;  /* 0x0000000308047211 */ /* 0x001fc800078008ff */
[----:B------:R-:W-:Y:S01]  /*0d20*/  LEA.HI.X.SX32 R5, R8, R2, 0x1, P0 ;  /* 0x0000000208057211 */ /* 0x000fe200000f0eff */
[----:B------:R0:W-:Y:S01]  /*0d30*/  STL [R1+0x120], R13 ;  /* 0x0001200d01007387 */ /* 0x0001e20000100800 */
[----:B------:R-:W-:-:S03]  /*0d40*/  LEA R10, P1, R11, R3, 0x1 ;  /* 0x000000030b0a7211 */ /* 0x000fc600078208ff */
[----:B------:R1:W-:Y:S04]  /*0d50*/  STL [R1+0x15c], R12 ;  /* 0x00015c0c01007387 */ /* 0x0003e80000100800 */
[----:B0-----:R0:W4:Y:S04]  /*0d60*/  LDG.E.U16 R13, desc[UR10][R6.64] ;  /* 0x0000000a060d7981 */ /* 0x001128000c1e1500 */
[----:B-1----:R1:W4:Y:S01]  /*0d70*/  LDG.E.U16 R12, desc[UR10][R4.64] ;  /* 0x0000000a040c7981 */ /* 0x002322000c1e1500 */
[----:B------:R-:W-:Y:S02]  /*0d80*/  LEA.HI.X.SX32 R11, R11, R2, 0x1, P1 ;  /* 0x000000020b0b7211 */ /* 0x000fe400008f0eff */
[----:B0-----:R-:W-:-:S04]  /*0d90*/  LEA R6, P0, R0, R3, 0x1 ;  /* 0x0000000300067211 */ /* 0x001fc800078008ff */
        /* <DEDUP_REMOVED lines=8> */
[-C--:B------:R-:W-:Y:S01]  /*0e20*/  LEA.HI.X.SX32 R5, R8, R2.reuse, 0x1, P0 ;  /* 0x0000000208057211 */ /* 0x080fe200000f0eff */
[----:B0-----:R-:W-:Y:S01]  /*0e30*/  IMAD R11, R9, 0x4, R0 ;  /* 0x00000004090b7824 */ /* 0x001fe200078e0200 */
[CC--:B-1----:R-:W-:Y:S01]  /*0e40*/  LEA R6, P0, R0.reuse, R3.reuse, 0x1 ;  /* 0x0000000300067211 */ /* 0x0c2fe200078008ff */
[----:B------:R0:W-:Y:S03]  /*0e50*/  STL [R1+0x110], R14 ;  /* 0x0001100e01007387 */ /* 0x0001e60000100800 */
[----:B------:R-:W-:Y:S02]  /*0e60*/  LEA R10, P1, R11, R3, 0x1 ;  /* 0x000000030b0a7211 */ /* 0x000fe400078208ff */
[----:B------:R-:W-:Y:S02]  /*0e70*/  LEA R8, R9, R11, 0x2 ;  /* 0x0000000b09087211 */ /* 0x000fe400078e10ff */
        /* <DEDUP_REMOVED lines=9> */
[----:B------:R-:W-:Y:S01]  /*0f10*/  LEA.HI.X.SX32 R5, R8, R2, 0x1, P0 ;  /* 0x0000000208057211 */ /* 0x000fe200000f0eff */
[----:B------:R-:W-:Y:S02]  /*0f20*/  IMAD R8, R9, 0x4, R0 ;  /* 0x0000000409087824 */ /* 0x000fe400078e0200 */
[----:B----4-:R4:W-:Y:S01]  /*0f30*/  STL [R1+0x148], R15 ;  /* 0x0001480f01007387 */ /* 0x0109e20000100800 */
[----:B0-----:R-:W-:-:S04]  /*0f40*/  LEA R6, P0, R0, R3, 0x1 ;  /* 0x0000000300067211 */ /* 0x001fc800078008ff */
[----:B------:R-:W-:Y:S01]  /*0f50*/  LEA.HI.X.SX32 R7, R0, R2, 0x1, P0 ;  /* 0x0000000200077211 */ /* 0x000fe200000f0eff */
[----:B----4-:R0:W4:Y:S01]  /*0f60*/  LDG.E.U16 R15, desc[UR10][R4.64] ;  /* 0x0000000a040f7981 */ /* 0x010122000c1e1500 */
[----:B-1----:R-:W-:Y:S02]  /*0f70*/  LEA R11, R9, R8, 0x2 ;  /* 0x00000008090b7211 */ /* 0x002fe400078e10ff */
[----:B0-----:R-:W-:-:S03]  /*0f80*/  LEA R4, P0, R8, R3, 0x1 ;  /* 0x0000000308047211 */ /* 0x001fc600078008ff */
[----:B------:R-:W-:Y:S01]  /*0f90*/  IMAD R0, R9, 0x4, R11 ;  /* 0x0000000409007824 */ /* 0x000fe200078e020b */
        /* <DEDUP_REMOVED lines=13> */
[----:B------:R-:W-:-:S05]  /*1070*/  IMAD R8, R9, 0x4, R0 ;  /* 0x0000000409087824 */ /* 0x000fca00078e0200 */
[C---:B------:R-:W-:Y:S02]  /*1080*/  LEA R4, P0, R8.reuse, R3, 0x1 ;  /* 0x0000000308047211 */ /* 0x040fe400078008ff */
[----:B------:R-:W-:Y:S02]  /*1090*/  LEA R0, R9, R8, 0x2 ;  /* 0x0000000809007211 */ /* 0x000fe400078e10ff */
[----:B------:R-:W-:-:S03]  /*10a0*/  LEA.HI.X.SX32 R5, R8, R2, 0x1, P0 ;  /* 0x0000000208057211 */ /* 0x000fc600000f0eff */
[----:B0-----:R-:W-:Y:S01]  /*10b0*/  IMAD R11, R9, 0x4, R0 ;  /* 0x00000004090b7824 */ /* 0x001fe200078e0200 */
[----:B------:R0:W-:Y:S01]  /*10c0*/  STL [R1+0xf0], R14 ;  /* 0x0000f00e01007387 */ /* 0x0001e20000100800 */
[----:B-1----:R-:W-:-:S03]  /*10d0*/  LEA R6, P0, R0, R3, 0x1 ;  /* 0x0000000300067211 */ /* 0x002fc600078008ff */
[----:B------:R-:W-:Y:S01]  /*10e0*/  LEA R10, P1, R11, R3, 0x1 ;  /* 0x000000030b0a7211 */ /* 0x000fe200078208ff */
[----:B------:R-:W-:Y:S01]  /*10f0*/  IMAD R8, R9, 0x4, R11 ;  /* 0x0000000409087824 */ /* 0x000fe200078e020b */
[-C--:B------:R-:W-:Y:S01]  /*1100*/  LEA.HI.X.SX32 R7, R0, R2.reuse, 0x1, P0 ;  /* 0x0000000200077211 */ /* 0x080fe200000f0eff */
[----:B0-----:R0:W4:Y:S01]  /*1110*/  LDG.E.U16 R14, desc[UR10][R4.64] ;  /* 0x0000000a040e7981 */ /* 0x001122000c1e1500 */
[----:B------:R-:W-:-:S03]  /*1120*/  LEA.HI.X.SX32 R11, R11, R2, 0x1, P1 ;  /* 0x000000020b0b7211 */ /* 0x000fc600008f0eff */
[----:B---3--:R1:W-:Y:S01]  /*1130*/  STL [R1+0x12c], R18 ;  /* 0x00012c1201007387 */ /* 0x0083e20000100800 */
[----:B------:R-:W-:-:S03]  /*1140*/  LEA R0, R9, R8, 0x2 ;  /* 0x0000000809007211 */ /* 0x000fc600078e10ff */
[----:B--2---:R2:W-:Y:S01]  /*1150*/  STL [R1+0xe4], R16 ;  /* 0x0000e41001007387 */ /* 0x0045e20000100800 */
[----:B0-----:R-:W-:-:S03]  /*1160*/  LEA R4, P0, R8, R3, 0x1 ;  /* 0x0000000308047211 */ /* 0x001fc600078008ff */
[----:B-1----:R0:W3:Y:S04]  /*1170*/  LDG.E.U16 R18, desc[UR10][R6.64] ;  /* 0x0000000a06127981 */ /* 0x0020e8000c1e1500 */
[----:B--2---:R1:W2:Y:S01]  /*1180*/  LDG.E.U16 R16, desc[UR10][R10.64] ;  /* 0x0000000a0a107981 */ /* 0x0042a2000c1e1500 */
[----:B------:R-:W-:Y:S01]  /*1190*/  LEA.HI.X.SX32 R5, R8, R2, 0x1, P0 ;  /* 0x0000000208057211 */ /* 0x000fe200000f0eff */
[C---:B------:R-:W-:Y:S02]  /*11a0*/  IMAD R8, R9.reuse, 0x4, R0 ;  /* 0x0000000409087824 */ /* 0x040fe400078e0200 */
[----:B----4-:R4:W-:Y:S01]  /*11b0*/  STL [R1+0x128], R15 ;  /* 0x0001280f01007387 */ /* 0x0109e20000100800 */
[----:B0-----:R-:W-:Y:S01]  /*11c0*/  LEA R6, P0, R0, R3, 0x1 ;  /* 0x0000000300067211 */ /* 0x001fe200078008ff */
[----:B-1----:R-:W-:-:S03]  /*11d0*/  IMAD R11, R9, 0x4, R8 ;  /* 0x00000004090b7824 */ /* 0x002fc600078e0208 */
[-C--:B------:R-:W-:Y:S01]  /*11e0*/  LEA.HI.X.SX32 R7, R0, R2.reuse, 0x1, P0 ;  /* 0x0000000200077211 */ /* 0x080fe200000f0eff */
[----:B----4-:R0:W4:Y:S01]  /*11f0*/  LDG.E.U16 R15, desc[UR10][R4.64] ;  /* 0x0000000a040f7981 */ /* 0x010122000c1e1500 */
[----:B------:R-:W-:Y:S02]  /*1200*/  LEA R10, P1, R11, R3, 0x1 ;  /* 0x000000030b0a7211 */ /* 0x000fe400078208ff */
[----:B------:R-:W-:Y:S02]  /*1210*/  LEA R0, R9, R11, 0x2 ;  /* 0x0000000b09007211 */ /* 0x000fe400078e10ff */
[----:B------:R-:W-:Y:S02]  /*1220*/  LEA.HI.X.SX32 R11, R11, R2, 0x1, P1 ;  /* 0x000000020b0b7211 */ /* 0x000fe400008f0eff */
[----:B0-----:R-:W-:-:S03]  /*1230*/  LEA R4, P0, R8, R3, 0x1 ;  /* 0x0000000308047211 */ /* 0x001fc600078008ff */
[----:B------:R-:W4:Y:S01]  /*1240*/  LDG.E.U16 R20, desc[UR10][R10.64] ;  /* 0x0000000a0a147981 */ /* 0x000f22000c1e1500 */
[----:B------:R-:W-:-:S03]  /*1250*/  LEA.HI.X.SX32 R5, R8, R2, 0x1, P0 ;  /* 0x0000000208057211 */ /* 0x000fc600000f0eff */
[----:B------:R0:W-:Y:S04]  /*1260*/  STL [R1+0xe0], R13 ;  /* 0x0000e00d01007387 */ /* 0x0001e80000100800 */
[----:B------:R1:W-:Y:S04]  /*1270*/  STL [R1+0x11c], R12 ;  /* 0x00011c0c01007387 */ /* 0x0003e80000100800 */
[----:B0-----:R0:W4:Y:S04]  /*1280*/  LDG.E.U16 R13, desc[UR10][R6.64] ;  /* 0x0000000a060d7981 */ /* 0x001128000c1e1500 */
[----:B-1----:R1:W4:Y:S01]  /*1290*/  LDG.E.U16 R12, desc[UR10][R4.64] ;  /* 0x0000000a040c7981 */ /* 0x002322000c1e1500 */
[----:B0-----:R-:W-:-:S04]  /*12a0*/  LEA R6, P0, R0, R3, 0x1 ;  /* 0x0000000300067211 */ /* 0x001fc800078008ff */
[----:B------:R-:W-:Y:S01]  /*12b0*/  LEA.HI.X.SX32 R7, R0, R2, 0x1, P0 ;  /* 0x0000000200077211 */ /* 0x000fe200000f0eff */
[----:B------:R-:W-:Y:S04]  /*12c0*/  STL [R1+0xdc], R19 ;  /* 0x0000dc1301007387 */ /* 0x000fe80000100800 */
[----:B------:R0:W-:Y:S04]  /*12d0*/  STL [R1+0x118], R17 ;  /* 0x0001181101007387 */ /* 0x0001e80000100800 */
[----:B0-----:R0:W4:Y:S01]  /*12e0*/  LDG.E.U16 R17, desc[UR10][R6.64] ;  /* 0x0000000a06117981 */ /* 0x001122000c1e1500 */
[----:B------:R-:W-:-:S04]  /*12f0*/  IMAD R8, R9, 0x4, R0 ;  /* 0x0000000409087824 */ /* 0x000fc800078e0200 */
[----:B------:R-:W-:Y:S01]  /*1300*/  IMAD R0, R9, 0x4, R8 ;  /* 0x0000000409007824 */ /* 0x000fe200078e0208 */
[----:B-1----:R-:W-:-:S04]  /*1310*/  LEA R4, P0, R8, R3, 0x1 ;  /* 0x0000000308047211 */ /* 0x002fc800078008ff */
[C---:B------:R-:W-:Y:S02]  /*1320*/  LEA R11, R9.reuse, R0, 0x2 ;  /* 0x00000000090b7211 */ /* 0x040fe400078e10ff */
[-C--:B------:R-:W-:Y:S02]  /*1330*/  LEA.HI.X.SX32 R5, R8, R2.reuse, 0x1, P0 ;  /* 0x0000000208057211 */ /* 0x080fe400000f0eff */
[CC--:B0-----:R-:W-:Y:S01]  /*1340*/  LEA R6, P0, R0.reuse, R3.reuse, 0x1 ;  /* 0x0000000300067211 */ /* 0x0c1fe200078008ff */
[C---:B------:R-:W-:Y:S01]  /*1350*/  IMAD R8, R9.reuse, 0x4, R11 ;  /* 0x0000000409087824 */ /* 0x040fe200078e020b */
[----:B------:R0:W-:Y:S02]  /*1360*/  STL [R1+0xd0], R14 ;  /* 0x0000d00e01007387 */ /* 0x0001e40000100800 */
[----:B------:R-:W-:Y:S01]  /*1370*/  LEA.HI.X.SX32 R7, R0, R2, 0x1, P0 ;  /* 0x0000000200077211 */ /* 0x000fe200000f0eff */
[----:B------:R-:W-:Y:S01]  /*1380*/  IMAD R0, R9, 0x4, R8 ;  /* 0x0000000409007824 */ /* 0x000fe200078e0208 */
[----:B------:R-:W-:-:S03]  /*1390*/  LEA R10, P1, R11, R3, 0x1 ;  /* 0x000000030b0a7211 */ /* 0x000fc600078208ff */
[----:B------:R-:W4:Y:S04]  /*13a0*/  LDG.E.U16 R19, desc[UR10][R6.64] ;  /* 0x0000000a06137981 */ /* 0x000f28000c1e1500 */
[----:B0-----:R0:W4:Y:S01]  /*13b0*/  LDG.E.U16 R14, desc[UR10][R4.64] ;  /* 0x0000000a040e7981 */ /* 0x001122000c1e1500 */
[-C--:B------:R-:W-:Y:S02]  /*13c0*/  LEA.HI.X.SX32 R11, R11, R2.reuse, 0x1, P1 ;  /* 0x000000020b0b7211 */ /* 0x080fe400008f0eff */
[C---:B0-----:R-:W-:Y:S01]  /*13d0*/  LEA R4, P0, R8.reuse, R3, 0x1 ;  /* 0x0000000308047211 */ /* 0x041fe200078008ff */
[----:B---3--:R0:W-:Y:S03]  /*13e0*/  STL [R1+0x10c], R18 ;  /* 0x00010c1201007387 */ /* 0x0081e60000100800 */
[----:B------:R-:W-:-:S02]  /*13f0*/  LEA.HI.X.SX32 R5, R8, R2, 0x1, P0 ;  /* 0x0000000208057211 */ /* 0x000fc400000f0eff */
[C---:B------:R-:W-:Y:S02]  /*1400*/  LEA R6, P0, R0.reuse, R3, 0x1 ;  /* 0x0000000300067211 */ /* 0x040fe400078008ff */
[----:B------:R-:W-:Y:S01]  /*1410*/  LEA R8, R9, R0, 0x2 ;  /* 0x0000000009087211 */ /* 0x000fe200078e10ff */
[----:B--2---:R1:W-:Y:S01]  /*1420*/  STL [R1+0xcc], R16 ;  /* 0x0000cc1001007387 */ /* 0x0043e20000100800 */
[----:B------:R-:W-:-:S03]  /*1430*/  LEA.HI.X.SX32 R7, R0, R2, 0x1, P0 ;  /* 0x0000000200077211 */ /* 0x000fc600000f0eff */
[----:B0-----:R-:W2:Y:S04]  /*1440*/  LDG.E.U16 R18, desc[UR10][R10.64] ;  /* 0x0000000a0a127981 */ /* 0x001ea8000c1e1500 */
[----:B-1----:R0:W3:Y:S02]  /*1450*/  LDG.E.U16 R16, desc[UR10][R4.64] ;  /* 0x0000000a04107981 */ /* 0x0020e4000c1e1500 */
[C---:B0-----:R-:W-:Y:S02]  /*1460*/  LEA R4, P0, R8.reuse, R3, 0x1 ;  /* 0x0000000308047211 */ /* 0x041fe400078008ff */
[----:B----4-:R0:W-:Y:S02]  /*1470*/  STL [R1+0x108], R15 ;  /* 0x0001080f01007387 */ /* 0x0101e40000100800 */
[----:B------:R-:W-:Y:S01]  /*1480*/  LEA.HI.X.SX32 R5, R8, R2, 0x1, P0 ;  /* 0x0000000208057211 */ /* 0x000fe200000f0eff */
[----:B------:R-:W-:-:S04]  /*1490*/  IMAD R11, R9, 0x4, R8 ;  /* 0x00000004090b7824 */ /* 0x000fc800078e0208 */
[----:B------:R-:W4:Y:S04]  /*14a0*/  LDG.E.U16 R21, desc[UR10][R4.64] ;  /* 0x0000000a04157981 */ /* 0x000f28000c1e1500 */
[----:B0-----:R0:W4:Y:S01]  /*14b0*/  LDG.E.U16 R15, desc[UR10][R6.64] ;  /* 0x0000000a060f7981 */ /* 0x001122000c1e1500 */
[----:B------:R-:W-:Y:S01]  /*14c0*/  IMAD R0, R9, 0x4, R11 ;  /* 0x0000000409007824 */ /* 0x000fe200078e020b */
[C---:B------:R-:W-:Y:S02]  /*14d0*/  LEA R10, P1, R11.reuse, R3, 0x1 ;  /* 0x000000030b0a7211 */ /* 0x040fe400078208ff */
[----:B------:R1:W-:Y:S02]  /*14e0*/  STL [R1+0xc8], R13 ;  /* 0x0000c80d01007387 */ /* 0x0003e40000100800 */
[----:B------:R-:W-:-:S02]  /*14f0*/  LEA.HI.X.SX32 R11, R11, R2, 0x1, P1 ;  /* 0x000000020b0b7211 */ /* 0x000fc400008f0eff */
[----:B------:R-:W-:Y:S01]  /*1500*/  STL [R1+0xfc], R12 ;  /* 0x0000fc0c01007387 */ /* 0x000fe20000100800 */
[----:B0-----:R-:W-:-:S03]  /*1510*/  LEA R6, P0, R0, R3, 0x1 ;  /* 0x0000000300067211 */ /* 0x001fc600078008ff */
[----:B------:R0:W-:Y:S01]  /*1520*/  STL [R1+0xc4], R20 ;  /* 0x0000c41401007387 */ /* 0x0001e20000100800 */
[----:B-1----:R-:W-:Y:S02]  /*1530*/  LEA R13, R9, R0, 0x2 ;  /* 0x00000000090d7211 */ /* 0x002fe400078e10ff */
[-C--:B------:R-:W-:Y:S02]  /*1540*/  LEA.HI.X.SX32 R7, R0, R2.reuse, 0x1, P0 ;  /* 0x0000000200077211 */ /* 0x080fe400000f0eff */
[C---:B------:R-:W-:Y:S01]  /*1550*/  LEA R4, P0, R13.reuse, R3, 0x1 ;  /* 0x000000030d047211 */ /* 0x040fe200078008ff */
[----:B0-----:R0:W4:Y:S03]  /*1560*/  LDG.E.U16 R20, desc[UR10][R10.64] ;  /* 0x0000000a0a147981 */ /* 0x001126000c1e1500 */
[----:B------:R-:W-:-:S05]  /*1570*/  LEA.HI.X.SX32 R5, R13, R2, 0x1, P0 ;  /* 0x000000020d057211 */ /* 0x000fca00000f0eff */
[----:B------:R-:W4:Y:S04]  /*1580*/  LDG.E.U16 R24, desc[UR10][R4.64] ;  /* 0x0000000a04187981 */ /* 0x000f28000c1e1500 */
[----:B------:R1:W-:Y:S04]  /*1590*/  STL [R1+0xf8], R17 ;  /* 0x0000f81101007387 */ /* 0x0003e80000100800 */
[----:B-1----:R1:W4:Y:S01]  /*15a0*/  LDG.E.U16 R17, desc[UR10][R6.64] ;  /* 0x0000000a06117981 */ /* 0x002322000c1e1500 */
[----:B------:R-:W-:-:S04]  /*15b0*/  IMAD R12, R9, 0x4, R13 ;  /* 0x00000004090c7824 */ /* 0x000fc800078e020d */
[----:B------:R-:W-:Y:S01]  /*15c0*/  IMAD R8, R9, 0x4, R12 ;  /* 0x0000000409087824 */ /* 0x000fe200078e020c */
[----:B0-----:R-:W-:-:S04]  /*15d0*/  LEA R10, P0, R12, R3, 0x1 ;  /* 0x000000030c0a7211 */ /* 0x001fc800078008ff */
[----:B------:R-:W-:Y:S02]  /*15e0*/  LEA R0, R9, R8, 0x2 ;  /* 0x0000000809007211 */ /* 0x000fe400078e10ff */
[----:B-1----:R-:W-:-:S03]  /*15f0*/  LEA R6, P1, R8, R3, 0x1 ;  /* 0x0000000308067211 */ /* 0x002fc600078208ff */
[C---:B------:R-:W-:Y:S01]  /*1600*/  IMAD R13, R9.reuse, 0x4, R0 ;  /* 0x00000004090d7824 */ /* 0x040fe200078e0200 */
[-C--:B------:R-:W-:Y:S01]  /*1610*/  LEA.HI.X.SX32 R11, R12, R2.reuse, 0x1, P0 ;  /* 0x000000020c0b7211 */ /* 0x080fe200000f0eff */
[----:B------:R0:W-:Y:S01]  /*1620*/  STL [R1+0xb8], R14 ;  /* 0x0000b80e01007387 */ /* 0x0001e20000100800 */
[-C--:B------:R-:W-:Y:S02]  /*1630*/  LEA R4, P0, R0, R3.reuse, 0x1 ;  /* 0x0000000300047211 */ /* 0x080fe400078008ff */
[-C--:B------:R-:W-:Y:S01]  /*1640*/  LEA.HI.X.SX32 R7, R8, R2.reuse, 0x1, P1 ;  /* 0x0000000208077211 */ /* 0x080fe200008f0eff */
[----:B------:R1:W4:Y:S01]  /*1650*/  LDG.E.U16 R22, desc[UR10][R10.64] ;  /* 0x0000000a0a167981 */ /* 0x000322000c1e1500 */
[----:B------:R-:W-:Y:S01]  /*1660*/  LEA.HI.X.SX32 R5, R0, R2, 0x1, P0 ;  /* 0x0000000200057211 */ /* 0x000fe200000f0eff */
[----:B0-----:R-:W-:Y:S02]  /*1670*/  IMAD R14, R9, 0x4, R13 ;  /* 0x00000004090e7824 */ /* 0x001fe400078e020d */
[----:B------:R0:W-:Y:S01]  /*1680*/  STL [R1+0xec], R19 ;  /* 0x0000ec1301007387 */ /* 0x0001e20000100800 */
[----:B-1----:R-:W-:-:S02]  /*1690*/  LEA R10, P0, R13, R3, 0x1 ;  /* 0x000000030d0a7211 */ /* 0x002fc400078008ff */
[----:B------:R-:W-:Y:S02]  /*16a0*/  LEA R12, R9, R14, 0x2 ;  /* 0x0000000e090c7211 */ /* 0x000fe400078e10ff */
[----:B------:R-:W-:Y:S01]  /*16b0*/  LEA.HI.X.SX32 R11, R13, R2, 0x1, P0 ;  /* 0x000000020d0b7211 */ /* 0x000fe200000f0eff */
[----:B0-----:R0:W4:Y:S02]  /*16c0*/  LDG.E.U16 R19, desc[UR10][R6.64] ;  /* 0x0000000a06137981 */ /* 0x001124000c1e1500 */
[C---:B------:R-:W-:Y:S02]  /*16d0*/  IMAD R8, R9.reuse, 0x4, R12 ;  /* 0x0000000409087824 */ /* 0x040fe400078e020c */
[----:B--2---:R1:W-:Y:S04]  /*16e0*/  STL [R1+0xb4], R18 ;  /* 0x0000b41201007387 */ /* 0x0043e80000100800 */
[----:B---3--:R2:W-:Y:S04]  /*16f0*/  STL [R1+0xe8], R16 ;  /* 0x0000e81001007387 */ /* 0x0085e80000100800 */
[----:B-1----:R1:W3:Y:S01]  /*1700*/  LDG.E.U16 R18, desc[UR10][R4.64] ;  /* 0x0000000a04127981 */ /* 0x0022e2000c1e1500 */
[----:B------:R-:W-:Y:S01]  /*1710*/  IMAD R0, R9, 0x4, R8 ;  /* 0x0000000409007824 */ /* 0x000fe200078e0208 */
[----:B0-----:R-:W-:-:S02]  /*1720*/  LEA R6, P1, R12, R3, 0x1 ;  /* 0x000000030c067211 */ /* 0x001fc400078208ff */
[----:B-1----:R-:W-:-:S04]  /*1730*/  LEA R4, P0, R14, R3, 0x1 ;  /* 0x000000030e047211 */ /* 0x002fc800078008ff */
[-C--:B------:R-:W-:Y:S01]  /*1740*/  LEA.HI.X.SX32 R5, R14, R2.reuse, 0x1, P0 ;  /* 0x000000020e057211 */ /* 0x080fe200000f0eff */
[----:B----4-:R-:W-:Y:S04]  /*1750*/  STL [R1+0xb0], R15 ;  /* 0x0000b00f01007387 */ /* 0x010fe80000100800 */
[----:B------:R0:W-:Y:S01]  /*1760*/  STL [R1+0xd8], R21 ;  /* 0x0000d81501007387 */ /* 0x0001e20000100800 */
[----:B------:R-:W-:-:S03]  /*1770*/  LEA.HI.X.SX32 R7, R12, R2, 0x1, P1 ;  /* 0x000000020c077211 */ /* 0x000fc600008f0eff */
[----:B------:R-:W4:Y:S01]  /*1780*/  LDG.E.U16 R25, desc[UR10][R4.64] ;  /* 0x0000000a04197981 */ /* 0x000f22000c1e1500 */
[----:B--2---:R-:W-:-:S03]  /*1790*/  LEA R16, R9, R0, 0x2 ;  /* 0x0000000009107211 */ /* 0x004fc600078e10ff */
[----:B------:R-:W2:Y:S04]  /*17a0*/  LDG.E.U16 R23, desc[UR10][R6.64] ;  /* 0x0000000a06177981 */ /* 0x000ea8000c1e1500 */
[----:B0-----:R0:W2:Y:S02]  /*17b0*/  LDG.E.U16 R21, desc[UR10][R10.64] ;  /* 0x0000000a0a157981 */ /* 0x0010a4000c1e1500 */
[----:B0-----:R-:W-:-:S04]  /*17c0*/  LEA R10, P0, R8, R3, 0x1 ;  /* 0x00000003080a7211 */ /* 0x001fc800078008ff */
[-C--:B------:R-:W-:Y:S02]  /*17d0*/  LEA.HI.X.SX32 R11, R8, R2.reuse, 0x1, P0 ;  /* 0x00000002080b7211 */ /* 0x080fe400000f0eff */
[C---:B------:R-:W-:Y:S01]  /*17e0*/  LEA R4, P0, R0.reuse, R3, 0x1 ;  /* 0x0000000300047211 */ /* 0x040fe200078008ff */
[----:B------:R0:W-:Y:S03]  /*17f0*/  STL [R1+0xa4], R20 ;  /* 0x0000a41401007387 */ /* 0x0001e60000100800 */
[----:B------:R-:W-:-:S05]  /*1800*/  LEA.HI.X.SX32 R5, R0, R2, 0x1, P0 ;  /* 0x0000000200057211 */ /* 0x000fca00000f0eff */
[----:B------:R-:W4:Y:S04]  /*1810*/  LDG.E.U16 R27, desc[UR10][R4.64] ;  /* 0x0000000a041b7981 */ /* 0x000f28000c1e1500 */
[----:B0-----:R0:W4:Y:S02]  /*1820*/  LDG.E.U16 R20, desc[UR10][R10.64] ;  /* 0x0000000a0a147981 */ /* 0x001124000c1e1500 */
[----:B0-----:R-:W-:-:S04]  /*1830*/  LEA R10, P0, R16, R3, 0x1 ;  /* 0x00000003100a7211 */ /* 0x001fc800078008ff */
[----:B------:R-:W-:Y:S01]  /*1840*/  LEA.HI.X.SX32 R11, R16, R2, 0x1, P0 ;  /* 0x00000002100b7211 */ /* 0x000fe200000f0eff */
[----:B------:R-:W-:Y:S04]  /*1850*/  STL [R1+0xd4], R17 ;  /* 0x0000d41101007387 */ /* 0x000fe80000100800 */
[----:B------:R0:W-:Y:S04]  /*1860*/  STL [R1+0xa0], R24 ;  /* 0x0000a01801007387 */ /* 0x0001e80000100800 */
[----:B0-----:R0:W4:Y:S01]  /*1870*/  LDG.E.U16 R24, desc[UR10][R10.64] ;  /* 0x0000000a0a187981 */ /* 0x001122000c1e1500 */
[----:B------:R-:W-:-:S04]  /*1880*/  IMAD R13, R9, 0x4, R16 ;  /* 0x00000004090d7824 */ /* 0x000fc800078e0210 */
[----:B------:R-:W-:-:S05]  /*1890*/  IMAD R15, R9, 0x4, R13 ;  /* 0x00000004090f7824 */ /* 0x000fca00078e020d */
[----:B------:R-:W-:Y:S02]  /*18a0*/  LEA R14, R9, R15, 0x2 ;  /* 0x0000000f090e7211 */ /* 0x000fe400078e10ff */
[----:B------:R-:W-:-:S03]  /*18b0*/  LEA R4, P0, R15, R3, 0x1 ;  /* 0x000000030f047211 */ /* 0x000fc600078008ff */
[----:B------:R-:W-:Y:S01]  /*18c0*/  IMAD R8, R9, 0x4, R14 ;  /* 0x0000000409087824 */ /* 0x000fe200078e020e */
[----:B------:R-:W-:-:S03]  /*18d0*/  LEA.HI.X.SX32 R5, R15, R2, 0x1, P0 ;  /* 0x000000020f057211 */ /* 0x000fc600000f0eff */
[----:B------:R-:W-:Y:S01]  /*18e0*/  IMAD R7, R9, 0x4, R8 ;  /* 0x0000000409077824 */ /* 0x000fe200078e0208 */
[CC--:B0-----:R-:W-:Y:S01]  /*18f0*/  LEA R10, P0, R14.reuse, R3.reuse, 0x1 ;  /* 0x000000030e0a7211 */ /* 0x0c1fe200078008ff */
[----:B------:R0:W-:Y:S01]  /*1900*/  STL [R1+0xc0], R22 ;  /* 0x0000c01601007387 */ /* 0x0001e20000100800 */
[----:B------:R-:W-:Y:S02]  /*1910*/  LEA R12, P1, R13, R3, 0x1 ;  /* 0x000000030d0c7211 */ /* 0x000fe400078208ff */
[----:B------:R-:W-:Y:S01]  /*1920*/  LEA R17, R9, R7, 0x2 ;  /* 0x0000000709117211 */ /* 0x000fe200078e10ff */
[----:B------:R1:W-:Y:S01]  /*1930*/  STL [R1+0x9c], R19 ;  /* 0x00009c1301007387 */ /* 0x0003e20000100800 */
[-C--:B------:R-:W-:Y:S02]  /*1940*/  LEA.HI.X.SX32 R11, R14, R2.reuse, 0x1, P0 ;  /* 0x000000020e0b7211 */ /* 0x080fe400000f0eff */
[----:B------:R-:W-:Y:S01]  /*1950*/  LEA.HI.X.SX32 R13, R13, R2, 0x1, P1 ;  /* 0x000000020d0d7211 */ /* 0x000fe200008f0eff */
[----:B------:R-:W-:-:S02]  /*1960*/  IMAD R0, R9, 0x4, R17 ;  /* 0x0000000409007824 */ /* 0x000fc400078e0211 */
[----:B0-----:R-:W4:Y:S04]  /*1970*/  LDG.E.U16 R22, desc[UR10][R10.64] ;  /* 0x0000000a0a167981 */ /* 0x001f28000c1e1500 */
[----:B---3--:R0:W-:Y:S01]  /*1980*/  STL [R1+0xbc], R18 ;  /* 0x0000bc1201007387 */ /* 0x0081e20000100800 */
[----:B------:R-:W-:-:S03]  /*1990*/  IMAD R16, R9, 0x4, R0 ;  /* 0x0000000409107824 */ /* 0x000fc600078e0200 */
[----:B-1----:R-:W3:Y:S04]  /*19a0*/  LDG.E.U16 R19, desc[UR10][R12.64] ;  /* 0x0000000a0c137981 */ /* 0x002ee8000c1e1500 */
[----:B0-----:R0:W3:Y:S02]  /*19b0*/  LDG.E.U16 R18, desc[UR10][R4.64] ;  /* 0x0000000a04127981 */ /* 0x0010e4000c1e1500 */
[----:B0-----:R-:W-:-:S04]  /*19c0*/  LEA R4, P0, R8, R3, 0x1 ;  /* 0x0000000308047211 */ /* 0x001fc800078008ff */
[-C--:B------:R-:W-:Y:S02]  /*19d0*/  LEA.HI.X.SX32 R5, R8, R2.reuse, 0x1, P0 ;  /* 0x0000000208057211 */ /* 0x080fe400000f0eff */
[-C--:B------:R-:W-:Y:S02]  /*19e0*/  LEA R10, P0, R17, R3.reuse, 0x1 ;  /* 0x00000003110a7211 */ /* 0x080fe400078008ff */
[----:B------:R-:W-:Y:S02]  /*19f0*/  LEA R12, P1, R7, R3, 0x1 ;  /* 0x00000003070c7211 */ /* 0x000fe400078208ff */
[----:B------:R-:W-:Y:S01]  /*1a00*/  LEA.HI.X.SX32 R11, R17, R2, 0x1, P0 ;  /* 0x00000002110b7211 */ /* 0x000fe200000f0eff */
[----:B--2---:R-:W-:Y:S01]  /*1a10*/  STL [R1+0x90], R21 ;  /* 0x0000901501007387 */ /* 0x004fe20000100800 */
[----:B------:R-:W-:-:S03]  /*1a20*/  LEA R6, R9, R16, 0x2 ;  /* 0x0000001009067211 */ /* 0x000fc600078e10ff */
[----:B----4-:R0:W-:Y:S01]  /*1a30*/  STL [R1+0xac], R25 ;  /* 0x0000ac1901007387 */ /* 0x0101e20000100800 */
[----:B------:R-:W-:Y:S01]  /*1a40*/  LEA.HI.X.SX32 R13, R7, R2, 0x1, P1 ;  /* 0x00000002070d7211 */ /* 0x000fe200008f0eff */
[----:B------:R-:W-:Y:S02]  /*1a50*/  IMAD R15, R9, 0x4, R6 ;  /* 0x00000004090f7824 */ /* 0x000fe400078e0206 */
[----:B------:R1:W-:Y:S04]  /*1a60*/  STL [R1+0x8c], R23 ;  /* 0x00008c1701007387 */ /* 0x0003e80000100800 */
[----:B------:R-:W2:Y:S04]  /*1a70*/  LDG.E.U16 R26, desc[UR10][R12.64] ;  /* 0x0000000a0c1a7981 */ /* 0x000ea8000c1e1500 */
[----:B0-----:R0:W4:Y:S04]  /*1a80*/  LDG.E.U16 R25, desc[UR10][R4.64] ;  /* 0x0000000a04197981 */ /* 0x001128000c1e1500 */
[----:B-1----:R1:W2:Y:S01]  /*1a90*/  LDG.E.U16 R23, desc[UR10][R10.64] ;  /* 0x0000000a0a177981 */ /* 0x0022a2000c1e1500 */
[----:B0-----:R-:W-:-:S04]  /*1aa0*/  LEA R4, P0, R0, R3, 0x1 ;  /* 0x0000000300047211 */ /* 0x001fc800078008ff */
[-C--:B------:R-:W-:Y:S02]  /*1ab0*/  LEA.HI.X.SX32 R5, R0, R2.reuse, 0x1, P0 ;  /* 0x0000000200057211 */ /* 0x080fe400000f0eff */
[-C--:B-1----:R-:W-:Y:S01]  /*1ac0*/  LEA R10, P0, R16, R3.reuse, 0x1 ;  /* 0x00000003100a7211 */ /* 0x082fe200078008ff */
[----:B------:R-:W-:Y:S01]  /*1ad0*/  STL [R1+0xa8], R20 ;  /* 0x0000a81401007387 */ /* 0x000fe20000100800 */
[----:B------:R-:W-:Y:S02]  /*1ae0*/  LEA R12, P1, R6, R3, 0x1 ;  /* 0x00000003060c7211 */ /* 0x000fe400078208ff */
[-C--:B------:R-:W-:Y:S01]  /*1af0*/  LEA.HI.X.SX32 R11, R16, R2.reuse, 0x1, P0 ;  /* 0x00000002100b7211 */ /* 0x080fe200000f0eff */
[----:B------:R0:W-:Y:S01]  /*1b00*/  STL [R1+0x88], R27 ;  /* 0x0000881b01007387 */ /* 0x0001e20000100800 */
[----:B------:R-:W-:-:S05]  /*1b10*/  LEA.HI.X.SX32 R13, R6, R2, 0x1, P1 ;  /* 0x00000002060d7211 */ /* 0x000fca00008f0eff */
[----:B------:R-:W2:Y:S04]  /*1b20*/  LDG.E.U16 R28, desc[UR10][R12.64] ;  /* 0x0000000a0c1c7981 */ /* 0x000ea8000c1e1500 */
[----:B0-----:R0:W2:Y:S02]  /*1b30*/  LDG.E.U16 R27, desc[UR10][R4.64] ;  /* 0x0000000a041b7981 */ /* 0x0010a4000c1e1500 */
[----:B0-----:R-:W-:-:S04]  /*1b40*/  LEA R4, P0, R15, R3, 0x1 ;  /* 0x000000030f047211 */ /* 0x001fc800078008ff */
[----:B------:R-:W-:-:S05]  /*1b50*/  LEA.HI.X.SX32 R5, R15, R2, 0x1, P0 ;  /* 0x000000020f057211 */ /* 0x000fca00000f0eff */
[----:B------:R-:W2:Y:S04]  /*1b60*/  LDG.E.U16 R29, desc[UR10][R4.64] ;  /* 0x0000000a041d7981 */ /* 0x000ea8000c1e1500 */
[----:B------:R0:W-:Y:S04]  /*1b70*/  STL [R1+0x98], R24 ;  /* 0x0000981801007387 */ /* 0x0001e80000100800 */
[----:B0-----:R0:W2:Y:S01]  /*1b80*/  LDG.E.U16 R24, desc[UR10][R10.64] ;  /* 0x0000000a0a187981 */ /* 0x0010a2000c1e1500 */
[----:B------:R-:W-:-:S05]  /*1b90*/  IMAD R14, R9, 0x4, R15 ;  /* 0x00000004090e7824 */ /* 0x000fca00078e020f */
[----:B------:R-:W-:Y:S02]  /*1ba0*/  LEA R21, R9, R14, 0x2 ;  /* 0x0000000e09157211 */ /* 0x000fe400078e10ff */
[----:B0-----:R-:W-:-:S03]  /*1bb0*/  LEA R10, P0, R14, R3, 0x1 ;  /* 0x000000030e0a7211 */ /* 0x001fc600078008ff */
[----:B------:R-:W-:Y:S01]  /*1bc0*/  IMAD R8, R9, 0x4, R21 ;  /* 0x0000000409087824 */ /* 0x000fe200078e0215 */
[----:B------:R-:W-:-:S03]  /*1bd0*/  LEA.HI.X.SX32 R11, R14, R2, 0x1, P0 ;  /* 0x000000020e0b7211 */ /* 0x000fc600000f0eff */
[----:B------:R-:W-:Y:S01]  /*1be0*/  IMAD R7, R9, 0x4, R8 ;  /* 0x0000000409077824 */ /* 0x000fe200078e0208 */
[CC--:B------:R-:W-:Y:S02]  /*1bf0*/  LEA R4, P0, R21.reuse, R3.reuse, 0x1 ;  /* 0x0000000315047211 */ /* 0x0c0fe400078008ff */
[C---:B------:R-:W-:Y:S02]  /*1c00*/  LEA R12, P1, R8.reuse, R3, 0x1 ;  /* 0x00000003080c7211 */ /* 0x040fe400078208ff */
[-C--:B------:R-:W-:Y:S02]  /*1c10*/  LEA.HI.X.SX32 R5, R21, R2.reuse, 0x1, P0 ;  /* 0x0000000215057211 */ /* 0x080fe400000f0eff */
[C---:B------:R-:W-:Y:S02]  /*1c20*/  LEA R20, R9.reuse, R7, 0x2 ;  /* 0x0000000709147211 */ /* 0x040fe400078e10ff */
[----:B------:R-:W-:Y:S01]  /*1c30*/  LEA.HI.X.SX32 R13, R8, R2, 0x1, P1 ;  /* 0x00000002080d7211 */ /* 0x000fe200008f0eff */
[----:B---3--:R-:W-:Y:S04]  /*1c40*/  STL [R1+0x84], R19 ;  /* 0x0000841301007387 */ /* 0x008fe80000100800 */
[----:B------:R-:W-:Y:S04]  /*1c50*/  STL [R1+0x94], R18 ;  /* 0x0000941201007387 */ /* 0x000fe80000100800 */
[----:B------:R0:W-:Y:S01]  /*1c60*/  STL [R1+0x78], R22 ;  /* 0x0000781601007387 */ /* 0x0001e20000100800 */
[----:B------:R-:W-:-:S03]  /*1c70*/  IMAD R0, R9, 0x4, R20 ;  /* 0x0000000409007824 */ /* 0x000fc600078e0214 */
[----:B0-----:R0:W3:Y:S02]  /*1c80*/  LDG.E.U16 R22, desc[UR10][R10.64] ;  /* 0x0000000a0a167981 */ /* 0x0010e4000c1e1500 */
[----:B0-----:R-:W-:-:S04]  /*1c90*/  LEA R10, P0, R7, R3, 0x1 ;  /* 0x00000003070a7211 */ /* 0x001fc800078008ff */
[----:B------:R-:W-:Y:S01]  /*1ca0*/  LEA.HI.X.SX32 R11, R7, R2, 0x1, P0 ;  /* 0x00000002070b7211 */ /* 0x000fe200000f0eff */
[----:B----4-:R0:W-:Y:S04]  /*1cb0*/  STL [R1+0x80], R25 ;  /* 0x0000801901007387 */ /* 0x0101e80000100800 */
[----:B--2---:R1:W-:Y:S04]  /*1cc0*/  STL [R1+0x74], R26 ;  /* 0x0000741a01007387 */ /* 0x0043e80000100800 */
[----:B0-----:R0:W2:Y:S04]  /*1cd0*/  LDG.E.U16 R25, desc[UR10][R4.64] ;  /* 0x0000000a04197981 */ /* 0x0010a8000c1e1500 */
[----:B-1----:R1:W4:Y:S01]  /*1ce0*/  LDG.E.U16 R26, desc[UR10][R12.64] ;  /* 0x0000000a0c1a7981 */ /* 0x002322000c1e1500 */
[----:B0-----:R-:W-:-:S04]  /*1cf0*/  LEA R4, P0, R20, R3, 0x1 ;  /* 0x0000000314047211 */ /* 0x001fc800078008ff */
[-C--:B------:R-:W-:Y:S02]  /*1d00*/  LEA.HI.X.SX32 R5, R20, R2.reuse, 0x1, P0 ;  /* 0x0000000214057211 */ /* 0x080fe400000f0eff */
[C---:B-1----:R-:W-:Y:S01]  /*1d10*/  LEA R12, P0, R0.reuse, R3, 0x1 ;  /* 0x00000003000c7211 */ /* 0x042fe200078008ff */
[----:B------:R0:W-:Y:S03]  /*1d20*/  STL [R1+0x7c], R23 ;  /* 0x00007c1701007387 */ /* 0x0001e60000100800 */
[----:B------:R-:W-:Y:S01]  /*1d30*/  LEA.HI.X.SX32 R13, R0, R2, 0x1, P0 ;  /* 0x00000002000d7211 */ /* 0x000fe200000f0eff */
[----:B------:R-:W-:Y:S04]  /*1d40*/  STL [R1+0x70], R27 ;  /* 0x0000701b01007387 */ /* 0x000fe80000100800 */
[----:B0-----:R0:W4:Y:S04]  /*1d50*/  LDG.E.U16 R23, desc[UR10][R10.64] ;  /* 0x0000000a0a177981 */ /* 0x001128000c1e1500 */
[----:B------:R1:W-:Y:S04]  /*1d60*/  STL [R1+0x6c], R24 ;  /* 0x00006c1801007387 */ /* 0x0003e80000100800 */
[----:B------:R-:W-:Y:S04]  /*1d70*/  STL [R1+0x68], R28 ;  /* 0x0000681c01007387 */ /* 0x000fe80000100800 */
[----:B------:R0:W-:Y:S04]  /*1d80*/  STL [R1+0x64], R29 ;  /* 0x0000641d01007387 */ /* 0x0001e80000100800 */
[----:B-1----:R1:W4:Y:S04]  /*1d90*/  LDG.E.U16 R24, desc[UR10][R4.64] ;  /* 0x0000000a04187981 */ /* 0x002328000c1e1500 */
[----:B0-----:R0:W4:Y:S01]  /*1da0*/  LDG.E.U16 R29, desc[UR10][R12.64] ;  /* 0x0000000a0c1d7981 */ /* 0x001122000c1e1500 */
[----:B------:R-:W-:-:S05]  /*1db0*/  IMAD R17, R9, 0x4, R0 ;  /* 0x0000000409117824 */ /* 0x000fca00078e0200 */
[----:B------:R-:W-:Y:S02]  /*1dc0*/  LEA R16, R9, R17, 0x2 ;  /* 0x0000001109107211 */ /* 0x000fe400078e10ff */
[----:B------:R-:W-:-:S03]  /*1dd0*/  LEA R10, P1, R17, R3, 0x1 ;  /* 0x00000003110a7211 */ /* 0x000fc600078208ff */
[----:B------:R-:W-:Y:S01]  /*1de0*/  IMAD R6, R9, 0x4, R16 ;  /* 0x0000000409067824 */ /* 0x000fe200078e0210 */
[----:B-1----:R-:W-:-:S03]  /*1df0*/  LEA R4, P0, R16, R3, 0x1 ;  /* 0x0000000310047211 */ /* 0x002fc600078008ff */
[----:B------:R-:W-:Y:S01]  /*1e00*/  IMAD R19, R9, 0x4, R6 ;  /* 0x0000000409137824 */ /* 0x000fe200078e0206 */
[-C--:B------:R-:W-:Y:S02]  /*1e10*/  LEA.HI.X.SX32 R11, R17, R2.reuse, 0x1, P1 ;  /* 0x00000002110b7211 */ /* 0x080fe400008f0eff */
[-C--:B------:R-:W-:Y:S02]  /*1e20*/  LEA.HI.X.SX32 R5, R16, R2.reuse, 0x1, P0 ;  /* 0x0000000210057211 */ /* 0x080fe400000f0eff */
[C---:B0-----:R-:W-:Y:S02]  /*1e30*/  LEA R12, P0, R6.reuse, R3, 0x1 ;  /* 0x00000003060c7211 */ /* 0x041fe400078008ff */
[----:B------:R-:W-:Y:S02]  /*1e40*/  LEA R15, R9, R19, 0x2 ;  /* 0x00000013090f7211 */ /* 0x000fe400078e10ff */
[----:B------:R-:W-:Y:S01]  /*1e50*/  LEA.HI.X.SX32 R13, R6, R2, 0x1, P0 ;  /* 0x00000002060d7211 */ /* 0x000fe200000f0eff */
[----:B---3--:R0:W-:Y:S04]  /*1e60*/  STL [R1+0x60], R22 ;  /* 0x0000601601007387 */ /* 0x0081e80000100800 */
[----:B0-----:R0:W3:Y:S02]  /*1e70*/  LDG.E.U16 R22, desc[UR10][R10.64] ;  /* 0x0000000a0a167981 */ /* 0x0010e4000c1e1500 */
[----:B0-----:R-:W-:-:S04]  /*1e80*/  LEA R10, P0, R15, R3, 0x1 ;  /* 0x000000030f0a7211 */ /* 0x001fc800078008ff */
[----:B------:R-:W-:Y:S01]  /*1e90*/  LEA.HI.X.SX32 R11, R15, R2, 0x1, P0 ;  /* 0x000000020f0b7211 */ /* 0x000fe200000f0eff */
[----:B--2---:R-:W-:Y:S04]  /*1ea0*/  STL [R1+0x5c], R25 ;  /* 0x00005c1901007387 */ /* 0x004fe80000100800 */
[----:B----4-:R0:W-:Y:S04]  /*1eb0*/  STL [R1+0x58], R26 ;  /* 0x0000581a01007387 */ /* 0x0101e80000100800 */
[----:B0-----:R0:W2:Y:S04]  /*1ec0*/  LDG.E.U16 R26, desc[UR10][R4.64] ;  /* 0x0000000a041a7981 */ /* 0x0010a8000c1e1500 */
[----:B------:R-:W-:Y:S04]  /*1ed0*/  STL [R1+0x54], R23 ;  /* 0x0000541701007387 */ /* 0x000fe80000100800 */
[----:B------:R1:W-:Y:S04]  /*1ee0*/  STL [R1+0x50], R24 ;  /* 0x0000501801007387 */ /* 0x0003e80000100800 */
[----:B------:R4:W-:Y:S04]  /*1ef0*/  STL [R1+0x4c], R29 ;  /* 0x00004c1d01007387 */ /* 0x0009e80000100800 */
[----:B-1----:R1:W2:Y:S04]  /*1f00*/  LDG.E.U16 R24, desc[UR10][R12.64] ;  /* 0x0000000a0c187981 */ /* 0x0022a8000c1e1500 */
[----:B----4-:R4:W2:Y:S01]  /*1f10*/  LDG.E.U16 R29, desc[UR10][R10.64] ;  /* 0x0000000a0a1d7981 */ /* 0x0108a2000c1e1500 */
[----:B------:R-:W-:-:S04]  /*1f20*/  IMAD R18, R9, 0x4, R15 ;  /* 0x0000000409127824 */ /* 0x000fc800078e020f */
[----:B------:R-:W-:-:S05]  /*1f30*/  IMAD R14, R9, 0x4, R18 ;  /* 0x00000004090e7824 */ /* 0x000fca00078e0212 */
[----:B------:R-:W-:-:S05]  /*1f40*/  LEA R21, R9, R14, 0x2 ;  /* 0x0000000e09157211 */ /* 0x000fca00078e10ff */
[----:B------:R-:W-:-:S04]  /*1f50*/  IMAD R8, R9, 0x4, R21 ;  /* 0x0000000409087824 */ /* 0x000fc800078e0215 */
[----:B------:R-:W-:Y:S01]  /*1f60*/  IMAD R7, R9, 0x4, R8 ;  /* 0x0000000409077824 */ /* 0x000fe200078e0208 */
[----:B0-----:R-:W-:-:S04]  /*1f70*/  LEA R4, P1, R14, R3, 0x1 ;  /* 0x000000030e047211 */ /* 0x001fc800078208ff */
[----:B------:R-:W-:Y:S02]  /*1f80*/  LEA R20, R9, R7, 0x2 ;  /* 0x0000000709147211 */ /* 0x000fe400078e10ff */
[----:B------:R-:W-:-:S03]  /*1f90*/  LEA.HI.X.SX32 R5, R14, R2, 0x1, P1 ;  /* 0x000000020e057211 */ /* 0x000fc600008f0eff */
[----:B------:R-:W-:Y:S01]  /*1fa0*/  IMAD R27, R9, 0x4, R20 ;  /* 0x00000004091b7824 */ /* 0x000fe200078e0214 */
[----:B------:R-:W-:-:S03]  /*1fb0*/  LEA R14, P0, R8, R3, 0x1 ;  /* 0x00000003080e7211 */ /* 0x000fc600078008ff */
[C---:B------:R-:W-:Y:S01]  /*1fc0*/  IMAD R0, R9.reuse, 0x4, R27 ;  /* 0x0000000409007824 */ /* 0x040fe200078e021b */
[-C--:B------:R-:W-:Y:S02]  /*1fd0*/  LEA.HI.X.SX32 R15, R8, R2.reuse, 0x1, P0 ;  /* 0x00000002080f7211 */ /* 0x080fe400000f0eff */
[-C--:B-1----:R-:W-:Y:S02]  /*1fe0*/  LEA R12, P0, R20, R3.reuse, 0x1 ;  /* 0x00000003140c7211 */ /* 0x082fe400078008ff */
[----:B----4-:R-:W-:Y:S01]  /*1ff0*/  LEA R10, P1, R0, R3, 0x1 ;  /* 0x00000003000a7211 */ /* 0x010fe200078208ff */
[----:B---3--:R-:W-:Y:S01]  /*2000*/  STL [R1+0x48], R22 ;  /* 0x0000481601007387 */ /* 0x008fe20000100800 */
[-C--:B------:R-:W-:Y:S02]  /*2010*/  LEA.HI.X.SX32 R13, R20, R2.reuse, 0x1, P0 ;  /* 0x00000002140d7211 */ /* 0x080fe400000f0eff */
[----:B------:R-:W-:Y:S01]  /*2020*/  LEA.HI.X.SX32 R11, R0, R2, 0x1, P1 ;  /* 0x00000002000b7211 */ /* 0x000fe200008f0eff */
[----:B------:R0:W3:Y:S04]  /*2030*/  LDG.E.U16 R20, desc[UR10][R14.64] ;  /* 0x0000000a0e147981 */ /* 0x0000e8000c1e1500 */
[----:B--2---:R1:W-:Y:S04]  /*2040*/  STL [R1+0x44], R26 ;  /* 0x0000441a01007387 */ /* 0x0043e80000100800 */
[----:B-1----:R-:W2:Y:S04]  /*2050*/  LDG.E.U16 R26, desc[UR10][R4.64] ;  /* 0x0000000a041a7981 */ /* 0x002ea8000c1e1500 */
[----:B------:R1:W-:Y:S04]  /*2060*/  STL [R1+0x40], R24 ;  /* 0x0000401801007387 */ /* 0x0003e80000100800 */
[----:B------:R4:W-:Y:S04]  /*2070*/  STL [R1+0x3c], R29 ;  /* 0x00003c1d01007387 */ /* 0x0009e80000100800 */
[----:B-1----:R1:W3:Y:S04]  /*2080*/  LDG.E.U16 R24, desc[UR10][R12.64] ;  /* 0x0000000a0c187981 */ /* 0x0022e8000c1e1500 */
[----:B----4-:R4:W3:Y:S01]  /*2090*/  LDG.E.U16 R29, desc[UR10][R10.64] ;  /* 0x0000000a0a1d7981 */ /* 0x0108e2000c1e1500 */
[----:B------:R-:W-:-:S05]  /*20a0*/  LEA R28, R9, R0, 0x2 ;  /* 0x00000000091c7211 */ /* 0x000fca00078e10ff */
[----:B------:R-:W-:-:S04]  /*20b0*/  IMAD R16, R9, 0x4, R28 ;  /* 0x0000000409107824 */ /* 0x000fc800078e021c */
[----:B------:R-:W-:-:S05]  /*20c0*/  IMAD R25, R9, 0x4, R16 ;  /* 0x0000000409197824 */ /* 0x000fca00078e0210 */
[----:B------:R-:W-:Y:S02]  /*20d0*/  LEA R6, R9, R25, 0x2 ;  /* 0x0000001909067211 */ /* 0x000fe400078e10ff */
[----:B0-----:R-:W-:-:S03]  /*20e0*/  LEA R14, P0, R16, R3, 0x1 ;  /* 0x00000003100e7211 */ /* 0x001fc600078008ff */
[----:B------:R-:W-:Y:S01]  /*20f0*/  IMAD R23, R9, 0x4, R6 ;  /* 0x0000000409177824 */ /* 0x000fe200078e0206 */
[----:B------:R-:W-:-:S03]  /*2100*/  LEA.HI.X.SX32 R15, R16, R2, 0x1, P0 ;  /* 0x00000002100f7211 */ /* 0x000fc600000f0eff */
[----:B------:R-:W-:Y:S01]  /*2110*/  IMAD R17, R9, 0x4, R23 ;  /* 0x0000000409117824 */ /* 0x000fe200078e0217 */
[----:B-1----:R-:W-:-:S04]  /*2120*/  LEA R12, P0, R6, R3, 0x1 ;  /* 0x00000003060c7211 */ /* 0x002fc800078008ff */
[C---:B----4-:R-:W-:Y:S02]  /*2130*/  LEA R10, P1, R17.reuse, R3, 0x1 ;  /* 0x00000003110a7211 */ /* 0x050fe400078208ff */
[-C--:B------:R-:W-:Y:S02]  /*2140*/  LEA.HI.X.SX32 R13, R6, R2.reuse, 0x1, P0 ;  /* 0x00000002060d7211 */ /* 0x080fe400000f0eff */
[----:B------:R-:W-:Y:S01]  /*2150*/  LEA.HI.X.SX32 R11, R17, R2, 0x1, P1 ;  /* 0x00000002110b7211 */ /* 0x000fe200008f0eff */
[----:B--2---:R0:W-:Y:S04]  /*2160*/  STL [R1+0x38], R26 ;  /* 0x0000381a01007387 */ /* 0x0041e80000100800 */
[----:B---3--:R-:W-:Y:S04]  /*2170*/  STL [R1+0x34], R20 ;  /* 0x0000341401007387 */ /* 0x008fe80000100800 */
[----:B0-----:R0:W2:Y:S04]  /*2180*/  LDG.E.U16 R26, desc[UR10][R14.64] ;  /* 0x0000000a0e1a7981 */ /* 0x0010a8000c1e1500 */
[----:B------:R1:W-:Y:S04]  /*2190*/  STL [R1+0x30], R24 ;  /* 0x0000301801007387 */ /* 0x0003e80000100800 */
[----:B------:R3:W-:Y:S04]  /*21a0*/  STL [R1+0x2c], R29 ;  /* 0x00002c1d01007387 */ /* 0x0007e80000100800 */
[----:B-1----:R-:W4:Y:S04]  /*21b0*/  LDG.E.U16 R24, desc[UR10][R12.64] ;  /* 0x0000000a0c187981 */ /* 0x002f28000c1e1500 */
[----:B---3--:R1:W3:Y:S01]  /*21c0*/  LDG.E.U16 R29, desc[UR10][R10.64] ;  /* 0x0000000a0a1d7981 */ /* 0x0082e2000c1e1500 */
[----:B------:R-:W-:-:S05]  /*21d0*/  LEA R22, R9, R17, 0x2 ;  /* 0x0000001109167211 */ /* 0x000fca00078e10ff */
[----:B------:R-:W-:-:S04]  /*21e0*/  IMAD R8, R9, 0x4, R22 ;  /* 0x0000000409087824 */ /* 0x000fc800078e0216 */
[----:B------:R-:W-:Y:S01]  /*21f0*/  IMAD R5, R9, 0x4, R8 ;  /* 0x0000000409057824 */ /* 0x000fe200078e0208 */
[----:B0-----:R-:W-:-:S04]  /*2200*/  LEA R14, P0, R8, R3, 0x1 ;  /* 0x00000003080e7211 */ /* 0x001fc800078008ff */
[----:B------:R-:W-:Y:S02]  /*2210*/  LEA R0, R9, R5, 0x2 ;  /* 0x0000000509007211 */ /* 0x000fe400078e10ff */
[----:B------:R-:W-:Y:S02]  /*2220*/  LEA.HI.X.SX32 R15, R8, R2, 0x1, P0 ;  /* 0x00000002080f7211 */ /* 0x000fe400000f0eff */
[----:B-1----:R-:W-:-:S04]  /*2230*/  LEA R10, P0, R0, R3, 0x1 ;  /* 0x00000003000a7211 */ /* 0x002fc800078008ff */
[----:B------:R-:W-:Y:S01]  /*2240*/  LEA.HI.X.SX32 R11, R0, R2, 0x1, P0 ;  /* 0x00000002000b7211 */ /* 0x000fe200000f0eff */
[----:B--2---:R0:W-:Y:S04]  /*2250*/  STL [R1+0x28], R26 ;  /* 0x0000281a01007387 */ /* 0x0041e80000100800 */
[----:B0-----:R0:W2:Y:S04]  /*2260*/  LDG.E.U16 R26, desc[UR10][R14.64] ;  /* 0x0000000a0e1a7981 */ /* 0x0010a8000c1e1500 */
[----:B----4-:R-:W-:Y:S04]  /*2270*/  STL [R1+0x24], R24 ;  /* 0x0000241801007387 */ /* 0x010fe80000100800 */
[----:B---3--:R1:W-:Y:S04]  /*2280*/  STL [R1+0x20], R29 ;  /* 0x0000201d01007387 */ /* 0x0083e80000100800 */
[----:B-1----:R-:W3:Y:S01]  /*2290*/  LDG.E.U16 R29, desc[UR10][R10.64] ;  /* 0x0000000a0a1d7981 */ /* 0x002ee2000c1e1500 */
[----:B------:R-:W-:-:S04]  /*22a0*/  IMAD R4, R9, 0x4, R0 ;  /* 0x0000000409047824 */ /* 0x000fc800078e0200 */
[----:B------:R-:W-:-:S05]  /*22b0*/  IMAD R16, R9, 0x4, R4 ;  /* 0x0000000409107824 */ /* 0x000fca00078e0204 */
[----:B------:R-:W-:-:S05]  /*22c0*/  LEA R6, R9, R16, 0x2 ;  /* 0x0000001009067211 */ /* 0x000fca00078e10ff */
[----:B------:R-:W-:Y:S01]  /*22d0*/  IMAD R20, R9, 0x4, R6 ;  /* 0x0000000409147824 */ /* 0x000fe200078e0206 */
[----:B------:R-:W-:-:S04]  /*22e0*/  LEA R12, P1, R16, R3, 0x1 ;  /* 0x00000003100c7211 */ /* 0x000fc800078208ff */
[----:B0-----:R-:W-:Y:S02]  /*22f0*/  LEA R14, P0, R20, R3, 0x1 ;  /* 0x00000003140e7211 */ /* 0x001fe400078008ff */
[-C--:B------:R-:W-:Y:S02]  /*2300*/  LEA.HI.X.SX32 R13, R16, R2.reuse, 0x1, P1 ;  /* 0x00000002100d7211 */ /* 0x080fe400008f0eff */
[----:B------:R-:W-:Y:S01]  /*2310*/  LEA.HI.X.SX32 R15, R20, R2, 0x1, P0 ;  /* 0x00000002140f7211 */ /* 0x000fe200000f0eff */
[C---:B------:R-:W-:Y:S02]  /*2320*/  IMAD R8, R9.reuse, 0x4, R20 ;  /* 0x0000000409087824 */ /* 0x040fe400078e0214 */
[----:B------:R0:W4:Y:S04]  /*2330*/  LDG.E.U16 R20, desc[UR10][R12.64] ;  /* 0x0000000a0c147981 */ /* 0x000128000c1e1500 */
[----:B--2---:R-:W-:Y:S04]  /*2340*/  STL [R1+0x1c], R26 ;  /* 0x00001c1a01007387 */ /* 0x004fe80000100800 */
[----:B---3--:R1:W-:Y:S04]  /*2350*/  STL [R1+0x18], R29 ;  /* 0x0000181d01007387 */ /* 0x0083e80000100800 */
[----:B-1----:R-:W2:Y:S01]  /*2360*/  LDG.E.U16 R29, desc[UR10][R14.64] ;  /* 0x0000000a0e1d7981 */ /* 0x002ea2000c1e1500 */
[----:B------:R-:W-:-:S05]  /*2370*/  LEA R17, R9, R8, 0x2 ;  /* 0x0000000809117211 */ /* 0x000fca00078e10ff */
[----:B------:R-:W-:-:S04]  /*2380*/  IMAD R0, R9, 0x4, R17 ;  /* 0x0000000409007824 */ /* 0x000fc800078e0211 */
[----:B------:R-:W-:Y:S01]  /*2390*/  IMAD R24, R9, 0x4, R0 ;  /* 0x0000000409187824 */ /* 0x000fe200078e0200 */
[----:B------:R-:W-:-:S04]  /*23a0*/  LEA R16, P0, R17, R3, 0x1 ;  /* 0x0000000311107211 */ /* 0x000fc800078008ff */
[C---:B0-----:R-:W-:Y:S02]  /*23b0*/  LEA R12, P1, R24.reuse, R3, 0x1 ;  /* 0x00000003180c7211 */ /* 0x041fe400078208ff */
[-C--:B------:R-:W-:Y:S02]  /*23c0*/  LEA.HI.X.SX32 R17, R17, R2.reuse, 0x1, P0 ;  /* 0x0000000211117211 */ /* 0x080fe400000f0eff */
[----:B------:R-:W-:Y:S01]  /*23d0*/  LEA.HI.X.SX32 R13, R24, R2, 0x1, P1 ;  /* 0x00000002180d7211 */ /* 0x000fe200008f0eff */
[----:B----4-:R-:W-:Y:S01]  /*23e0*/  STL [R1+0x14], R20 ;  /* 0x0000141401007387 */ /* 0x010fe20000100800 */
[----:B------:R-:W-:-:S03]  /*23f0*/  LEA R10, R9, R24, 0x2 ;  /* 0x00000018090a7211 */ /* 0x000fc600078e10ff */
[----:B------:R-:W3:Y:S04]  /*2400*/  LDG.E.U16 R24, desc[UR10][R16.64] ;  /* 0x0000000a10187981 */ /* 0x000ee8000c1e1500 */
[----:B--2---:R0:W-:Y:S04]  /*2410*/  STL [R1+0x10], R29 ;  /* 0x0000101d01007387 */ /* 0x0041e80000100800 */
[----:B0-----:R0:W2:Y:S01]  /*2420*/  LDG.E.U16 R29, desc[UR10][R12.64] ;  /* 0x0000000a0c1d7981 */ /* 0x0010a2000c1e1500 */
[----:B------:R-:W-:-:S05]  /*2430*/  IMAD R26, R9, 0x4, R10 ;  /* 0x00000004091a7824 */ /* 0x000fca00078e020a */
[----:B------:R-:W-:-:S04]  /*2440*/  LEA R14, P0, R26, R3, 0x1 ;  /* 0x000000031a0e7211 */ /* 0x000fc800078008ff */
[----:B------:R-:W-:Y:S02]  /*2450*/  LEA.HI.X.SX32 R15, R26, R2, 0x1, P0 ;  /* 0x000000021a0f7211 */ /* 0x000fe400000f0eff */
[----:B0-----:R-:W-:-:S04]  /*2460*/  LEA R12, P0, R19, R3, 0x1 ;  /* 0x00000003130c7211 */ /* 0x001fc800078008ff */
[----:B------:R-:W-:Y:S01]  /*2470*/  LEA.HI.X.SX32 R13, R19, R2, 0x1, P0 ;  /* 0x00000002130d7211 */ /* 0x000fe200000f0eff */
[----:B---3--:R-:W-:Y:S01]  /*2480*/  STL [R1+0xc], R24 ;  /* 0x00000c1801007387 */ /* 0x008fe20000100800 */
[----:B------:R-:W-:-:S03]  /*2490*/  IMAD R11, R9, 0x4, R26 ;  /* 0x00000004090b7824 */ /* 0x000fc600078e021a */
[----:B------:R0:W3:Y:S04]  /*24a0*/  LDG.E.U16 R26, desc[UR10][R14.64] ;  /* 0x0000000a0e1a7981 */ /* 0x0000e8000c1e1500 */
[----:B--2---:R1:W-:Y:S04]  /*24b0*/  STL [R1+0x8], R29 ;  /* 0x0000081d01007387 */ /* 0x0043e80000100800 */
[----:B-1----:R-:W2:Y:S01]  /*24c0*/  LDG.E.U16 R29, desc[UR10][R12.64] ;  /* 0x0000000a0c1d7981 */ /* 0x002ea2000c1e1500 */
[----:B------:R-:W-:-:S04]  /*24d0*/  LEA R20, R9, R11, 0x2 ;  /* 0x0000000b09147211 */ /* 0x000fc800078e10ff */
[----:B------:R-:W-:-:S04]  /*24e0*/  LEA R16, P1, R20, R3, 0x1 ;  /* 0x0000000314107211 */ /* 0x000fc800078208ff */
[----:B------:R-:W-:Y:S02]  /*24f0*/  LEA.HI.X.SX32 R17, R20, R2, 0x1, P1 ;  /* 0x0000000214117211 */ /* 0x000fe400008f0eff */
[----:B0-----:R-:W-:-:S03]  /*2500*/  LEA R14, P1, R18, R3, 0x1 ;  /* 0x00000003120e7211 */ /* 0x001fc600078208ff */
[----:B------:R0:W4:Y:S01]  /*2510*/  LDG.E.U16 R24, desc[UR10][R16.64] ;  /* 0x0000000a10187981 */ /* 0x000122000c1e1500 */
[----:B------:R-:W-:-:S03]  /*2520*/  LEA.HI.X.SX32 R15, R18, R2, 0x1, P1 ;  /* 0x00000002120f7211 */ /* 0x000fc600008f0eff */
[----:B--2---:R1:W-:Y:S04]  /*2530*/  STL [R1+0xba8], R29 ;  /* 0x000ba81d01007387 */ /* 0x0043e80000100800 */
[----:B-1----:R-:W2:Y:S04]  /*2540*/  LDL.LU R29, [R1+0x114] ;  /* 0x00011400011d7983 */ /* 0x002ea80000300800 */
[----:B---3--:R1:W-:Y:S04]  /*2550*/  STL [R1+0x4], R26 ;  /* 0x0000041a01007387 */ /* 0x0083e80000100800 */
[----:B-1----:R1:W3:Y:S01]  /*2560*/  LDG.E.U16 R26, desc[UR10][R14.64] ;  /* 0x0000000a0e1a7981 */ /* 0x0022e2000c1e1500 */
[----:B0-----:R-:W-:-:S02]  /*2570*/  LEA R16, P0, R21, R3, 0x1 ;  /* 0x0000000315107211 */ /* 0x001fc400078008ff */
[-C--:B------:R-:W-:Y:S02]  /*2580*/  LEA R18, P1, R7, R3.reuse, 0x1 ;  /* 0x0000000307127211 */ /* 0x080fe400078208ff */
[-C--:B------:R-:W-:Y:S02]  /*2590*/  LEA.HI.X.SX32 R17, R21, R2.reuse, 0x1, P0 ;  /* 0x0000000215117211 */ /* 0x080fe400000f0eff */
[----:B------:R-:W-:Y:S02]  /*25a0*/  LEA R12, P0, R27, R3, 0x1 ;  /* 0x000000031b0c7211 */ /* 0x000fe400078008ff */
[-C--:B------:R-:W-:Y:S02]  /*25b0*/  LEA.HI.X.SX32 R19, R7, R2.reuse, 0x1, P1 ;  /* 0x0000000207137211 */ /* 0x080fe400008f0eff */
[----:B------:R-:W-:-:S03]  /*25c0*/  LEA.HI.X.SX32 R13, R27, R2, 0x1, P0 ;  /* 0x000000021b0d7211 */ /* 0x000fc600000f0eff */
[----:B------:R-:W2:Y:S04]  /*25d0*/  LDG.E.U16 R18, desc[UR10][R18.64] ;  /* 0x0000000a12127981 */ /* 0x000ea8000c1e1500 */
[----:B------:R-:W2:Y:S01]  /*25e0*/  LDG.E.U16 R7, desc[UR10][R12.64] ;  /* 0x0000000a0c077981 */ /* 0x000ea2000c1e1500 */
[----:B-1----:R-:W-:Y:S01]  /*25f0*/  LEA R14, P0, R28, R3, 0x1 ;  /* 0x000000031c0e7211 */ /* 0x002fe200078008ff */
[----:B------:R-:W-:-:S03]  /*2600*/  IMAD R20, R9, 0x4, R20 ;  /* 0x0000000409147824 */ /* 0x000fc600078e0214 */
[----:B------:R-:W-:-:S05]  /*2610*/  LEA.HI.X.SX32 R15, R28, R2, 0x1, P0 ;  /* 0x000000021c0f7211 */ /* 0x000fca00000f0eff */
[----:B------:R0:W2:Y:S04]  /*2620*/  LDG.E.U16 R9, desc[UR10][R14.64] ;  /* 0x0000000a0e097981 */ /* 0x0000a8000c1e1500 */
[----:B---3--:R1:W-:Y:S04]  /*2630*/  STL [R1+0xbac], R26 ;  /* 0x000bac1a01007387 */ /* 0x0083e80000100800 */
[----:B-1----:R-:W3:Y:S04]  /*2640*/  LDL.LU R26, [R1+0x190] ;  /* 0x00019000011a7983 */ /* 0x002ee80000300800 */
[----:B----4-:R1:W-:Y:S04]  /*2650*/  STL [R1], R24 ;  /* 0x0000001801007387 */ /* 0x0103e80000100800 */
[----:B-1----:R1:W4:Y:S01]  /*2660*/  LDG.E.U16 R24, desc[UR10][R16.64] ;  /* 0x0000000a10187981 */ /* 0x002322000c1e1500 */
[----:B0-----:R-:W-:-:S02]  /*2670*/  LEA R14, P0, R23, R3, 0x1 ;  /* 0x00000003170e7211 */ /* 0x001fc400078008ff */
[----:B-1----:R-:W-:-:S04]  /*2680*/  LEA R16, P1, R25, R3, 0x1 ;  /* 0x0000000319107211 */ /* 0x002fc800078208ff */
[-C--:B------:R-:W-:Y:S02]  /*2690*/  LEA.HI.X.SX32 R17, R25, R2.reuse, 0x1, P1 ;  /* 0x0000000219117211 */ /* 0x080fe400008f0eff */
[C---:B------:R-:W-:Y:S02]  /*26a0*/  LEA R12, P1, R20.reuse, R3, 0x1 ;  /* 0x00000003140c7211 */ /* 0x040fe400078208ff */
[-C--:B------:R-:W-:Y:S01]  /*26b0*/  LEA.HI.X.SX32 R15, R23, R2.reuse, 0x1, P0 ;  /* 0x00000002170f7211 */ /* 0x080fe200000f0eff */
[----:B------:R0:W3:Y:S01]  /*26c0*/  LDG.E.U16 R19, desc[UR10][R16.64] ;  /* 0x0000000a10137981 */ /* 0x0000e2000c1e1500 */
[----:B------:R-:W-:-:S05]  /*26d0*/  LEA.HI.X.SX32 R13, R20, R2, 0x1, P1 ;  /* 0x00000002140d7211 */ /* 0x000fca00008f0eff */
[----:B------:R1:W3:Y:S01]  /*26e0*/  LDG.E.U16 R23, desc[UR10][R12.64] ;  /* 0x0000000a0c177981 */ /* 0x0002e2000c1e1500 */
[----:B0-----:R-:W-:-:S04]  /*26f0*/  LEA R16, P1, R22, R3, 0x1 ;  /* 0x0000000316107211 */ /* 0x001fc800078208ff */
[-C--:B------:R-:W-:Y:S02]  /*2700*/  LEA.HI.X.SX32 R17, R22, R2.reuse, 0x1, P1 ;  /* 0x0000000216117211 */ /* 0x080fe400008f0eff */
[CC--:B-1----:R-:W-:Y:S01]  /*2710*/  LEA R12, P0, R5.reuse, R3.reuse, 0x1 ;  /* 0x00000003050c7211 */ /* 0x0c2fe200078008ff */
[----:B------:R0:W3:Y:S03]  /*2720*/  LDG.E.U16 R22, desc[UR10][R14.64] ;  /* 0x0000000a0e167981 */ /* 0x0000e6000c1e1500 */
[----:B------:R-:W-:Y:S01]  /*2730*/  LEA.HI.X.SX32 R13, R5, R2, 0x1, P0 ;  /* 0x00000002050d7211 */ /* 0x000fe200000f0eff */
[----:B------:R-:W3:Y:S01]  /*2740*/  LDG.E.U16 R25, desc[UR10][R16.64] ;  /* 0x0000000a10197981 */ /* 0x000ee2000c1e1500 */
[-C--:B------:R-:W-:Y:S02]  /*2750*/  LEA R20, P0, R6, R3.reuse, 0x1 ;  /* 0x0000000306147211 */ /* 0x080fe400078008ff */
[----:B0-----:R-:W-:-:S02]  /*2760*/  LEA R14, P1, R4, R3, 0x1 ;  /* 0x00000003040e7211 */ /* 0x001fc400078208ff */
[-C--:B------:R-:W-:Y:S02]  /*2770*/  LEA.HI.X.SX32 R21, R6, R2.reuse, 0x1, P0 ;  /* 0x0000000206157211 */ /* 0x080fe400000f0eff */
[----:B------:R-:W-:Y:S01]  /*2780*/  LEA.HI.X.SX32 R15, R4, R2, 0x1, P1 ;  /* 0x00000002040f7211 */ /* 0x000fe200008f0eff */
[----:B------:R0:W3:Y:S01]  /*2790*/  LDG.E.U16 R6, desc[UR10][R12.64] ;  /* 0x0000000a0c067981 */ /* 0x0000e2000c1e1500 */
[----:B------:R-:W-:-:S03]  /*27a0*/  LEA R4, P0, R8, R3, 0x1 ;  /* 0x0000000308047211 */ /* 0x000fc600078008ff */
[----:B------:R1:W3:Y:S01]  /*27b0*/  LDG.E.U16 R27, desc[UR10][R14.64] ;  /* 0x0000000a0e1b7981 */ /* 0x0002e2000c1e1500 */
[----:B------:R-:W-:-:S03]  /*27c0*/  LEA.HI.X.SX32 R5, R8, R2, 0x1, P0 ;  /* 0x0000000208057211 */ /* 0x000fc600000f0eff */
[----:B------:R-:W3:Y:S01]  /*27d0*/  LDG.E.U16 R20, desc[UR10][R20.64] ;  /* 0x0000000a14147981 */ /* 0x000ee2000c1e1500 */
[----:B0-----:R-:W-:-:S03]  /*27e0*/  LEA R12, P1, R0, R3, 0x1 ;  /* 0x00000003000c7211 */ /* 0x001fc600078208ff */
[----:B------:R-:W3:Y:S01]  /*27f0*/  LDG.E.U16 R4, desc[UR10][R4.64] ;  /* 0x0000000a04047981 */ /* 0x000ee2000c1e1500 */
[-C--:B-1----:R-:W-:Y:S02]  /*2800*/  LEA R14, P0, R10, R3.reuse, 0x1 ;  /* 0x000000030a0e7211 */ /* 0x082fe400078008ff */
[-C--:B------:R-:W-:Y:S02]  /*2810*/  LEA.HI.X.SX32 R13, R0, R2.reuse, 0x1, P1 ;  /* 0x00000002000d7211 */ /* 0x080fe400008f0eff */
[C---:B------:R-:W-:Y:S02]  /*2820*/  LEA R16, P1, R11.reuse, R3, 0x1 ;  /* 0x000000030b107211 */ /* 0x040fe400078208ff */
[-C--:B------:R-:W-:Y:S01]  /*2830*/  LEA.HI.X.SX32 R15, R10, R2.reuse, 0x1, P0 ;  /* 0x000000020a0f7211 */ /* 0x080fe200000f0eff */
[----:B------:R-:W3:Y:S01]  /*2840*/  LDG.E.U16 R12, desc[UR10][R12.64] ;  /* 0x0000000a0c0c7981 */ /* 0x000ee2000c1e1500 */
[----:B------:R-:W-:-:S03]  /*2850*/  LEA.HI.X.SX32 R17, R11, R2, 0x1, P1 ;  /* 0x000000020b117211 */ /* 0x000fc600008f0eff */
[----:B------:R-:W3:Y:S04]  /*2860*/  LDG.E.U16 R14, desc[UR10][R14.64] ;  /* 0x0000000a0e0e7981 */ /* 0x000ee8000c1e1500 */
[----:B------:R-:W3:Y:S04]  /*2870*/  LDG.E.U16 R16, desc[UR10][R16.64] ;  /* 0x0000000a10107981 */ /* 0x000ee8000c1e1500 */
[----:B----4-:R0:W-:Y:S04]  /*2880*/  STL [R1+0xbb0], R24 ;  /* 0x000bb01801007387 */ /* 0x0101e80000100800 */
[----:B0-----:R-:W4:Y:S04]  /*2890*/  LDL.LU R24, [R1+0x110] ;  /* 0x0001100001187983 */ /* 0x001f280000300800 */
[----:B--2---:R0:W-:Y:S04]  /*28a0*/  STL [R1+0xbb4], R18 ;  /* 0x000bb41201007387 */ /* 0x0041e80000100800 */
[----:B0-----:R-:W2:Y:S04]  /*28b0*/  LDL.LU R18, [R1+0x120] ;  /* 0x0001200001127983 */ /* 0x001ea80000300800 */
[----:B------:R0:W-:Y:S04]  /*28c0*/  STL [R1+0xbb8], R7 ;  /* 0x000bb80701007387 */ /* 0x0001e80000100800 */
[----:B0-----:R-:W2:Y:S01]  /*28d0*/  LDL.LU R7, [R1+0x194] ;  /* 0x0001940001077983 */ /* 0x001ea20000300800 */
[----:B------:R-:W0:Y:S01]  /*28e0*/  S2R R28, SR_TID.X ;  /* 0x00000000001c7919 */ /* 0x000e220000002100 */
[----:B------:R-:W1:Y:S02]  /*28f0*/  S2UR UR6, SR_CgaCtaId ;  /* 0x00000000000679c3 */ /* 0x000e640000008800 */
[----:B------:R3:W-:Y:S04]  /*2900*/  STL [R1+0xbbc], R9 ;  /* 0x000bbc0901007387 */ /* 0x0007e80000100800 */
[----:B---3--:R-:W3:Y:S04]  /*2910*/  LDL.LU R9, [R1+0x124] ;  /* 0x0001240001097983 */ /* 0x008ee80000300800 */
[----:B------:R1:W-:Y:S04]  /*2920*/  STL [R1+0xbc0], R19 ;  /* 0x000bc01301007387 */ /* 0x0003e80000100800 */
[----:B-1----:R-:W3:Y:S04]  /*2930*/  LDL.LU R19, [R1+0x130] ;  /* 0x0001300001137983 */ /* 0x002ee80000300800 */
[----:B------:R1:W-:Y:S01]  /*2940*/  STL [R1+0xbc4], R23 ;  /* 0x000bc41701007387 */ /* 0x0003e20000100800 */
[----:B0-----:R-:W-:-:S02]  /*2950*/  LOP3.LUT R2, R28, 0x3f, RZ, 0xc0, !PT ;  /* 0x0000003f1c027812 */ /* 0x001fc400078ec0ff */
[----:B------:R-:W-:Y:S01]  /*2960*/  SHF.R.S32.HI R0, RZ, 0x6, R28 ;  /* 0x00000006ff007819 */ /* 0x000fe2000001141c */
[----:B-1----:R-:W3:Y:S04]  /*2970*/  LDL.LU R23, [R1+0x134] ;  /* 0x0001340001177983 */ /* 0x002ee80000300800 */
[----:B------:R0:W-:Y:S01]  /*2980*/  STL [R1+0xbc8], R22 ;  /* 0x000bc81601007387 */ /* 0x0001e20000100800 */
[----:B------:R-:W-:Y:S01]  /*2990*/  UMOV UR4, 0x400 ;  /* 0x0000040000047882 */ /* 0x000fe20000000000 */
[----:B------:R-:W-:Y:S02]  /*29a0*/  IMAD.SHL.U32 R2, R2, 0x2, RZ ;  /* 0x0000000202027824 */ /* 0x000fe400078e00ff */
[----:B0-----:R-:W3:Y:S04]  /*29b0*/  LDL.LU R22, [R1+0x140] ;  /* 0x0001400001167983 */ /* 0x001ee80000300800 */
[----:B------:R0:W-:Y:S01]  /*29c0*/  STL [R1+0xbcc], R25 ;  /* 0x000bcc1901007387 */ /* 0x0001e20000100800 */
[----:B------:R-:W-:Y:S01]  /*29d0*/  ULEA UR6, UR6, UR4, 0x18 ;  /* 0x0000000406067291 */ /* 0x000fe2000f8ec0ff */
[----:B------:R-:W-:-:S02]  /*29e0*/  SGXT R0, R0, 0x1 ;  /* 0x000000010000781a */ /* 0x000fc40000000200 */
[----:B0-----:R-:W3:Y:S04]  /*29f0*/  LDL.LU R25, [R1+0x144] ;  /* 0x0001440001197983 */ /* 0x001ee80000300800 */
[----:B------:R0:W-:Y:S01]  /*2a00*/  STL [R1+0xbd0], R6 ;  /* 0x000bd00601007387 */ /* 0x0001e20000100800 */
[----:B------:R-:W-:-:S03]  /*2a10*/  LOP3.LUT R0, R2, 0x90, R0, 0x78, !PT ;  /* 0x0000009002007812 */ /* 0x000fc600078e7800 */
[----:B0-----:R-:W3:Y:S04]  /*2a20*/  LDL.LU R6, [R1+0x150] ;  /* 0x0001500001067983 */ /* 0x001ee80000300800 */
[----:B------:R0:W-:Y:S04]  /*2a30*/  STL [R1+0xbd4], R27 ;  /* 0x000bd41b01007387 */ /* 0x0001e80000100800 */
[----:B0-----:R-:W3:Y:S04]  /*2a40*/  LDL.LU R27, [R1+0x154] ;  /* 0x00015400011b7983 */ /* 0x001ee80000300800 */
[----:B------:R-:W3:Y:S04]  /*2a50*/  LDL.LU R8, [R1+0x160] ;  /* 0x0001600001087983 */ /* 0x000ee80000300800 */
[----:B------:R-:W3:Y:S04]  /*2a60*/  LDL.LU R21, [R1+0x164] ;  /* 0x0001640001157983 */ /* 0x000ee80000300800 */
[----:B------:R0:W-:Y:S04]  /*2a70*/  STL [R1+0xbd8], R20 ;  /* 0x000bd81401007387 */ /* 0x0001e80000100800 */
[----:B0-----:R-:W3:Y:S04]  /*2a80*/  LDL.LU R20, [R1+0x170] ;  /* 0x0001700001147983 */ /* 0x001ee80000300800 */
[----:B------:R-:W3:Y:S04]  /*2a90*/  LDL.LU R3, [R1+0x174] ;  /* 0x0001740001037983 */ /* 0x000ee80000300800 */
[----:B------:R-:W3:Y:S04]  /*2aa0*/  LDL.LU R10, [R1+0x180] ;  /* 0x00018000010a7983 */ /* 0x000ee80000300800 */
[----:B------:R-:W3:Y:S04]  /*2ab0*/  LDL.LU R5, [R1+0x184] ;  /* 0x0001840001057983 */ /* 0x000ee80000300800 */
[----:B------:R-:W-:Y:S04]  /*2ac0*/  STL [R1+0xbdc], R4 ;  /* 0x000bdc0401007387 */ /* 0x000fe80000100800 */
[----:B------:R-:W-:Y:S04]  /*2ad0*/  STL [R1+0xbe0], R12 ;  /* 0x000be00c01007387 */ /* 0x000fe80000100800 */
[----:B------:R-:W-:Y:S04]  /*2ae0*/  STL [R1+0xbe4], R14 ;  /* 0x000be40e01007387 */ /* 0x000fe80000100800 */
[----:B------:R-:W-:Y:S04]  /*2af0*/  STL [R1+0xbe8], R16 ;  /* 0x000be81001007387 */ /* 0x000fe80000100800 */
[----:B------:R-:W-:Y:S04]  /*2b00*/  STL [R1+0xbec], R28 ;  /* 0x000bec1c01007387 */ /* 0x000fe80000100800 */
[----:B------:R-:W-:Y:S04]  /*2b10*/  STS.U16 [R0+UR6+0x200], R26 ;  /* 0x0002001a00007988 */ /* 0x000fe80008000406 */
[----:B------:R-:W-:Y:S04]  /*2b20*/  STS.U16 [R0+UR6+0x2000], R29 ;  /* 0x0020001d00007988 */ /* 0x000fe80008000406 */
[----:B--2---:R0:W-:Y:S04]  /*2b30*/  STS.U16 [R0+UR6], R7 ;  /* 0x0000000700007988 */ /* 0x0041e80008000406 */
[----:B0-----:R-:W2:Y:S04]  /*2b40*/  LDL.LU R7, [R1+0x104] ;  /* 0x0001040001077983 */ /* 0x001ea80000300800 */
[----:B------:R-:W2:Y:S04]  /*2b50*/  LDL.LU R26, [R1+0x100] ;  /* 0x00010000011a7983 */ /* 0x000ea80000300800 */
        /* <DEDUP_REMOVED lines=10> */
[----:B------:R0:W-:Y:S04]  /*2c00*/  STS.U16 [R0+UR6+0x1e00], R18 ;  /* 0x001e001200007988 */ /* 0x0001e80008000406 */
[----:B------:R-:W2:Y:S04]  /*2c10*/  LDL.LU R4, [R1+0xb4] ;  /* 0x0000b40001047983 */ /* 0x000ea80000300800 */
[----:B----4-:R1:W-:Y:S04]  /*2c20*/  STS.U16 [R0+UR6+0x2200], R24 ;  /* 0x0022001800007988 */ /* 0x0103e80008000406 */
[----:B0-----:R-:W4:Y:S04]  /*2c30*/  LDL.LU R18, [R1+0xb0] ;  /* 0x0000b00001127983 */ /* 0x001f280000300800 */
[----:B-1----:R-:W4:Y:S04]  /*2c40*/  LDL.LU R24, [R1+0xa4] ;  /* 0x0000a40001187983 */ /* 0x002f280000300800 */
[----:B---3--:R-:W-:Y:S04]  /*2c50*/  STS.U16 [R0+UR6+0x1400], R25 ;  /* 0x0014001900007988 */ /* 0x008fe80008000406 */
[----:B------:R-:W-:Y:S04]  /*2c60*/  STS.U16 [R0+UR6+0x1600], R22 ;  /* 0x0016001600007988 */ /* 0x000fe80008000406 */
        /* <DEDUP_REMOVED lines=10> */
[----:B------:R0:W-:Y:S04]  /*2d10*/  STS.U16 [R0+UR6+0x400], R5 ;  /* 0x0004000500007988 */ /* 0x0001e80008000406 */
[----:B0-----:R-:W3:Y:S04]  /*2d20*/  LDL.LU R5, [R1+0xa0] ;  /* 0x0000a00001057983 */ /* 0x001ee80000300800 */
[----:B------:R-:W3:Y:S04]  /*2d30*/  LDL.LU R10, [R1+0x9c] ;  /* 0x00009c00010a7983 */ /* 0x000ee80000300800 */
        /* <DEDUP_REMOVED lines=11> */
[----:B--2---:R0:W-:Y:S04]  /*2df0*/  STS.U16 [R0+UR6+0x2400], R7 ;  /* 0x0024000700007988 */ /* 0x0041e80008000406 */
[----:B------:R1:W-:Y:S04]  /*2e00*/  STS.U16 [R0+UR6+0x2600], R26 ;  /* 0x0026001a00007988 */ /* 0x0003e80008000406 */
[----:B0-----:R-:W2:Y:S04]  /*2e10*/  LDL.LU R7, [R1+0x48] ;  /* 0x0000480001077983 */ /* 0x001ea80000300800 */
[----:B-1----:R-:W2:Y:S04]  /*2e20*/  LDL.LU R26, [R1+0x40] ;  /* 0x00004000011a7983 */ /* 0x002ea80000300800 */
[----:B------:R0:W-:Y:S04]  /*2e30*/  STS.U16 [R0+UR6+0x3800], R29 ;  /* 0x0038001d00007988 */ /* 0x0001e80008000406 */
[----:B0-----:R-:W2:Y:S04]  /*2e40*/  LDL.LU R29, [R1+0x3c] ;  /* 0x00003c00011d7983 */ /* 0x001ea80000300800 */
[----:B------:R-:W-:Y:S04]  /*2e50*/  STS.U16 [R0+UR6+0x2800], R2 ;  /* 0x0028000200007988 */ /* 0x000fe80008000406 */
[----:B----4-:R0:W-:Y:S04]  /*2e60*/  STS.U16 [R0+UR6+0x3e00], R18 ;  /* 0x003e001200007988 */ /* 0x0101e80008000406 */
[----:B------:R-:W-:Y:S04]  /*2e70*/  STS.U16 [R0+UR6+0x2a00], R28 ;  /* 0x002a001c00007988 */ /* 0x000fe80008000406 */
[----:B------:R1:W-:Y:S04]  /*2e80*/  STS.U16 [R0+UR6+0x4000], R24 ;  /* 0x0040001800007988 */ /* 0x0003e80008000406 */
[----:B0-----:R-:W4:Y:S04]  /*2e90*/  LDL.LU R18, [R1+0x38] ;  /* 0x0000380001127983 */ /* 0x001f280000300800 */
[----:B------:R0:W-:Y:S04]  /*2ea0*/  STS.U16 [R0+UR6+0x2c00], R16 ;  /* 0x002c001000007988 */ /* 0x0001e80008000406 */
[----:B-1----:R-:W4:Y:S04]  /*2eb0*/  LDL.LU R24, [R1+0x34] ;  /* 0x0000340001187983 */ /* 0x002f280000300800 */
[----:B------:R-:W4:Y:S04]  /*2ec0*/  LDL.LU R2, [R1+0x30] ;  /* 0x0000300001027983 */ /* 0x000f280000300800 */
[----:B------:R-:W4:Y:S04]  /*2ed0*/  LDL.LU R28, [R1+0x2c] ;  /* 0x00002c00011c7983 */ /* 0x000f280000300800 */
[----:B------:R1:W-:Y:S04]  /*2ee0*/  STS.U16 [R0+UR6+0x2e00], R17 ;  /* 0x002e001100007988 */ /* 0x0003e80008000406 */
[----:B0-----:R-:W4:Y:S04]  /*2ef0*/  LDL.LU R16, [R1+0x28] ;  /* 0x0000280001107983 */ /* 0x001f280000300800 */
[----:B------:R0:W-:Y:S04]  /*2f00*/  STS.U16 [R0+UR6+0x3000], R14 ;  /* 0x0030000e00007988 */ /* 0x0001e80008000406 */
[----:B-1----:R-:W4:Y:S04]  /*2f10*/  LDL.LU R17, [R1+0x24] ;  /* 0x0000240001117983 */ /* 0x002f280000300800 */
        /* <DEDUP_REMOVED lines=10> */
[----:B---3--:R0:W-:Y:S04]  /*2fc0*/  STS.U16 [R0+UR6+0x4200], R5 ;  /* 0x0042000500007988 */ /* 0x0081e80008000406 */
[----:B-1----:R-:W3:Y:S04]  /*2fd0*/  LDL.LU R4, [R1+0xc] ;  /* 0x00000c0001047983 */ /* 0x002ee80000300800 */
[----:B0-----:R-:W3:Y:S04]  /*2fe0*/  LDL.LU R5, [R1+0x8] ;  /* 0x0000080001057983 */ /* 0x001ee80000300800 */
[----:B--2---:R0:W-:Y:S04]  /*2ff0*/  STS.U16 [R0+UR6+0x5e00], R26 ;  /* 0x005e001a00007988 */ /* 0x0041e80008000406 */
[----:B0-----:R-:W2:Y:S04]  /*3000*/  LDL.LU R26, [R1+0x4] ;  /* 0x00000400011a7983 */ /* 0x001ea80000300800 */
[----:B------:R0:W-:Y:S04]  /*3010*/  STS.U16 [R0+UR6+0x6000], R29 ;  /* 0x0060001d00007988 */ /* 0x0001e80008000406 */
[----:B0-----:R-:W3:Y:S04]  /*3020*/  LDL.LU R29, [R1] ;  /* 0x00000000011d7983 */ /* 0x001ee80000300800 */
[----:B------:R0:W-:Y:S04]  /*3030*/  STS.U16 [R0+UR6+0x4400], R10 ;  /* 0x0044000a00007988 */ /* 0x0001e80008000406 */
[----:B------:R1:W-:Y:S04]  /*3040*/  STS.U16 [R0+UR6+0x4600], R3 ;  /* 0x0046000300007988 */ /* 0x0003e80008000406 */
[----:B------:R1:W-:Y:S04]  /*3050*/  STS.U16 [R0+UR6+0x4800], R20 ;  /* 0x0048001400007988 */ /* 0x0003e80008000406 */
[----:B0-----:R-:W3:Y:S04]  /*3060*/  LDL.LU R10, [R1+0x1b8] ;  /* 0x0001b800010a7983 */ /* 0x001ee80000300800 */
[----:B-1----:R-:W3:Y:S04]  /*3070*/  LDL.LU R3, [R1+0x1b4] ;  /* 0x0001b40001037983 */ /* 0x002ee80000300800 */
[----:B------:R0:W-:Y:S04]  /*3080*/  STS.U16 [R0+UR6+0x4a00], R21 ;  /* 0x004a001500007988 */ /* 0x0001e80008000406 */
[----:B------:R-:W3:Y:S04]  /*3090*/  LDL.LU R20, [R1+0x1b0] ;  /* 0x0001b00001147983 */ /* 0x000ee80000300800 */
[----:B------:R1:W-:Y:S04]  /*30a0*/  STS.U16 [R0+UR6+0x4c00], R8 ;  /* 0x004c000800007988 */ /* 0x0003e80008000406 */
[----:B0-----:R-:W3:Y:S04]  /*30b0*/  LDL.LU R21, [R1+0x1ac] ;  /* 0x0001ac0001157983 */ /* 0x001ee80000300800 */
[----:B------:R0:W-:Y:S04]  /*30c0*/  STS.U16 [R0+UR6+0x4e00], R27 ;  /* 0x004e001b00007988 */ /* 0x0001e80008000406 */
[----:B-1----:R-:W3:Y:S04]  /*30d0*/  LDL.LU R8, [R1+0x1a8] ;  /* 0x0001a80001087983 */ /* 0x002ee80000300800 */
        /* <DEDUP_REMOVED lines=14> */
[----:B----4-:R0:W-:Y:S04]  /*31c0*/  STS.U16 [R0+UR6+0x6200], R18 ;  /* 0x0062001200007988 */ /* 0x0101e80008000406 */
[----:B-1----:R-:W4:Y:S04]  /*31d0*/  LDL.LU R7, [R1+0x178] ;  /* 0x0001780001077983 */ /* 0x002f280000300800 */
[----:B------:R1:W-:Y:S04]  /*31e0*/  STS.U16 [R0+UR6+0x6400], R24 ;  /* 0x0064001800007988 */ /* 0x0003e80008000406 */
[----:B0-----:R-:W4:Y:S04]  /*31f0*/  LDL.LU R18, [R1+0x16c] ;  /* 0x00016c0001127983 */ /* 0x001f280000300800 */
[----:B------:R-:W-:Y:S04]  /*3200*/  STS.U16 [R0+UR6+0x6800], R28 ;  /* 0x0068001c00007988 */ /* 0x000fe80008000406 */
[----:B-1----:R-:W4:Y:S04]  /*3210*/  LDL.LU R24, [R1+0x168] ;  /* 0x0001680001187983 */ /* 0x002f280000300800 */
[----:B--2---:R0:W-:Y:S04]  /*3220*/  STS.U16 [R0+UR6+0x7c00], R26 ;  /* 0x007c001a00007988 */ /* 0x0041e80008000406 */
[----:B0-----:R-:W2:Y:S04]  /*3230*/  LDL.LU R26, [R1+0x15c] ;  /* 0x00015c00011a7983 */ /* 0x001ea80000300800 */
[----:B---3--:R0:W-:Y:S04]  /*3240*/  STS.U16 [R0+UR6+0x7e00], R29 ;  /* 0x007e001d00007988 */ /* 0x0081e80008000406 */
[----:B0-----:R-:W3:Y:S04]  /*3250*/  LDL.LU R29, [R1+0x158] ;  /* 0x00015800011d7983 */ /* 0x001ee80000300800 */
[----:B------:R-:W2:Y:S04]  /*3260*/  LDL.LU R28, [R1+0x148] ;  /* 0x00014800011c7983 */ /* 0x000ea80000300800 */
[----:B------:R0:W-:Y:S04]  /*3270*/  STS.U16 [R0+UR6+0x6600], R2 ;  /* 0x0066000200007988 */ /* 0x0001e80008000406 */
[----:B------:R-:W-:Y:S04]  /*3280*/  STS.U16 [R0+UR6+0x6a00], R16 ;  /* 0x006a001000007988 */ /* 0x000fe80008000406 */
[----:B------:R-:W-:Y:S01]  /*3290*/  STS.U16 [R0+UR6+0x6e00], R14 ;  /* 0x006e000e00007988 */ /* 0x000fe20008000406 */
[----:B0-----:R-:W-:-:S03]  /*32a0*/  LOP3.LUT R2, R0, 0x20, RZ, 0x3c, !PT ;  /* 0x0000002000027812 */ /* 0x001fc600078e3cff */
[----:B------:R-:W-:Y:S04]  /*32b0*/  STS.U16 [R0+UR6+0x7200], R12 ;  /* 0x0072000c00007988 */ /* 0x000fe80008000406 */
[----:B------:R-:W-:Y:S04]  /*32c0*/  STS.U16 [R0+UR6+0x6c00], R17 ;  /* 0x006c001100007988 */ /* 0x000fe80008000406 */
[----:B--2---:R0:W-:Y:S04]  /*32d0*/  STL [R1+0xbf0], R28 ;  /* 0x000bf01c01007387 */ /* 0x0041e80000100800 */
[----:B0-----:R-:W2:Y:S04]  /*32e0*/  LDL.LU R28, [R1+0x14c] ;  /* 0x00014c00011c7983 */ /* 0x001ea80000300800 */
[----:B------:R-:W2:Y:S04]  /*32f0*/  LDL.LU R16, [R1+0x13c] ;  /* 0x00013c0001107983 */ /* 0x000ea80000300800 */
[----:B------:R-:W2:Y:S04]  /*3300*/  LDL.LU R14, [R1+0x138] ;  /* 0x00013800010e7983 */ /* 0x000ea80000300800 */
[----:B------:R-:W-:Y:S04]  /*3310*/  STS.U16 [R0+UR6+0x7000], R15 ;  /* 0x0070000f00007988 */ /* 0x000fe80008000406 */
[----:B------:R-:W-:Y:S04]  /*3320*/  STS.U16 [R0+UR6+0x7400], R13 ;  /* 0x0074000d00007988 */ /* 0x000fe80008000406 */
[----:B------:R-:W-:Y:S04]  /*3330*/  STS.U16 [R0+UR6+0x7600], R11 ;  /* 0x0076000b00007988 */ /* 0x000fe80008000406 */
[----:B------:R0:W-:Y:S04]  /*3340*/  STS.U16 [R0+UR6+0x7800], R4 ;  /* 0x0078000400007988 */ /* 0x0001e80008000406 */
[----:B------:R-:W-:Y:S04]  /*3350*/  STS.U16 [R0+UR6+0x7a00], R5 ;  /* 0x007a000500007988 */ /* 0x000fe80008000406 */
[----:B------:R-:W2:Y:S04]  /*3360*/  LDL.LU R12, [R1+0x12c] ;  /* 0x00012c00010c7983 */ /* 0x000ea80000300800 */
[----:B------:R1:W-:Y:S04]  /*3370*/  STS.U16 [R2+UR6+0x500], R20 ;  /* 0x0005001402007988 */ /* 0x0003e80008000406 */
[----:B0-----:R-:W2:Y:S04]  /*3380*/  LDL.LU R4, [R1+0x128] ;  /* 0x0001280001047983 */ /* 0x001ea80000300800 */
[----:B------:R0:W-:Y:S04]  /*3390*/  STS.U16 [R2+UR6+0xb00], R27 ;  /* 0x000b001b02007988 */ /* 0x0001e80008000406 */
[----:B-1----:R-:W2:Y:S04]  /*33a0*/  LDL.LU R20, [R1+0x11c] ;  /* 0x00011c0001147983 */ /* 0x002ea80000300800 */
        /* <DEDUP_REMOVED lines=12> */
[----:B----4-:R1:W-:Y:S04]  /*3470*/  STS.U16 [R2+UR6+0x1900], R7 ;  /* 0x0019000702007988 */ /* 0x0103e80008000406 */
[----:B0-----:R-:W4:Y:S04]  /*3480*/  LDL.LU R9, [R1+0xe8] ;  /* 0x0000e80001097983 */ /* 0x001f280000300800 */
[----:B------:R0:W-:Y:S04]  /*3490*/  STS.U16 [R2+UR6+0x1b00], R18 ;  /* 0x001b001202007988 */ /* 0x0001e80008000406 */
[----:B-1----:R-:W4:Y:S04]  /*34a0*/  LDL.LU R7, [R1+0xd8] ;  /* 0x0000d80001077983 */ /* 0x002f280000300800 */
[----:B------:R1:W-:Y:S04]  /*34b0*/  STS.U16 [R2+UR6+0x1d00], R24 ;  /* 0x001d001802007988 */ /* 0x0003e80008000406 */
[----:B0-----:R-:W4:Y:S04]  /*34c0*/  LDL.LU R18, [R1+0xd4] ;  /* 0x0000d40001127983 */ /* 0x001f280000300800 */
[----:B------:R0:W-:Y:S04]  /*34d0*/  STS.U16 [R2+UR6+0x1f00], R26 ;  /* 0x001f001a02007988 */ /* 0x0001e80008000406 */
[----:B-1----:R-:W4:Y:S04]  /*34e0*/  LDL.LU R24, [R1+0xc0] ;  /* 0x0000c00001187983 */ /* 0x002f280000300800 */
[----:B---3--:R1:W-:Y:S04]  /*34f0*/  STS.U16 [R2+UR6+0x2100], R29 ;  /* 0x0021001d02007988 */ /* 0x0083e80008000406 */
[----:B0-----:R-:W3:Y:S04]  /*3500*/  LDL.LU R26, [R1+0xbc] ;  /* 0x0000bc00011a7983 */ /* 0x001ee80000300800 */
[----:B-1----:R-:W3:Y:S04]  /*3510*/  LDL.LU R29, [R1+0xac] ;  /* 0x0000ac00011d7983 */ /* 0x002ee80000300800 */
[----:B------:R-:W3:Y:S04]  /*3520*/  LDL.LU R0, [R1+0x98] ;  /* 0x0000980001007983 */ /* 0x000ee80000300800 */
[----:B------:R-:W3:Y:S04]  /*3530*/  LDL.LU R17, [R1+0x94] ;  /* 0x0000940001117983 */ /* 0x000ee80000300800 */
[----:B------:R-:W3:Y:S04]  /*3540*/  LDL.LU R15, [R1+0x80] ;  /* 0x00008000010f7983 */ /* 0x000ee80000300800 */
[----:B------:R-:W3:Y:S04]  /*3550*/  LDL.LU R13, [R1+0x7c] ;  /* 0x00007c00010d7983 */ /* 0x000ee80000300800 */
[----:B------:R-:W3:Y:S04]  /*3560*/  LDL.LU R11, [R1+0x6c] ;  /* 0x00006c00010b7983 */ /* 0x000ee80000300800 */
        /* <DEDUP_REMOVED lines=8> */
[----:B-1----:R-:W3:Y:S04]  /*35f0*/  LDL.LU R8, [R1+0x44] ;  /* 0x0000440001087983 */ /* 0x002ee80000300800 */
[----:B--2---:R0:W-:Y:S04]  /*3600*/  STS.U16 [R2+UR6+0x2300], R28 ;  /* 0x0023001c02007988 */ /* 0x0041e80008000406 */
[----:B0-----:R-:W2:Y:S04]  /*3610*/  LDL.LU R28, [R1+0xbf0] ;  /* 0x000bf000011c7983 */ /* 0x001ea80000300800 */
        /* <DEDUP_REMOVED lines=10> */
[----:B--2---:R0:W-:Y:S04]  /*36c0*/  STS.U16 [R2+UR6+0x2500], R28 ;  /* 0x0025001c02007988 */ /* 0x0041e80008000406 */
[----:B0-----:R0:W5:Y:S04]  /*36d0*/  LDL.LU R28, [R1+0xbec] ;  /* 0x000bec00011c7983 */ /* 0x0011680000300800 */
        /* <DEDUP_REMOVED lines=11> */
[----:B----4-:R-:W-:Y:S04]  /*3790*/  STS.U16 [R2+UR6+0x3d00], R9 ;  /* 0x003d000902007988 */ /* 0x010fe80008000406 */
[----:B------:R-:W-:Y:S04]  /*37a0*/  STS.U16 [R2+UR6+0x3f00], R7 ;  /* 0x003f000702007988 */ /* 0x000fe80008000406 */
[----:B-1----:R-:W4:Y:S04]  /*37b0*/  LDL.LU R19, [R1+0xbc0] ;  /* 0x000bc00001137983 */ /* 0x002f280000300800 */
[----:B------:R-:W-:Y:S04]  /*37c0*/  STS.U16 [R2+UR6+0x4100], R18 ;  /* 0x0041001202007988 */ /* 0x000fe80008000406 */
[----:B------:R-:W-:Y:S04]  /*37d0*/  STS.U16 [R2+UR6+0x4300], R24 ;  /* 0x0043001802007988 */ /* 0x000fe80008000406 */
[----:B---3--:R-:W-:Y:S04]  /*37e0*/  STS.U16 [R2+UR6+0x4500], R26 ;  /* 0x0045001a02007988 */ /* 0x008fe80008000406 */
[----:B------:R-:W-:Y:S04]  /*37f0*/  STS.U16 [R2+UR6+0x4700], R29 ;  /* 0x0047001d02007988 */ /* 0x000fe80008000406 */
[----:B--2---:R1:W-:Y:S04]  /*3800*/  STS.U16 [R2+UR6+0x7f00], R23 ;  /* 0x007f001702007988 */ /* 0x0043e80008000406 */
[----:B-1----:R-:W2:Y:S04]  /*3810*/  LDL.LU R23, [R1+0xa8] ;  /* 0x0000a80001177983 */ /* 0x002ea80000300800 */
[----:B------:R-:W3:Y:S04]  /*3820*/  LDL.LU R9, [R1+0xbbc] ;  /* 0x000bbc0001097983 */ /* 0x000ee80000300800 */
[----:B------:R-:W3:Y:S04]  /*3830*/  LDL.LU R7, [R1+0xbb8] ;  /* 0x000bb80001077983 */ /* 0x000ee80000300800 */
[----:B------:R-:W3:Y:S04]  /*3840*/  LDL.LU R18, [R1+0xbb4] ;  /* 0x000bb40001127983 */ /* 0x000ee80000300800 */
[----:B------:R-:W3:Y:S04]  /*3850*/  LDL.LU R24, [R1+0xbb0] ;  /* 0x000bb00001187983 */ /* 0x000ee80000300800 */
[----:B------:R-:W3:Y:S04]  /*3860*/  LDL.LU R26, [R1+0xbac] ;  /* 0x000bac00011a7983 */ /* 0x000ee80000300800 */
[----:B------:R-:W3:Y:S04]  /*3870*/  LDL.LU R29, [R1+0xba8] ;  /* 0x000ba800011d7983 */ /* 0x000ee80000300800 */
[----:B------:R1:W-:Y:S04]  /*3880*/  STS.U16 [R2+UR6+0x4b00], R0 ;  /* 0x004b000002007988 */ /* 0x0003e80008000406 */
[----:B------:R0:W-:Y:S04]  /*3890*/  STS.U16 [R2+UR6+0x5900], R3 ;  /* 0x0059000302007988 */ /* 0x0001e80008000406 */
[----:B------:R-:W-:Y:S01]  /*38a0*/  STS.U16 [R2+UR6+0x4d00], R17 ;  /* 0x004d001102007988 */ /* 0x000fe20008000406 */
[----:B-1----:R-:W-:-:S03]  /*38b0*/  MOV R0, 0xff800000 ;  /* 0xff80000000007802 */ /* 0x002fc60000000f00 */
[----:B------:R-:W-:Y:S01]  /*38c0*/  STS.U16 [R2+UR6+0x4f00], R15 ;  /* 0x004f000f02007988 */ /* 0x000fe20008000406 */
[----:B0-----:R-:W-:-:S03]  /*38d0*/  IMAD.MOV.U32 R3, RZ, RZ, -0x800000 ;  /* 0xff800000ff037424 */ /* 0x001fc600078e00ff */
[----:B------:R-:W-:Y:S04]  /*38e0*/  STS.U16 [R2+UR6+0x5100], R13 ;  /* 0x0051000d02007988 */ /* 0x000fe80008000406 */
[----:B------:R-:W-:Y:S04]  /*38f0*/  STS.U16 [R2+UR6+0x5300], R11 ;  /* 0x0053000b02007988 */ /* 0x000fe80008000406 */
[----:B------:R-:W-:Y:S04]  /*3900*/  STS.U16 [R2+UR6+0x5500], R5 ;  /* 0x0055000502007988 */ /* 0x000fe80008000406 */
[----:B------:R-:W-:Y:S04]  /*3910*/  STS.U16 [R2+UR6+0x5700], R10 ;  /* 0x0057000a02007988 */ /* 0x000fe80008000406 */
[----:B------:R-:W-:Y:S04]  /*3920*/  STS.U16 [R2+UR6+0x5b00], R21 ;  /* 0x005b001502007988 */ /* 0x000fe80008000406 */
[----:B------:R-:W-:Y:S04]  /*3930*/  STS.U16 [R2+UR6+0x5d00], R8 ;  /* 0x005d000802007988 */ /* 0x000fe80008000406 */
[----:B----4-:R-:W-:Y:S04]  /*3940*/  STS.U16 [R2+UR6+0x6b00], R19 ;  /* 0x006b001302007988 */ /* 0x010fe80008000406 */
[----:B------:R-:W-:Y:S04]  /*3950*/  STS.U16 [R2+UR6+0x6d00], R22 ;  /* 0x006d001602007988 */ /* 0x000fe80008000406 */
[----:B------:R-:W-:Y:S04]  /*3960*/  STS.U16 [R2+UR6+0x6f00], R25 ;  /* 0x006f001902007988 */ /* 0x000fe80008000406 */
[----:B------:R-:W-:Y:S04]  /*3970*/  STS.U16 [R2+UR6+0x7100], R6 ;  /* 0x0071000602007988 */ /* 0x000fe80008000406 */
[----:B------:R-:W-:Y:S04]  /*3980*/  STS.U16 [R2+UR6+0x7300], R27 ;  /* 0x0073001b02007988 */ /* 0x000fe80008000406 */
[----:B------:R-:W-:Y:S04]  /*3990*/  STS.U16 [R2+UR6+0x7500], R20 ;  /* 0x0075001402007988 */ /* 0x000fe80008000406 */
[----:B------:R0:W-:Y:S04]  /*39a0*/  STS.U16 [R2+UR6+0x7700], R4 ;  /* 0x0077000402007988 */ /* 0x0001e80008000406 */
[----:B------:R-:W-:Y:S04]  /*39b0*/  STS.U16 [R2+UR6+0x7900], R12 ;  /* 0x0079000c02007988 */ /* 0x000fe80008000406 */
[----:B------:R-:W-:Y:S04]  /*39c0*/  STS.U16 [R2+UR6+0x7b00], R14 ;  /* 0x007b000e02007988 */ /* 0x000fe80008000406 */
[----:B------:R-:W-:Y:S01]  /*39d0*/  STS.U16 [R2+UR6+0x7d00], R16 ;  /* 0x007d001002007988 */ /* 0x000fe20008000406 */
[----:B0-----:R-:W-:Y:S01]  /*39e0*/  IMAD.MOV.U32 R4, RZ, RZ, 0x3f800000 ;  /* 0x3f800000ff047424 */ /* 0x001fe200078e00ff */
[----:B------:R-:W-:-:S02]  /*39f0*/  MOV R5, 0x3f800000 ;  /* 0x3f80000000057802 */ /* 0x000fc40000000f00 */
[----:B------:R-:W-:Y:S04]  /*3a00*/  STL [R1+0x3d4], R0 ;  /* 0x0003d40001007387 */ /* 0x000fe80000100800 */
[----:B------:R0:W-:Y:S02]  /*3a10*/  STL [R1+0x3d0], R3 ;  /* 0x0003d00301007387 */ /* 0x0001e40000100800 */
[----:B0-----:R-:W-:Y:S01]  /*3a20*/  MOV R3, 0x3f800000 ;  /* 0x3f80000000037802 */ /* 0x001fe20000000f00 */
[----:B------:R-:W0:Y:S02]  /*3a30*/  S2R R8, SR_CTAID.X ;  /* 0x0000000000087919 */ /* 0x000e240000002500 */
[----:B0-----:R-:W-:Y:S01]  /*3a40*/  IMAD.SHL.U32 R8, R8, 0x20, RZ ;  /* 0x0000002008087824 */ /* 0x001fe200078e00ff */
[----:B--2---:R-:W-:Y:S04]  /*3a50*/  STS.U16 [R2+UR6+0x4900], R23 ;  /* 0x0049001702007988 */ /* 0x004fe80008000406 */
[----:B---3--:R-:W-:Y:S04]  /*3a60*/  STS.U16 [R2+UR6+0x6900], R9 ;  /* 0x0069000902007988 */ /* 0x008fe80008000406 */
[----:B------:R-:W-:Y:S04]  /*3a70*/  STS.U16 [R2+UR6+0x6700], R7 ;  /* 0x0067000702007988 */ /* 0x000fe80008000406 */
[----:B------:R-:W-:Y:S04]  /*3a80*/  STS.U16 [R2+UR6+0x6500], R18 ;  /* 0x0065001202007988 */ /* 0x000fe80008000406 */
[----:B------:R-:W-:Y:S04]  /*3a90*/  STS.U16 [R2+UR6+0x6300], R24 ;  /* 0x0063001802007988 */ /* 0x000fe80008000406 */
[----:B------:R-:W-:Y:S04]  /*3aa0*/  STS.U16 [R2+UR6+0x6100], R26 ;  /* 0x0061001a02007988 */ /* 0x000fe80008000406 */
[----:B------:R0:W-:Y:S02]  /*3ab0*/  STS.U16 [R2+UR6+0x5f00], R29 ;  /* 0x005f001d02007988 */ /* 0x0001e40008000406 */
[----:B0-----:R-:W-:-:S05]  /*3ac0*/  MOV R2, 0xff800000 ;  /* 0xff80000000027802 */ /* 0x001fca0000000f00 */
[----:B------:R0:W-:Y:S04]  /*3ad0*/  STL [R1+0x30c], R2 ;  /* 0x00030c0201007387 */ /* 0x0001e80000100800 */
[----:B------:R1:W-:Y:S01]  /*3ae0*/  STL [R1+0x308], R0 ;  /* 0x0003080001007387 */ /* 0x0003e20000100800 */
[----:B0-----:R-:W-:-:S03]  /*3af0*/  IMAD.MOV.U32 R2, RZ, RZ, 0x3f800000 ;  /* 0x3f800000ff027424 */ /* 0x001fc600078e00ff */
[----:B------:R0:W-:Y:S04]  /*3b00*/  STL.64 [R1+0x410], R4 ;  /* 0x0004100401007387 */ /* 0x0001e80000100a00 */
[----:B------:R0:W-:Y:S04]  /*3b10*/  STL [R1+0x2d0], RZ ;  /* 0x0002d0ff01007387 */ /* 0x0001e80000100800 */
[----:B------:R0:W-:Y:S04]  /*3b20*/  STL.64 [R1+0x198], R2 ;  /* 0x0001980201007387 */ /* 0x0001e80000100a00 */
[----:B------:R0:W-:Y:S04]  /*3b30*/  STL [R1+0x2d4], RZ ;  /* 0x0002d4ff01007387 */ /* 0x0001e80000100800 */
        /* <DEDUP_REMOVED lines=122> */
[----:B------:R0:W-:Y:S01]  /*42e0*/  STL [R1+0x3c0], RZ ;  /* 0x0003c0ff01007387 */ /* 0x0001e20000100800 */
[----:B-1----:R-:W-:-:S03]  /*42f0*/  IADD3 R0, PT, PT, R8, 0x20, RZ ;  /* 0x0000002008007810 */ /* 0x002fc60007ffe0ff */
[----:B------:R0:W-:Y:S04]  /*4300*/  STL [R1+0x3c4], RZ ;  /* 0x0003c4ff01007387 */ /* 0x0001e80000100800 */
[----:B------:R0:W-:Y:S04]  /*4310*/  STL [R1+0x3c8], RZ ;  /* 0x0003c8ff01007387 */ /* 0x0001e80000100800 */
[----:B------:R0:W-:Y:S01]  /*4320*/  STL [R1+0x3cc], RZ ;  /* 0x0003ccff01007387 */ /* 0x0001e20000100800 */
[----:B------:R-:W-:-:S13]  /*4330*/  ISETP.GE.AND P0, PT, R0, 0x1, PT ;  /* 0x000000010000780c */ /* 0x000fda0003f06270 */
[----:B0-----:R-:W-:Y:S05]  /*4340*/  @!P0 BRA `(.L_x_0) ;  /* 0x0000012000f88947 */ /* 0x001fea0003800000 */
[----:B------:R-:W0:Y:S01]  /*4350*/  LDC R24, c[0x0][0x3d8] ;  /* 0x0000f600ff187b82 */ /* 0x000e220000000800 */
[----:B-----5:R-:W-:Y:S01]  /*4360*/  SHF.R.U32.HI R28, RZ, 0x5, R28 ;  /* 0x00000005ff1c7819 */ /* 0x020fe2000001161c */
[----:B------:R-:W1:Y:S03]  /*4370*/  LDCU.64 UR4, c[0x0][0x3d0] ;  /* 0x00007a00ff0477ac */ /* 0x000e660008000a00 */
[----:B------:R-:W-:Y:S01]  /*4380*/  SGXT.U32 R28, R28, 0x2 ;  /* 0x000000021c1c781a */ /* 0x000fe20000000000 */
[----:B------:R-:W2:Y:S02]  /*4390*/  LDCU UR9, c[0x0][0x3a8] ;  /* 0x00007500ff0977ac */ /* 0x000ea40008000800 */
[----:B------:R-:W3:Y:S01]  /*43a0*/  LDC.64 R16, c[0x0][0x388] ;  /* 0x0000e200ff107b82 */ /* 0x000ee20000000a00 */
[----:B-1----:R-:W-:Y:S01]  /*43b0*/  UIMAD UR4, UR7, UR4, URZ ;  /* 0x00000004070472a4 */ /* 0x002fe2000f8e02ff */
[----:B0-----:R-:W-:-:S04]  /*43c0*/  IMAD R0, R28, R24, RZ ;  /* 0x000000181c007224 */ /* 0x001fc800078e02ff */
[----:B------:R-:W-:-:S05]  /*43d0*/  IMAD R0, R24, 0x4, R0 ;  /* 0x0000000418007824 */ /* 0x000fca00078e0200 */
[----:B------:R-:W-:-:S05]  /*43e0*/  LEA R0, R24, R0, 0x2 ;  /* 0x0000000018007211 */ /* 0x000fca00078e10ff */
        /* <DEDUP_REMOVED lines=9> */
[C---:B------:R-:W-:Y:S01]  /*4480*/  LEA R2, R24.reuse, R18, 0x2 ;  /* 0x0000001218027211 */ /* 0x040fe200078e10ff */
[----:B------:R0:W-:Y:S04]  /*4490*/  STL.64 [R1+0xca0], R18 ;  /* 0x000ca01201007387 */ /* 0x0001e80000100a00 */
[C---:B------:R-:W-:Y:S01]  /*44a0*/  IMAD R5, R24.reuse, 0x4, R2 ;  /* 0x0000000418057824 */ /* 0x040fe200078e0202 */
[----:B------:R1:W-:Y:S04]  /*44b0*/  STL.64 [R1+0xc88], R2 ;  /* 0x000c880201007387 */ /* 0x0003e80000100a00 */
[C---:B------:R-:W-:Y:S01]  /*44c0*/  LEA R6, R24.reuse, R5, 0x2 ;  /* 0x0000000518067211 */ /* 0x040fe200078e10ff */
[----:B------:R4:W-:Y:S01]  /*44d0*/  STL.64 [R1+0xc90], R4 ;  /* 0x000c900401007387 */ /* 0x0009e20000100a00 */
[----:B0-----:R-:W0:Y:S03]  /*44e0*/  LDC R19, c[0x0][0x3c8] ;  /* 0x0000f200ff137b82 */ /* 0x001e260000000800 */
[----:B------:R-:W-:Y:S01]  /*44f0*/  IMAD R20, R24, 0x4, R6 ;  /* 0x0000000418147824 */ /* 0x000fe200078e0206 */
[----:B------:R-:W2:Y:S01]  /*4500*/  S2R R18, SR_TID.X ;  /* 0x0000000000127919 */ /* 0x000ea20000002100 */
[----:B-1----:R-:W-:-:S03]  /*4510*/  MOV R3, R12 ;  /* 0x0000000c00037202 */ /* 0x002fc60000000f00 */
[C---:B------:R-:W-:Y:S01]  /*4520*/  LEA R9, R24.reuse, R20, 0x2 ;  /* 0x0000001418097211 */ /* 0x040fe200078e10ff */
[----:B------:R-:W1:Y:S01]  /*4530*/  LDC.64 R12, c[0x0][0x390] ;  /* 0x0000e400ff0c7b82 */ /* 0x000e620000000a00 */
[----:B----4-:R-:W4:Y:S03]  /*4540*/  S2R R4, SR_TID.X ;  /* 0x0000000000047919 */ /* 0x010f260000002100 */
[C---:B------:R-:W-:Y:S01]  /*4550*/  IMAD R21, R24.reuse, 0x4, R9 ;  /* 0x0000000418157824 */ /* 0x040fe200078e0209 */
[----:B------:R3:W-:Y:S04]  /*4560*/  STL.64 [R1+0xca8], R8 ;  /* 0x000ca80801007387 */ /* 0x0007e80000100a00 */
[C---:B------:R-:W-:Y:S01]  /*4570*/  LEA R0, R24.reuse, R21, 0x2 ;  /* 0x0000001518007211 */ /* 0x040fe200078e10ff */
[----:B------:R2:W-:Y:S04]  /*4580*/  STL.64 [R1+0xc98], R20 ;  /* 0x000c981401007387 */ /* 0x0005e80000100a00 */
[C---:B------:R-:W-:Y:S01]  /*4590*/  IMAD R7, R24.reuse, 0x4, R0 ;  /* 0x0000000418077824 */ /* 0x040fe200078e0200 */
[----:B---3--:R-:W3:Y:S04]  /*45a0*/  S2R R8, SR_CTAID.X ;  /* 0x0000000000087919 */ /* 0x008ee80000002500 */
[C---:B------:R-:W-:Y:S01]  /*45b0*/  LEA R14, R24.reuse, R7, 0x2 ;  /* 0x00000007180e7211 */ /* 0x040fe200078e10ff */
[----:B--2---:R-:W2:Y:S04]  /*45c0*/  S2R R21, SR_TID.X ;  /* 0x0000000000157919 */ /* 0x004ea80000002100 */
[----:B------:R-:W-:Y:S01]  /*45d0*/  IMAD R23, R24, 0x4, R14 ;  /* 0x0000000418177824 */ /* 0x000fe200078e020e */
[----:B------:R0:W-:Y:S01]  /*45e0*/  STL.64 [R1+0xcb0], R6 ;  /* 0x000cb00601007387 */ /* 0x0001e20000100a00 */
[----:B------:R-:W-:-:S03]  /*45f0*/  LOP3.LUT R26, R18, 0x1f, RZ, 0xc0, !PT ;  /* 0x0000001f121a7812 */ /* 0x000fc600078ec0ff */
[----:B------:R-:W-:Y:S01]  /*4600*/  LEA R28, R24, R23, 0x2 ;  /* 0x00000017181c7211 */ /* 0x000fe200078e10ff */
[----:B------:R0:W-:Y:S01]  /*4610*/  STL.64 [R1+0xcb8], R14 ;  /* 0x000cb80e01007387 */ /* 0x0001e20000100a00 */
[----:B------:R-:W-:Y:S01]  /*4620*/  IMAD R26, R26, UR5, RZ ;  /* 0x000000051a1a7c24 */ /* 0x000fe2000f8e02ff */
[----:B------:R-:W-:Y:S02]  /*4630*/  USHF.L.U32 UR5, UR4, 0x1, URZ ;  /* 0x0000000104057899 */ /* 0x000fe400080006ff */
[----:B------:R-:W-:Y:S01]  /*4640*/  IMAD R27, R24, 0x4, R28 ;  /* 0x00000004181b7824 */ /* 0x000fe200078e021c */
[----:B------:R-:W-:Y:S01]  /*4650*/  STL.64 [R1+0xcc0], R22 ;  /* 0x000cc01601007387 */ /* 0x000fe20000100a00 */
[----:B----4-:R-:W-:-:S03]  /*4660*/  LOP3.LUT R4, R4, 0x1c, RZ, 0xc0, !PT ;  /* 0x0000001c04047812 */ /* 0x010fc600078ec0ff */
[----:B------:R-:W-:Y:S02]  /*4670*/  LEA R25, R24, R27, 0x2 ;  /* 0x0000001b18197211 */ /* 0x000fe400078e10ff */
[C---:B0-----:R-:W-:Y:S02]  /*4680*/  LEA.HI R7, R4.reuse, 0x18, RZ, 0x1e ;  /* 0x0000001804077811 */ /* 0x041fe400078ff0ff */
[----:B------:R-:W-:Y:S01]  /*4690*/  LEA.HI R6, R4, 0x10, RZ, 0x1e ;  /* 0x0000001004067811 */ /* 0x000fe200078ff0ff */
[----:B------:R-:W-:Y:S01]  /*46a0*/  IMAD R10, R24, 0x4, R25 ;  /* 0x00000004180a7824 */ /* 0x000fe200078e0219 */
[----:B------:R-:W-:-:S04]  /*46b0*/  LEA.HI R14, R4, 0x8, RZ, 0x1e ;  /* 0x00000008040e7811 */ /* 0x000fc800078ff0ff */
[----:B------:R0:W-:Y:S01]  /*46c0*/  STL [R1+0x4], R10 ;  /* 0x0000040a01007387 */ /* 0x0001e20000100800 */
[----:B------:R-:W-:Y:S02]  /*46d0*/  LEA R2, R24, R10, 0x2 ;  /* 0x0000000a18027211 */ /* 0x000fe400078e10ff */
[----:B---3--:R-:W-:Y:S02]  /*46e0*/  SHF.L.U32 R8, R8, 0x5, RZ ;  /* 0x0000000508087819 */ /* 0x008fe400000006ff */
[----:B--2---:R-:W-:Y:S01]  /*46f0*/  LOP3.LUT R21, R21, 0x7f, RZ, 0xc0, !PT ;  /* 0x0000007f15157812 */ /* 0x004fe200078ec0ff */
[----:B------:R-:W-:Y:S01]  /*4700*/  IMAD R29, R24, 0x4, R2 ;  /* 0x00000004181d7824 */ /* 0x000fe200078e0202 */
[----:B------:R2:W-:Y:S01]  /*4710*/  STL [R1], R2 ;  /* 0x0000000201007387 */ /* 0x0005e20000100800 */
[C---:B------:R-:W-:Y:S01]  /*4720*/  IMAD.IADD R7, R8.reuse, 0x1, R7 ;  /* 0x0000000108077824 */ /* 0x040fe200078e0207 */
[----:B------:R-:W-:Y:S01]  /*4730*/  IADD3 R6, PT, PT, R8, R6, RZ ;  /* 0x0000000608067210 */ /* 0x000fe20007ffe0ff */
[----:B0-----:R-:W0:Y:S01]  /*4740*/  LDC.64 R10, c[0x0][0x3c0] ;  /* 0x0000f000ff0a7b82 */ /* 0x001e220000000a00 */
[----:B------:R-:W-:Y:S01]  /*4750*/  STL.64 [R1+0xc50], R28 ;  /* 0x000c501c01007387 */ /* 0x000fe20000100a00 */
[----:B------:R-:W-:Y:S01]  /*4760*/  IMAD R7, R21, R19, RZ ;  /* 0x0000001315077224 */ /* 0x000fe200078e02ff */
[----:B------:R-:W-:Y:S01]  /*4770*/  LEA.HI R15, R4, R8, RZ, 0x1e ;  /* 0x00000008040f7211 */ /* 0x000fe200078ff0ff */
[----:B------:R-:W-:Y:S01]  /*4780*/  IMAD.SHL.U32 R6, R26, 0x2, RZ ;  /* 0x000000021a067824 */ /* 0x000fe200078e00ff */
[----:B------:R-:W3:Y:S01]  /*4790*/  S2R R21, SR_TID.X ;  /* 0x0000000000157919 */ /* 0x000ee20000002100 */
[----:B------:R-:W-:Y:S01]  /*47a0*/  IADD3 R8, PT, PT, R8, R14, RZ ;  /* 0x0000000e08087210 */ /* 0x000fe20007ffe0ff */
[----:B------:R-:W-:Y:S01]  /*47b0*/  IMAD.HI R8, R26, 0x2, RZ ;  /* 0x000000021a087827 */ /* 0x000fe200078e02ff */
[----:B--2---:R-:W-:-:S02]  /*47c0*/  LEA R2, R24, R29, 0x2 ;  /* 0x0000001d18027211 */ /* 0x004fc400078e10ff */
[----:B-1----:R-:W-:Y:S01]  /*47d0*/  IADD3 R12, P3, P4, R6, UR5, R12 ;  /* 0x00000005060c7c10 */ /* 0x002fe2000fc7e00c */
[----:B------:R-:W-:Y:S02]  /*47e0*/  UIMAD.WIDE UR4, UR4, 0x2, URZ ;  /* 0x00000002040478a5 */ /* 0x000fe4000f8e02ff */
[----:B------:R-:W-:-:S05]  /*47f0*/  IMAD R2, R24, 0x4, R2 ;  /* 0x0000000418027824 */ /* 0x000fca00078e0202 */
[----:B------:R1:W-:Y:S01]  /*4800*/  STL [R1+0xc], R2 ;  /* 0x00000c0201007387 */ /* 0x0003e20000100800 */
[----:B0-----:R-:W-:Y:S01]  /*4810*/  IMAD R10, R10, UR7, RZ ;  /* 0x000000070a0a7c24 */ /* 0x001fe2000f8e02ff */
[----:B-1----:R-:W-:-:S04]  /*4820*/  LEA R2, R24, R2, 0x2 ;  /* 0x0000000218027211 */ /* 0x002fc800078e10ff */
[C---:B------:R-:W-:Y:S01]  /*4830*/  LEA R16, P0, R10.reuse, R16, 0x1 ;  /* 0x000000100a107211 */ /* 0x040fe200078008ff */
[----:B------:R0:W-:Y:S03]  /*4840*/  STL [R1+0x8], R2 ;  /* 0x0000080201007387 */ /* 0x0001e60000100800 */
[----:B------:R-:W-:Y:S02]  /*4850*/  LEA.HI.X.SX32 R17, R10, R17, 0x1, P0 ;  /* 0x000000110a117211 */ /* 0x000fe400000f0eff */
[----:B------:R-:W-:Y:S02]  /*4860*/  LEA R10, R19, R7, 0x7 ;  /* 0x00000007130a7211 */ /* 0x000fe400078e38ff */
[----:B------:R-:W-:Y:S02]  /*4870*/  LEA R22, P0, R7, R16, 0x1 ;  /* 0x0000001007167211 */ /* 0x000fe400078008ff */
[----:B------:R-:W-:-:S02]  /*4880*/  LEA R6, R19, R10, 0x7 ;  /* 0x0000000a13067211 */ /* 0x000fc400078e38ff */
[----:B------:R-:W-:Y:S01]  /*4890*/  LEA.HI.X.SX32 R23, R7, R17, 0x1, P0 ;  /* 0x0000001107177211 */ /* 0x000fe200000f0eff */
[----:B0-----:R-:W-:Y:S01]  /*48a0*/  IMAD R2, R24, 0x4, R2 ;  /* 0x0000000418027824 */ /* 0x001fe200078e0202 */
[----:B------:R-:W-:Y:S02]  /*48b0*/  LEA R19, R19, R6, 0x7 ;  /* 0x0000000613137211 */ /* 0x000fe400078e38ff */
[----:B------:R-:W-:Y:S01]  /*48c0*/  LEA R14, P1, R10, R16, 0x1 ;  /* 0x000000100a0e7211 */ /* 0x000fe200078208ff */
[C---:B------:R-:W-:Y:S01]  /*48d0*/  IMAD R2, R24.reuse, 0x4, R2 ;  /* 0x0000000418027824 */ /* 0x040fe200078e0202 */
[----:B---3--:R-:W-:Y:S01]  /*48e0*/  LOP3.LUT R7, R21, 0x7f, RZ, 0xc0, !PT ;  /* 0x0000007f15077812 */ /* 0x008fe200078ec0ff */
[----:B------:R0:W-:Y:S03]  /*48f0*/  STL.64 [R1+0x2f8], R22 ;  /* 0x0002f81601007387 */ /* 0x0001e60000100a00 */
[----:B------:R-:W-:-:S02]  /*4900*/  LEA R5, R24, R2, 0x2 ;  /* 0x0000000218057211 */ /* 0x000fc400078e10ff */
[----:B------:R-:W-:-:S03]  /*4910*/  LEA R6, P0, R6, R16, 0x1 ;  /* 0x0000001006067211 */ /* 0x000fc600078008ff */
[C---:B------:R-:W-:Y:S01]  /*4920*/  IMAD R9, R24.reuse, 0x4, R5 ;  /* 0x0000000418097824 */ /* 0x040fe200078e0205 */
[----:B------:R-:W-:Y:S02]  /*4930*/  LEA R20, P2, R19, R16, 0x1 ;  /* 0x0000001013147211 */ /* 0x000fe400078408ff */
[----:B------:R-:W1:Y:S01]  /*4940*/  LDC R16, c[0x0][0x3c8] ;  /* 0x0000f200ff107b82 */ /* 0x000e620000000800 */
[----:B------:R-:W-:Y:S01]  /*4950*/  IMAD R29, R24, 0x4, R9 ;  /* 0x00000004181d7824 */ /* 0x000fe200078e0209 */
[----:B------:R-:W-:Y:S01]  /*4960*/  LEA.HI.X.SX32 R15, R10, R17, 0x1, P1 ;  /* 0x000000110a0f7211 */ /* 0x000fe200008f0eff */
[----:B0-----:R-:W2:Y:S03]  /*4970*/  LDL.LU.64 R22, [R1+0xcc0] ;  /* 0x000cc00001167983 */ /* 0x001ea60000300a00 */
[----:B------:R-:W-:-:S05]  /*4980*/  LEA R4, R24, R29, 0x2 ;  /* 0x0000001d18047211 */ /* 0x000fca00078e10ff */
[----:B------:R-:W-:-:S05]  /*4990*/  IMAD R4, R24, 0x4, R4 ;  /* 0x0000000418047824 */ /* 0x000fca00078e0204 */
[----:B------:R-:W-:-:S05]  /*49a0*/  LEA R4, R24, R4, 0x2 ;  /* 0x0000000418047211 */ /* 0x000fca00078e10ff */
[C---:B------:R-:W-:Y:S02]  /*49b0*/  IMAD R4, R24.reuse, 0x4, R4 ;  /* 0x0000000418047824 */ /* 0x040fe400078e0204 */
[----:B-1----:R-:W-:Y:S02]  /*49c0*/  IMAD R7, R7, R16, RZ ;  /* 0x0000001007077224 */ /* 0x002fe400078e02ff */
[----:B------:R-:W-:Y:S01]  /*49d0*/  IMAD R4, R24, 0x4, R4 ;  /* 0x0000000418047824 */ /* 0x000fe200078e0204 */
[----:B------:R-:W-:Y:S02]  /*49e0*/  LEA.HI.X.SX32 R21, R19, R17, 0x1, P2 ;  /* 0x0000001113157211 */ /* 0x000fe400010f0eff */
[----:B------:R-:W-:Y:S01]  /*49f0*/  LEA R7, R16, R7, 0x7 ;  /* 0x0000000710077211 */ /* 0x000fe200078e38ff */
[----:B------:R-:W-:Y:S01]  /*4a00*/  IMAD R28, R24, 0x4, R4 ;  /* 0x00000004181c7824 */ /* 0x000fe200078e0204 */
[----:B------:R-:W-:-:S03]  /*4a10*/  SHF.R.U32.HI R19, RZ, 0x5, R18 ;  /* 0x00000005ff137819 */ /* 0x000fc60000011612 */
[----:B------:R-:W-:Y:S01]  /*4a20*/  IMAD R26, R24, 0x4, R28 ;  /* 0x00000004181a7824 */ /* 0x000fe200078e021c */
[----:B------:R-:W-:Y:S01]  /*4a30*/  SGXT.U32 R19, R19, 0x2 ;  /* 0x000000021313781a */ /* 0x000fe20000000000 */
[----:B------:R-:W-:Y:S01]  /*4a40*/  IMAD R7, R16, 0x80, R7 ;  /* 0x0000008010077824 */ /* 0x000fe200078e0207 */
[----:B------:R-:W-:Y:S01]  /*4a50*/  SHF.R.U32.HI R18, RZ, 0x5, R18 ;  /* 0x00000005ff127819 */ /* 0x000fe20000011612 */
[----:B------:R0:W-:Y:S01]  /*4a60*/  STL.64 [R1+0x2f0], R14 ;  /* 0x0002f00e01007387 */ /* 0x0001e20000100a00 */
[----:B------:R-:W-:Y:S01]  /*4a70*/  MOV R10, R4 ;  /* 0x00000004000a7202 */ /* 0x000fe20000000f00 */
[----:B------:R-:W-:Y:S01]  /*4a80*/  IMAD R4, R24, 0x4, R26 ;  /* 0x0000000418047824 */ /* 0x000fe200078e021a */
[----:B------:R-:W-:Y:S02]  /*4a90*/  SGXT.U32 R18, R18, 0x2 ;  /* 0x000000021212781a */ /* 0x000fe40000000000 */
[----:B------:R-:W-:Y:S01]  /*4aa0*/  LEA.HI.X.SX32 R7, R7, R17, 0x1, P0 ;  /* 0x0000001107077211 */ /* 0x000fe200000f0eff */
[-C--:B------:R-:W-:Y:S01]  /*4ab0*/  IMAD R17, R19, R24.reuse, RZ ;  /* 0x0000001813117224 */ /* 0x080fe200078e02ff */
[----:B0-----:R-:W3:Y:S04]  /*4ac0*/  LDL.LU.64 R14, [R1+0xcb8] ;  /* 0x000cb800010e7983 */ /* 0x001ee80000300a00 */
[----:B------:R0:W-:Y:S01]  /*4ad0*/  STL.64 [R1+0xc58], R26 ;  /* 0x000c581a01007387 */ /* 0x0001e20000100a00 */
[----:B------:R-:W-:Y:S01]  /*4ae0*/  IMAD R18, R18, R24, RZ ;  /* 0x0000001812127224 */ /* 0x000fe200078e02ff */
[----:B------:R-:W-:-:S02]  /*4af0*/  LEA R17, R24, R17, 0x2 ;  /* 0x0000001118117211 */ /* 0x000fc400078e10ff */
[----:B------:R1:W-:Y:S01]  /*4b00*/  STL.64 [R1+0x2e8], R6 ;  /* 0x0002e80601007387 */ /* 0x0003e20000100a00 */
[----:B0-----:R-:W-:-:S04]  /*4b10*/  IMAD R26, R19, R24, RZ ;  /* 0x00000018131a7224 */ /* 0x001fc800078e02ff */
[----:B------:R-:W-:Y:S01]  /*4b20*/  IMAD R26, R24, 0x4, R26 ;  /* 0x00000004181a7824 */ /* 0x000fe200078e021a */
[----:B-1----:R-:W4:Y:S01]  /*4b30*/  LDL.LU.64 R6, [R1+0xcb0] ;  /* 0x000cb00001067983 */ /* 0x002f220000300a00 */
[----:B------:R-:W-:-:S03]  /*4b40*/  IADD3.X R13, PT, PT, R8, UR5, R13, P3, P4 ;  /* 0x00000005080d7c10 */ /* 0x000fc60009fe840d */
[----:B------:R0:W-:Y:S01]  /*4b50*/  STL.64 [R1+0x300], R20 ;  /* 0x0003001401007387 */ /* 0x0001e20000100a00 */
[C---:B------:R-:W-:Y:S02]  /*4b60*/  LEA R26, R24.reuse, R26, 0x2 ;  /* 0x0000001a181a7211 */ /* 0x040fe400078e10ff */
[----:B------:R-:W-:Y:S01]  /*4b70*/  LEA R8, P1, R17, R12, 0x1 ;  /* 0x0000000c11087211 */ /* 0x000fe200078208ff */
[----:B------:R-:W-:Y:S01]  /*4b80*/  IMAD.MOV.U32 R27, RZ, RZ, R9 ;  /* 0x000000ffff1b7224 */ /* 0x000fe200078e0009 */
[----:B------:R-:W-:Y:S01]  /*4b90*/  LEA R4, R24, R4, 0x2 ;  /* 0x0000000418047211 */ /* 0x000fe200078e10ff */
[----:B------:R-:W-:Y:S02]  /*4ba0*/  IMAD.MOV.U32 R16, RZ, RZ, R5 ;  /* 0x000000ffff107224 */ /* 0x000fe400078e0005 */
[----:B0-----:R-:W-:Y:S01]  /*4bb0*/  IMAD R21, R19, R24, RZ ;  /* 0x0000001813157224 */ /* 0x001fe200078e02ff */
[-C--:B------:R-:W-:Y:S02]  /*4bc0*/  LEA R20, P0, R18, R12.reuse, 0x1 ;  /* 0x0000000c12147211 */ /* 0x080fe400078008ff */
[----:B------:R-:W-:-:S02]  /*4bd0*/  LEA R18, P2, R26, R12, 0x1 ;  /* 0x0000000c1a127211 */ /* 0x000fc400078408ff */
[-C--:B------:R-:W-:Y:S01]  /*4be0*/  LEA.HI.X.SX32 R21, R21, R13.reuse, 0x1, P0 ;  /* 0x0000000d15157211 */ /* 0x080fe200000f0eff */
[----:B------:R-:W-:Y:S01]  /*4bf0*/  IMAD R5, R19, R24, RZ ;  /* 0x0000001813057224 */ /* 0x000fe200078e02ff */
[-C--:B------:R-:W-:Y:S01]  /*4c00*/  LEA.HI.X.SX32 R9, R17, R13.reuse, 0x1, P1 ;  /* 0x0000000d11097211 */ /* 0x080fe200008f0eff */
[----:B------:R-:W-:Y:S01]  /*4c10*/  STL [R1+0x20], R4 ;  /* 0x0000200401007387 */ /* 0x000fe20000100800 */
[----:B------:R-:W-:-:S03]  /*4c20*/  LEA.HI.X.SX32 R19, R26, R13, 0x1, P2 ;  /* 0x0000000d1a137211 */ /* 0x000fc600010f0eff */
[----:B------:R-:W-:Y:S04]  /*4c30*/  STL.64 [R1+0xb90], R20 ;  /* 0x000b901401007387 */ /* 0x000fe80000100a00 */
[----:B------:R0:W-:Y:S04]  /*4c40*/  STL.64 [R1+0xb88], R8 ;  /* 0x000b880801007387 */ /* 0x0001e80000100a00 */
[----:B0-----:R-:W2:Y:S04]  /*4c50*/  LDL.LU.64 R8, [R1+0xca8] ;  /* 0x000ca80001087983 */ /* 0x001ea80000300a00 */
[----:B------:R0:W-:Y:S04]  /*4c60*/  STL.64 [R1+0xb80], R18 ;  /* 0x000b801201007387 */ /* 0x0001e80000100a00 */
[----:B0-----:R-:W3:Y:S01]  /*4c70*/  LDL.LU.64 R18, [R1+0xca0] ;  /* 0x000ca00001127983 */ /* 0x001ee20000300a00 */
[----:B------:R-:W-:-:S05]  /*4c80*/  LEA R5, R24, R5, 0x2 ;  /* 0x0000000518057211 */ /* 0x000fca00078e10ff */
[C---:B------:R-:W-:Y:S02]  /*4c90*/  IMAD R5, R24.reuse, 0x4, R5 ;  /* 0x0000000418057824 */ /* 0x040fe400078e0205 */
[----:B------:R-:W-:-:S03]  /*4ca0*/  IMAD R4, R24, 0x4, R4 ;  /* 0x0000000418047824 */ /* 0x000fc600078e0204 */
[----:B------:R-:W-:-:S04]  /*4cb0*/  LEA R5, R24, R5, 0x2 ;  /* 0x0000000518057211 */ /* 0x000fc800078e10ff */
[C---:B------:R-:W-:Y:S02]  /*4cc0*/  LEA R20, P0, R5.reuse, R12, 0x1 ;  /* 0x0000000c05147211 */ /* 0x040fe400078008ff */
[----:B------:R-:W-:Y:S02]  /*4cd0*/  LEA R4, R24, R4, 0x2 ;  /* 0x0000000418047211 */ /* 0x000fe400078e10ff */
[----:B------:R-:W-:-:S03]  /*4ce0*/  LEA.HI.X.SX32 R21, R5, R13, 0x1, P0 ;  /* 0x0000000d05157211 */ /* 0x000fc600000f0eff */
[----:B------:R-:W-:Y:S01]  /*4cf0*/  STL [R1+0x34], R4 ;  /* 0x0000340401007387 */ /* 0x000fe20000100800 */
[----:B------:R-:W-:-:S03]  /*4d00*/  LEA R17, R24, R4, 0x2 ;  /* 0x0000000418117211 */ /* 0x000fc600078e10ff */
[----:B------:R0:W-:Y:S01]  /*4d10*/  STL.64 [R1+0xb78], R20 ;  /* 0x000b781401007387 */ /* 0x0001e20000100a00 */
[----:B------:R-:W-:Y:S02]  /*4d20*/  IMAD.MOV.U32 R26, RZ, RZ, R10 ;  /* 0x000000ffff1a7224 */ /* 0x000fe400078e000a */
[----:B------:R-:W-:Y:S01]  /*4d30*/  IMAD.MOV.U32 R10, RZ, RZ, R2 ;  /* 0x000000ffff0a7224 */ /* 0x000fe200078e0002 */
[----:B------:R-:W-:Y:S01]  /*4d40*/  STL [R1+0x30], R17 ;  /* 0x0000301101007387 */ /* 0x000fe20000100800 */
[----:B0-----:R-:W-:Y:S02]  /*4d50*/  LEA R20, P0, R3, R12, 0x1 ;  /* 0x0000000c03147211 */ /* 0x001fe400078008ff */
[----:B------:R-:W-:-:S04]  /*4d60*/  MOV R21, R3 ;  /* 0x0000000300157202 */ /* 0x000fc80000000f00 */
[----:B------:R-:W-:-:S05]  /*4d70*/  LEA.HI.X.SX32 R21, R21, R13, 0x1, P0 ;  /* 0x0000000d15157211 */ /* 0x000fca00000f0eff */
[----:B------:R0:W-:Y:S04]  /*4d80*/  STL.64 [R1+0xb70], R20 ;  /* 0x000b701401007387 */ /* 0x0001e80000100a00 */
[----:B0-----:R-:W4:Y:S01]  /*4d90*/  LDL.LU.64 R20, [R1+0xc98] ;  /* 0x000c980001147983 */ /* 0x001f220000300a00 */
[----:B--2---:R-:W-:-:S04]  /*4da0*/  LEA R2, P2, R8, R12, 0x1 ;  /* 0x0000000c08027211 */ /* 0x004fc800078408ff */
[----:B------:R-:W-:Y:S02]  /*4db0*/  LEA.HI.X.SX32 R3, R8, R13, 0x1, P2 ;  /* 0x0000000d08037211 */ /* 0x000fe400010f0eff */
[----:B---3--:R-:W-:-:S04]  /*4dc0*/  LEA R4, P1, R19, R12, 0x1 ;  /* 0x0000000c13047211 */ /* 0x008fc800078208ff */
[----:B------:R-:W-:-:S05]  /*4dd0*/  LEA.HI.X.SX32 R5, R19, R13, 0x1, P1 ;  /* 0x0000000d13057211 */ /* 0x000fca00008f0eff */
[----:B------:R0:W-:Y:S04]  /*4de0*/  STL.64 [R1+0xb68], R4 ;  /* 0x000b680401007387 */ /* 0x0001e80000100a00 */
[----:B0-----:R-:W2:Y:S04]  /*4df0*/  LDL.LU.64 R4, [R1+0xc90] ;  /* 0x000c900001047983 */ /* 0x001ea80000300a00 */
[----:B------:R0:W-:Y:S04]  /*4e00*/  STL.64 [R1+0xb60], R2 ;  /* 0x000b600201007387 */ /* 0x0001e80000100a00 */
[----:B0-----:R-:W3:Y:S01]  /*4e10*/  LDL.LU.64 R2, [R1+0xc88] ;  /* 0x000c880001027983 */ /* 0x001ee20000300a00 */
[----:B------:R-:W-:-:S05]  /*4e20*/  IMAD R17, R24, 0x4, R17 ;  /* 0x0000000418117824 */ /* 0x000fca00078e0211 */
[----:B------:R0:W-:Y:S04]  /*4e30*/  STL [R1+0x2c], R17 ;  /* 0x00002c1101007387 */ /* 0x0001e80000100800 */
[----:B------:R-:W-:Y:S04]  /*4e40*/  STL.64 [R1+0xc80], R10 ;  /* 0x000c800a01007387 */ /* 0x000fe80000100a00 */
[----:B----4-:R1:W-:Y:S01]  /*4e50*/  STL.64 [R1+0xc78], R6 ;  /* 0x000c780601007387 */ /* 0x0103e20000100a00 */
[C---:B0-----:R-:W-:Y:S02]  /*4e60*/  LEA R17, R24.reuse, R17, 0x2 ;  /* 0x0000001118117211 */ /* 0x041fe400078e10ff */
[C---:B-1----:R-:W-:Y:S01]  /*4e70*/  LEA R6, P1, R15.reuse, R12, 0x1 ;  /* 0x0000000c0f067211 */ /* 0x042fe200078208ff */
[----:B------:R2:W-:Y:S03]  /*4e80*/  STL.64 [R1+0xc70], R20 ;  /* 0x000c701401007387 */ /* 0x0005e60000100a00 */
[----:B------:R-:W-:Y:S01]  /*4e90*/  LEA.HI.X.SX32 R7, R15, R13, 0x1, P1 ;  /* 0x0000000d0f077211 */ /* 0x000fe200008f0eff */
[----:B------:R-:W-:Y:S01]  /*4ea0*/  STL [R1+0x28], R17 ;  /* 0x0000281101007387 */ /* 0x000fe20000100800 */
[----:B------:R-:W-:Y:S01]  /*4eb0*/  IMAD R8, R24, 0x4, R17 ;  /* 0x0000000418087824 */ /* 0x000fe200078e0211 */
[----:B------:R-:W-:Y:S01]  /*4ec0*/  MOV R19, R27 ;  /* 0x0000001b00137202 */ /* 0x000fe20000000f00 */
[----:B------:R-:W-:-:S03]  /*4ed0*/  IMAD.MOV.U32 R27, RZ, RZ, R16 ;  /* 0x000000ffff1b7224 */ /* 0x000fc600078e0010 */
[----:B------:R-:W-:Y:S02]  /*4ee0*/  LEA R16, R24, R8, 0x2 ;  /* 0x0000000818107211 */ /* 0x000fe400078e10ff */
[----:B--2---:R-:W-:-:S04]  /*4ef0*/  LEA R20, P2, R4, R12, 0x1 ;  /* 0x0000000c04147211 */ /* 0x004fc800078408ff */
[----:B------:R-:W-:Y:S02]  /*4f00*/  LEA.HI.X.SX32 R21, R4, R13, 0x1, P2 ;  /* 0x0000000d04157211 */ /* 0x000fe400010f0eff */
[----:B---3--:R-:W-:-:S04]  /*4f10*/  LEA R10, P0, R3, R12, 0x1 ;  /* 0x0000000c030a7211 */ /* 0x008fc800078008ff */
[----:B------:R-:W-:-:S05]  /*4f20*/  LEA.HI.X.SX32 R11, R3, R13, 0x1, P0 ;  /* 0x0000000d030b7211 */ /* 0x000fca00000f0eff */
[----:B------:R0:W-:Y:S04]  /*4f30*/  STL.64 [R1+0xb58], R10 ;  /* 0x000b580a01007387 */ /* 0x0001e80000100a00 */
[----:B0-----:R-:W2:Y:S04]  /*4f40*/  LDL.LU.64 R10, [R1+0xc80] ;  /* 0x000c8000010a7983 */ /* 0x001ea80000300a00 */
[----:B------:R0:W-:Y:S04]  /*4f50*/  STL.64 [R1+0xb50], R6 ;  /* 0x000b500601007387 */ /* 0x0001e80000100a00 */
[----:B0-----:R-:W3:Y:S04]  /*4f60*/  LDL.LU.64 R6, [R1+0xc78] ;  /* 0x000c780001067983 */ /* 0x001ee80000300a00 */
[----:B------:R-:W-:Y:S04]  /*4f70*/  STL [R1+0xc60], R14 ;  /* 0x000c600e01007387 */ /* 0x000fe80000100800 */
[----:B------:R0:W-:Y:S04]  /*4f80*/  STL.64 [R1+0xc68], R8 ;  /* 0x000c680801007387 */ /* 0x0001e80000100a00 */
[----:B------:R1:W-:Y:S01]  /*4f90*/  STL.64 [R1+0xb48], R20 ;  /* 0x000b481401007387 */ /* 0x0003e20000100a00 */
[----:B0-----:R-:W-:-:S02]  /*4fa0*/  LEA R8, P1, R18, R12, 0x1 ;  /* 0x0000000c12087211 */ /* 0x001fc400078208ff */
[----:B-1----:R-:W-:-:S04]  /*4fb0*/  LEA R20, P0, R22, R12, 0x1 ;  /* 0x0000000c16147211 */ /* 0x002fc800078008ff */
[-C--:B------:R-:W-:Y:S02]  /*4fc0*/  LEA.HI.X.SX32 R21, R22, R13.reuse, 0x1, P0 ;  /* 0x0000000d16157211 */ /* 0x080fe400000f0eff */
[----:B------:R-:W-:-:S03]  /*4fd0*/  LEA.HI.X.SX32 R9, R18, R13, 0x1, P1 ;  /* 0x0000000d12097211 */ /* 0x000fc600008f0eff */
[----:B------:R0:W-:Y:S01]  /*4fe0*/  STL.64 [R1+0xb40], R20 ;  /* 0x000b401401007387 */ /* 0x0001e20000100a00 */
[----:B------:R-:W-:-:S04]  /*4ff0*/  LEA R14, P2, R2, R12, 0x1 ;  /* 0x0000000c020e7211 */ /* 0x000fc800078408ff */
[----:B------:R-:W-:Y:S01]  /*5000*/  LEA.HI.X.SX32 R15, R2, R13, 0x1, P2 ;  /* 0x0000000d020f7211 */ /* 0x000fe200010f0eff */
[----:B0-----:R-:W4:Y:S04]  /*5010*/  LDL.LU.64 R20, [R1+0xc70] ;  /* 0x000c700001147983 */ /* 0x001f280000300a00 */
[----:B------:R-:W-:Y:S04]  /*5020*/  STL [R1+0xc64], R16 ;  /* 0x000c641001007387 */ /* 0x000fe80000100800 */
[----:B------:R0:W-:Y:S04]  /*5030*/  STL.64 [R1+0xb38], R8 ;  /* 0x000b380801007387 */ /* 0x0001e80000100a00 */
[----:B------:R-:W-:Y:S01]  /*5040*/  STL.64 [R1+0xb30], R14 ;  /* 0x000b300e01007387 */ /* 0x000fe20000100a00 */
[----:B0-----:R-:W-:-:S04]  /*5050*/  LEA R8, P0, R5, R12, 0x1 ;  /* 0x0000000c05087211 */ /* 0x001fc800078008ff */
[----:B------:R-:W-:-:S05]  /*5060*/  LEA.HI.X.SX32 R9, R5, R13, 0x1, P0 ;  /* 0x0000000d05097211 */ /* 0x000fca00000f0eff */
[----:B------:R0:W-:Y:S04]  /*5070*/  STL.64 [R1+0xb28], R8 ;  /* 0x000b280801007387 */ /* 0x0001e80000100a00 */
[----:B0-----:R-:W2:Y:S01]  /*5080*/  LDL.LU.64 R8, [R1+0xc68] ;  /* 0x000c680001087983 */ /* 0x001ea20000300a00 */
[----:B------:R-:W-:-:S05]  /*5090*/  IMAD R3, R24, 0x4, R16 ;  /* 0x0000000418037824 */ /* 0x000fca00078e0210 */
[----:B------:R-:W-:-:S05]  /*50a0*/  MOV R22, R3 ;  /* 0x0000000300167202 */ /* 0x000fca0000000f00 */
[----:B------:R-:W-:-:S05]  /*50b0*/  IMAD R3, R24, 0x4, R22 ;  /* 0x0000000418037824 */ /* 0x000fca00078e0216 */
[----:B------:R-:W-:Y:S02]  /*50c0*/  LEA R2, R24, R3, 0x2 ;  /* 0x0000000318027211 */ /* 0x000fe400078e10ff */
[----:B---3--:R-:W-:-:S04]  /*50d0*/  LEA R16, P1, R6, R12, 0x1 ;  /* 0x0000000c06107211 */ /* 0x008fc800078208ff */
[----:B------:R-:W-:-:S05]  /*50e0*/  LEA.HI.X.SX32 R17, R6, R13, 0x1, P1 ;  /* 0x0000000d06117211 */ /* 0x000fca00008f0eff */
[----:B------:R0:W-:Y:S02]  /*50f0*/  STL.64 [R1+0xb20], R16 ;  /* 0x000b201001007387 */ /* 0x0001e40000100a00 */
[----:B0-----:R-:W-:-:S05]  /*5100*/  LEA R17, R24, R29, 0x2 ;  /* 0x0000001d18117211 */ /* 0x001fca00078e10ff */
[----:B------:R-:W-:-:S04]  /*5110*/  IMAD R17, R24, 0x4, R17 ;  /* 0x0000000418117824 */ /* 0x000fc800078e0211 */
[----:B------:R-:W-:Y:S01]  /*5120*/  IMAD R17, R24, 0x4, R17 ;  /* 0x0000000418117824 */ /* 0x000fe200078e0211 */
[----:B----4-:R-:W-:-:S04]  /*5130*/  LEA R14, P2, R20, R12, 0x1 ;  /* 0x0000000c140e7211 */ /* 0x010fc800078408ff */
[----:B------:R-:W-:-:S05]  /*5140*/  LEA.HI.X.SX32 R15, R20, R13, 0x1, P2 ;  /* 0x0000000d140f7211 */ /* 0x000fca00010f0eff */
[----:B------:R0:W-:Y:S04]  /*5150*/  STL.64 [R1+0xb18], R14 ;  /* 0x000b180e01007387 */ /* 0x0001e80000100a00 */
[----:B------:R-:W-:Y:S01]  /*5160*/  STL.64 [R1+0xc18], R2 ;  /* 0x000c180201007387 */ /* 0x000fe20000100a00 */
[----:B0-----:R-:W-:-:S04]  /*5170*/  LEA R14, P1, R21, R12, 0x1 ;  /* 0x0000000c150e7211 */ /* 0x001fc800078208ff */
[----:B------:R-:W-:Y:S01]  /*5180*/  LEA.HI.X.SX32 R15, R21, R13, 0x1, P1 ;  /* 0x0000000d150f7211 */ /* 0x000fe200008f0eff */
[----:B--2---:R-:W-:Y:S01]  /*5190*/  IMAD.MOV.U32 R18, RZ, RZ, R8 ;  /* 0x000000ffff127224 */ /* 0x004fe200078e0008 */
[----:B------:R-:W-:Y:S02]  /*51a0*/  LEA R8, R24, R29, 0x2 ;  /* 0x0000001d18087211 */ /* 0x000fe400078e10ff */
[C---:B------:R-:W-:Y:S02]  /*51b0*/  LEA R16, P0, R9.reuse, R12, 0x1 ;  /* 0x0000000c09107211 */ /* 0x040fe400078008ff */
[----:B------:R-:W-:Y:S01]  /*51c0*/  MOV R20, R8 ;  /* 0x0000000800147202 */ /* 0x000fe20000000f00 */
[----:B------:R-:W-:Y:S01]  /*51d0*/  IMAD.MOV.U32 R8, RZ, RZ, R17 ;  /* 0x000000ffff087224 */ /* 0x000fe200078e0011 */
[----:B------:R-:W-:-:S05]  /*51e0*/  LEA.HI.X.SX32 R17, R9, R13, 0x1, P0 ;  /* 0x0000000d09117211 */ /* 0x000fca00000f0eff */
[----:B------:R0:W-:Y:S04]  /*51f0*/  STL.64 [R1+0xb10], R16 ;  /* 0x000b101001007387 */ /* 0x0001e80000100a00 */
[----:B0-----:R-:W2:Y:S04]  /*5200*/  LDL.LU R16, [R1+0xc64] ;  /* 0x000c640001107983 */ /* 0x001ea80000300800 */
[----:B------:R0:W-:Y:S04]  /*5210*/  STL.64 [R1+0xb08], R14 ;  /* 0x000b080e01007387 */ /* 0x0001e80000100a00 */
[----:B0-----:R-:W3:Y:S01]  /*5220*/  LDL.LU R14, [R1+0xc60] ;  /* 0x000c6000010e7983 */ /* 0x001ee20000300800 */
[----:B------:R-:W-:Y:S01]  /*5230*/  MOV R9, R27 ;  /* 0x0000001b00097202 */ /* 0x000fe20000000f00 */
[C---:B------:R-:W-:Y:S01]  /*5240*/  IMAD R27, R24.reuse, 0x4, R29 ;  /* 0x00000004181b7824 */ /* 0x040fe200078e021d */
[----:B------:R-:W-:-:S02]  /*5250*/  LEA R17, R24, R29, 0x2 ;  /* 0x0000001d18117211 */ /* 0x000fc400078e10ff */
[C---:B------:R-:W-:Y:S02]  /*5260*/  LEA R4, R24.reuse, R2, 0x2 ;  /* 0x0000000218047211 */ /* 0x040fe400078e10ff */
[----:B------:R-:W-:Y:S02]  /*5270*/  LEA R27, R24, R27, 0x2 ;  /* 0x0000001b181b7211 */ /* 0x000fe400078e10ff */
[----:B------:R-:W-:Y:S01]  /*5280*/  LEA R2, P2, R0, R12, 0x1 ;  /* 0x0000000c00027211 */ /* 0x000fe200078408ff */
[C---:B------:R-:W-:Y:S02]  /*5290*/  IMAD R17, R24.reuse, 0x4, R17 ;  /* 0x0000000418117824 */ /* 0x040fe400078e0211 */
[----:B------:R-:W-:Y:S01]  /*52a0*/  IMAD R27, R24, 0x4, R27 ;  /* 0x00000004181b7824 */ /* 0x000fe200078e021b */
[----:B------:R-:W-:Y:S01]  /*52b0*/  LEA.HI.X.SX32 R3, R0, R13, 0x1, P2 ;  /* 0x0000000d00037211 */ /* 0x000fe200010f0eff */
[----:B------:R-:W-:Y:S01]  /*52c0*/  IMAD.MOV.U32 R21, RZ, RZ, R17 ;  /* 0x000000ffff157224 */ /* 0x000fe200078e0011 */
[----:B------:R-:W-:-:S02]  /*52d0*/  MOV R17, R26 ;  /* 0x0000001a00117202 */ /* 0x000fc40000000f00 */
[C---:B------:R-:W-:Y:S01]  /*52e0*/  LEA R27, R24.reuse, R27, 0x2 ;  /* 0x0000001b181b7211 */ /* 0x040fe200078e10ff */
[----:B------:R0:W-:Y:S01]  /*52f0*/  STL.64 [R1+0xb00], R2 ;  /* 0x000b000201007387 */ /* 0x0001e20000100a00 */
[C---:B------:R-:W-:Y:S01]  /*5300*/  LEA R26, P0, R7.reuse, R12, 0x1 ;  /* 0x0000000c071a7211 */ /* 0x040fe200078008ff */
[----:B------:R-:W-:Y:S02]  /*5310*/  IMAD R5, R24, 0x4, R4 ;  /* 0x0000000418057824 */ /* 0x000fe400078e0204 */
[----:B0-----:R-:W-:Y:S02]  /*5320*/  IMAD.MOV.U32 R3, RZ, RZ, R28 ;  /* 0x000000ffff037224 */ /* 0x001fe400078e001c */
[----:B------:R-:W-:Y:S01]  /*5330*/  IMAD.MOV.U32 R2, RZ, RZ, R27 ;  /* 0x000000ffff027224 */ /* 0x000fe200078e001b */
[----:B------:R-:W-:Y:S01]  /*5340*/  LEA.HI.X.SX32 R27, R7, R13, 0x1, P0 ;  /* 0x0000000d071b7211 */ /* 0x000fe200000f0eff */
[----:B--2---:R0:W-:Y:S04]  /*5350*/  STL.64 [R1+0xc48], R16 ;  /* 0x000c481001007387 */ /* 0x0041e80000100a00 */
[----:B------:R-:W-:Y:S04]  /*5360*/  STL.64 [R1+0xc10], R4 ;  /* 0x000c100401007387 */ /* 0x000fe80000100a00 */
[----:B------:R1:W-:Y:S01]  /*5370*/  STL.64 [R1+0xaf8], R26 ;  /* 0x000af81a01007387 */ /* 0x0003e20000100a00 */
[----:B0-----:R-:W-:-:S02]  /*5380*/  MOV R17, R29 ;  /* 0x0000001d00117202 */ /* 0x001fc40000000f00 */
[----:B---3--:R-:W-:-:S04]  /*5390*/  LEA R28, P1, R14, R12, 0x1 ;  /* 0x0000000c0e1c7211 */ /* 0x008fc800078208ff */
[----:B------:R-:W-:Y:S01]  /*53a0*/  LEA.HI.X.SX32 R29, R14, R13, 0x1, P1 ;  /* 0x0000000d0e1d7211 */ /* 0x000fe200008f0eff */
[----:B-1----:R-:W2:Y:S04]  /*53b0*/  LDL.LU.64 R26, [R1+0xc58] ;  /* 0x000c5800011a7983 */ /* 0x002ea80000300a00 */
[----:B------:R0:W-:Y:S04]  /*53c0*/  STL.64 [R1+0xaf0], R28 ;  /* 0x000af01c01007387 */ /* 0x0001e80000100a00 */
[----:B0-----:R-:W3:Y:S01]  /*53d0*/  LDL.LU.64 R28, [R1+0xc50] ;  /* 0x000c5000011c7983 */ /* 0x001ee20000300a00 */
[----:B------:R-:W-:-:S02]  /*53e0*/  LEA R4, P2, R23, R12, 0x1 ;  /* 0x0000000c17047211 */ /* 0x000fc400078408ff */
[----:B------:R-:W-:Y:S02]  /*53f0*/  LEA R0, R24, R5, 0x2 ;  /* 0x0000000518007211 */ /* 0x000fe400078e10ff */
[----:B------:R-:W-:Y:S02]  /*5400*/  LEA.HI.X.SX32 R5, R23, R13, 0x1, P2 ;  /* 0x0000000d17057211 */ /* 0x000fe400010f0eff */
[----:B------:R-:W-:-:S03]  /*5410*/  MOV R14, R8 ;  /* 0x00000008000e7202 */ /* 0x000fc60000000f00 */
[----:B------:R0:W-:Y:S01]  /*5420*/  STL.64 [R1+0xae8], R4 ;  /* 0x000ae80401007387 */ /* 0x0001e20000100a00 */
[----:B---3--:R-:W-:-:S05]  /*5430*/  LEA R15, R24, R29, 0x2 ;  /* 0x0000001d180f7211 */ /* 0x008fca00078e10ff */
[----:B------:R-:W-:Y:S04]  /*5440*/  STL.64 [R1+0xc40], R14 ;  /* 0x000c400e01007387 */ /* 0x000fe80000100a00 */
[----:B------:R-:W3:Y:S01]  /*5450*/  LDL.LU R23, [R1+0x8] ;  /* 0x0000080001177983 */ /* 0x000ee20000300800 */
[----:B------:R-:W-:Y:S01]  /*5460*/  IMAD R6, R24, 0x4, R0 ;  /* 0x0000000418067824 */ /* 0x000fe200078e0200 */
[-C--:B------:R-:W-:Y:S01]  /*5470*/  LEA R16, P0, R28, R12.reuse, 0x1 ;  /* 0x0000000c1c107211 */ /* 0x080fe200078008ff */
[----:B0-----:R-:W-:Y:S02]  /*5480*/  IMAD.MOV.U32 R5, RZ, RZ, R17 ;  /* 0x000000ffff057224 */ /* 0x001fe400078e0011 */
[----:B------:R-:W-:Y:S01]  /*5490*/  IMAD R7, R24, 0x4, R6 ;  /* 0x0000000418077824 */ /* 0x000fe200078e0206 */
[----:B------:R-:W-:Y:S01]  /*54a0*/  LEA.HI.X.SX32 R17, R28, R13, 0x1, P0 ;  /* 0x0000000d1c117211 */ /* 0x000fe200000f0eff */
[----:B---3--:R-:W-:Y:S04]  /*54b0*/  STL.64 [R1+0xc38], R22 ;  /* 0x000c381601007387 */ /* 0x008fe80000100a00 */
[----:B------:R0:W-:Y:S04]  /*54c0*/  STL.64 [R1+0xc20], R6 ;  /* 0x000c200601007387 */ /* 0x0001e80000100a00 */
[----:B0-----:R-:W3:Y:S04]  /*54d0*/  LDL.LU R6, [R1] ;  /* 0x0000000001067983 */ /* 0x001ee80000300800 */
[----:B------:R0:W-:Y:S04]  /*54e0*/  STL.64 [R1+0xae0], R16 ;  /* 0x000ae01001007387 */ /* 0x0001e80000100a00 */
[----:B0-----:R-:W4:Y:S04]  /*54f0*/  LDL.LU.64 R16, [R1+0xc48] ;  /* 0x000c480001107983 */ /* 0x001f280000300a00 */
[----:B------:R-:W3:Y:S01]  /*5500*/  LDL.LU R28, [R1+0x4] ;  /* 0x00000400011c7983 */ /* 0x000ee20000300800 */
[----:B--2---:R-:W-:-:S02]  /*5510*/  LEA R22, P1, R27, R12, 0x1 ;  /* 0x0000000c1b167211 */ /* 0x004fc400078208ff */
[----:B------:R-:W-:Y:S02]  /*5520*/  LEA R14, P2, R25, R12, 0x1 ;  /* 0x0000000c190e7211 */ /* 0x000fe400078408ff */
[----:B------:R-:W-:Y:S01]  /*5530*/  LEA R8, R24, R7, 0x2 ;  /* 0x0000000718087211 */ /* 0x000fe200078e10ff */
[----:B------:R-:W-:Y:S01]  /*5540*/  IMAD.MOV.U32 R7, RZ, RZ, R2 ;  /* 0x000000ffff077224 */ /* 0x000fe200078e0002 */
[----:B------:R-:W-:Y:S02]  /*5550*/  LEA.HI.X.SX32 R23, R27, R13, 0x1, P1 ;  /* 0x0000000d1b177211 */ /* 0x000fe400008f0eff */
[----:B------:R-:W-:Y:S01]  /*5560*/  MOV R2, R3 ;  /* 0x0000000300027202 */ /* 0x000fe20000000f00 */
[----:B------:R-:W2:Y:S01]  /*5570*/  LDL.LU R27, [R1+0xc] ;  /* 0x00000c00011b7983 */ /* 0x000ea20000300800 */
[----:B------:R-:W-:-:S03]  /*5580*/  LEA.HI.X.SX32 R15, R25, R13, 0x1, P2 ;  /* 0x0000000d190f7211 */ /* 0x000fc600010f0eff */
[----:B------:R-:W-:Y:S01]  /*5590*/  STL.64 [R1+0xad8], R22 ;  /* 0x000ad81601007387 */ /* 0x000fe20000100a00 */
[----:B------:R-:W-:Y:S02]  /*55a0*/  MOV R4, R9 ;  /* 0x0000000900047202 */ /* 0x000fe40000000f00 */
[----:B------:R-:W-:Y:S01]  /*55b0*/  LEA R9, R24, R8, 0x2 ;  /* 0x0000000818097211 */ /* 0x000fe200078e10ff */
[----:B----4-:R-:W-:-:S05]  /*55c0*/  IMAD.MOV.U32 R3, RZ, RZ, R17 ;  /* 0x000000ffff037224 */ /* 0x010fca00078e0011 */
[----:B------:R-:W-:Y:S04]  /*55d0*/  STL.64 [R1+0xc30], R2 ;  /* 0x000c300201007387 */ /* 0x000fe80000100a00 */
[----:B------:R3:W-:Y:S04]  /*55e0*/  STL.64 [R1+0xad0], R14 ;  /* 0x000ad00e01007387 */ /* 0x0007e80000100a00 */
[----:B------:R-:W-:Y:S01]  /*55f0*/  STL.64 [R1+0xc28], R8 ;  /* 0x000c280801007387 */ /* 0x000fe20000100a00 */
[----:B---3--:R-:W-:-:S04]  /*5600*/  LEA R14, P0, R28, R12, 0x1 ;  /* 0x0000000c1c0e7211 */ /* 0x008fc800078008ff */
[----:B------:R-:W-:Y:S02]  /*5610*/  LEA.HI.X.SX32 R15, R28, R13, 0x1, P0 ;  /* 0x0000000d1c0f7211 */ /* 0x000fe400000f0eff */
[----:B------:R-:W-:-:S03]  /*5620*/  LEA R22, P1, R6, R12, 0x1 ;  /* 0x0000000c06167211 */ /* 0x000fc600078208ff */
[----:B------:R0:W-:Y:S01]  /*5630*/  STL.64 [R1+0xac8], R14 ;  /* 0x000ac80e01007387 */ /* 0x0001e20000100a00 */
[----:B------:R-:W-:-:S03]  /*5640*/  LEA.HI.X.SX32 R23, R6, R13, 0x1, P1 ;  /* 0x0000000d06177211 */ /* 0x000fc600008f0eff */
[----:B0-----:R-:W3:Y:S04]  /*5650*/  LDL.LU.64 R14, [R1+0xc40] ;  /* 0x000c4000010e7983 */ /* 0x001ee80000300a00 */
[----:B------:R0:W-:Y:S04]  /*5660*/  STL.64 [R1+0xac0], R22 ;  /* 0x000ac01601007387 */ /* 0x0001e80000100a00 */
[----:B0-----:R-:W4:Y:S01]  /*5670*/  LDL.LU.64 R22, [R1+0xc38] ;  /* 0x000c380001167983 */ /* 0x001f220000300a00 */
[----:B------:R-:W-:-:S04]  /*5680*/  LEA R2, P2, R29, R12, 0x1 ;  /* 0x0000000c1d027211 */ /* 0x000fc800078408ff */
[----:B------:R-:W-:-:S05]  /*5690*/  LEA.HI.X.SX32 R3, R29, R13, 0x1, P2 ;  /* 0x0000000d1d037211 */ /* 0x000fca00010f0eff */
[----:B------:R0:W-:Y:S04]  /*56a0*/  STL.64 [R1+0xab8], R2 ;  /* 0x000ab80201007387 */ /* 0x0001e80000100a00 */
[----:B0-----:R-:W4:Y:S01]  /*56b0*/  LDL.LU.64 R2, [R1+0xc30] ;  /* 0x000c300001027983 */ /* 0x001f220000300a00 */
[C---:B------:R-:W-:Y:S01]  /*56c0*/  LEA R17, R24.reuse, R29, 0x2 ;  /* 0x0000001d18117211 */ /* 0x040fe200078e10ff */
[----:B------:R-:W-:Y:S02]  /*56d0*/  IMAD.MOV.U32 R25, RZ, RZ, R10 ;  /* 0x000000ffff197224 */ /* 0x000fe400078e000a */
[C---:B------:R-:W-:Y:S02]  /*56e0*/  IMAD R10, R24.reuse, 0x4, R9 ;  /* 0x00000004180a7824 */ /* 0x040fe400078e0209 */
[----:B------:R-:W-:-:S03]  /*56f0*/  IMAD R17, R24, 0x4, R17 ;  /* 0x0000000418117824 */ /* 0x000fc600078e0211 */
[----:B------:R0:W-:Y:S02]  /*5700*/  STL.64 [R1+0xc08], R10 ;  /* 0x000c080a01007387 */ /* 0x0001e40000100a00 */
[----:B------:R-:W-:Y:S02]  /*5710*/  LEA R17, R24, R17, 0x2 ;  /* 0x0000001118117211 */ /* 0x000fe400078e10ff */
[----:B--2---:R-:W-:-:S03]  /*5720*/  LEA R8, P1, R27, R12, 0x1 ;  /* 0x0000000c1b087211 */ /* 0x004fc600078208ff */
[C---:B------:R-:W-:Y:S01]  /*5730*/  IMAD R17, R24.reuse, 0x4, R17 ;  /* 0x0000000418117824 */ /* 0x040fe200078e0211 */
[----:B------:R-:W-:Y:S02]  /*5740*/  LEA.HI.X.SX32 R9, R27, R13, 0x1, P1 ;  /* 0x0000000d1b097211 */ /* 0x000fe400008f0eff */
[----:B------:R-:W-:Y:S01]  /*5750*/  MOV R28, R7 ;  /* 0x00000007001c7202 */ /* 0x000fe20000000f00 */
[----:B---3--:R-:W-:Y:S01]  /*5760*/  IMAD.MOV.U32 R29, RZ, RZ, R14 ;  /* 0x000000ffff1d7224 */ /* 0x008fe200078e000e */
[----:B------:R-:W-:Y:S01]  /*5770*/  LEA R14, R24, R10, 0x2 ;  /* 0x0000000a180e7211 */ /* 0x000fe200078e10ff */
[----:B0-----:R-:W-:Y:S01]  /*5780*/  IMAD.MOV.U32 R11, RZ, RZ, R15 ;  /* 0x000000ffff0b7224 */ /* 0x001fe200078e000f */
[----:B------:R-:W-:-:S04]  /*5790*/  LEA R10, P0, R15, R12, 0x1 ;  /* 0x0000000c0f0a7211 */ /* 0x000fc800078008ff */
[----:B------:R-:W-:-:S05]  /*57a0*/  LEA.HI.X.SX32 R11, R11, R13, 0x1, P0 ;  /* 0x0000000d0b0b7211 */ /* 0x000fca00000f0eff */
[----:B------:R0:W-:Y:S01]  /*57b0*/  STL.64 [R1+0xab0], R10 ;  /* 0x000ab00a01007387 */ /* 0x0001e20000100a00 */
[----:B----4-:R-:W-:-:S03]  /*57c0*/  LEA R6, P2, R23, R12, 0x1 ;  /* 0x0000000c17067211 */ /* 0x010fc600078408ff */
[----:B------:R1:W-:Y:S01]  /*57d0*/  STL.64 [R1+0xaa8], R8 ;  /* 0x000aa80801007387 */ /* 0x0003e20000100a00 */
[----:B------:R-:W-:Y:S01]  /*57e0*/  LEA.HI.X.SX32 R7, R23, R13, 0x1, P2 ;  /* 0x0000000d17077211 */ /* 0x000fe200010f0eff */
[----:B0-----:R-:W-:Y:S01]  /*57f0*/  IMAD.MOV.U32 R11, RZ, RZ, R17 ;  /* 0x000000ffff0b7224 */ /* 0x001fe200078e0011 */
[----:B------:R-:W-:-:S04]  /*5800*/  LEA R10, P0, R17, R12, 0x1 ;  /* 0x0000000c110a7211 */ /* 0x000fc800078008ff */
[-C--:B------:R-:W-:Y:S02]  /*5810*/  LEA.HI.X.SX32 R11, R11, R13.reuse, 0x1, P0 ;  /* 0x0000000d0b0b7211 */ /* 0x080fe400000f0eff */
[C---:B-1----:R-:W-:Y:S01]  /*5820*/  LEA R8, P1, R25.reuse, R12, 0x1 ;  /* 0x0000000c19087211 */ /* 0x042fe200078208ff */
[----:B------:R0:W-:Y:S03]  /*5830*/  STL.64 [R1+0xaa0], R6 ;  /* 0x000aa00601007387 */ /* 0x0001e60000100a00 */
[----:B------:R-:W-:Y:S01]  /*5840*/  LEA.HI.X.SX32 R9, R25, R13, 0x1, P1 ;  /* 0x0000000d19097211 */ /* 0x000fe200008f0eff */
[----:B------:R1:W-:Y:S04]  /*5850*/  STL.64 [R1+0xa98], R10 ;  /* 0x000a980a01007387 */ /* 0x0003e80000100a00 */
[----:B------:R-:W2:Y:S01]  /*5860*/  LDL.LU R25, [R1+0x20] ;  /* 0x0000200001197983 */ /* 0x000ea20000300800 */
[----:B------:R-:W-:Y:S01]  /*5870*/  MOV R23, R18 ;  /* 0x0000001200177202 */ /* 0x000fe20000000f00 */
[C---:B------:R-:W-:Y:S01]  /*5880*/  IMAD R18, R24.reuse, 0x4, R26 ;  /* 0x0000000418127824 */ /* 0x040fe200078e021a */
[----:B------:R-:W-:Y:S01]  /*5890*/  LEA R15, R24, R14, 0x2 ;  /* 0x0000000e180f7211 */ /* 0x000fe200078e10ff */
[----:B------:R-:W-:-:S02]  /*58a0*/  IMAD.MOV.U32 R27, RZ, RZ, R2 ;  /* 0x000000ffff1b7224 */ /* 0x000fc400078e0002 */
[----:B------:R-:W-:Y:S01]  /*58b0*/  IMAD.MOV.U32 R2, RZ, RZ, R16 ;  /* 0x000000ffff027224 */ /* 0x000fe200078e0010 */
[C---:B------:R-:W-:Y:S02]  /*58c0*/  LEA R18, R24.reuse, R18, 0x2 ;  /* 0x0000001218127211 */ /* 0x040fe400078e10ff */
[----:B------:R-:W-:Y:S01]  /*58d0*/  LEA R16, R24, R15, 0x2 ;  /* 0x0000000f18107211 */ /* 0x000fe200078e10ff */
[----:B------:R3:W-:Y:S01]  /*58e0*/  STL.64 [R1+0xa90], R8 ;  /* 0x000a900801007387 */ /* 0x0007e20000100a00 */
[----:B0-----:R-:W-:Y:S01]  /*58f0*/  LEA R6, P2, R4, R12, 0x1 ;  /* 0x0000000c04067211 */ /* 0x001fe200078408ff */
[C---:B------:R-:W-:Y:S01]  /*5900*/  IMAD R18, R24.reuse, 0x4, R18 ;  /* 0x0000000418127824 */ /* 0x040fe200078e0212 */
[----:B------:R-:W-:Y:S02]  /*5910*/  LEA R17, R24, R16, 0x2 ;  /* 0x0000001018117211 */ /* 0x000fe400078e10ff */
[----:B------:R-:W-:Y:S02]  /*5920*/  LEA.HI.X.SX32 R7, R4, R13, 0x1, P2 ;  /* 0x0000000d04077211 */ /* 0x000fe400010f0eff */
[----:B------:R-:W-:Y:S01]  /*5930*/  MOV R4, R18 ;  /* 0x0000001200047202 */ /* 0x000fe20000000f00 */
[----:B------:R-:W-:Y:S01]  /*5940*/  IMAD R18, R24, 0x4, R17 ;  /* 0x0000000418127824 */ /* 0x000fe200078e0211 */
[----:B-1----:R-:W-:-:S02]  /*5950*/  LEA R10, P1, R5, R12, 0x1 ;  /* 0x0000000c050a7211 */ /* 0x002fc400078208ff */
[----:B---3--:R-:W-:Y:S02]  /*5960*/  LEA R8, P0, R19, R12, 0x1 ;  /* 0x0000000c13087211 */ /* 0x008fe400078008ff */
[----:B------:R-:W-:Y:S01]  /*5970*/  MOV R9, R19 ;  /* 0x0000001300097202 */ /* 0x000fe20000000f00 */
[----:B------:R0:W-:Y:S03]  /*5980*/  STL.64 [R1+0xa88], R6 ;  /* 0x000a880601007387 */ /* 0x0001e60000100a00 */
[-C--:B------:R-:W-:Y:S01]  /*5990*/  LEA.HI.X.SX32 R9, R9, R13.reuse, 0x1, P0 ;  /* 0x0000000d09097211 */ /* 0x080fe200000f0eff */
[----:B------:R-:W-:Y:S01]  /*59a0*/  IMAD R19, R24, 0x4, R18 ;  /* 0x0000000418137824 */ /* 0x000fe200078e0212 */
[----:B------:R-:W-:-:S03]  /*59b0*/  LEA.HI.X.SX32 R11, R5, R13, 0x1, P1 ;  /* 0x0000000d050b7211 */ /* 0x000fc600008f0eff */
[----:B------:R1:W-:Y:S01]  /*59c0*/  STL.64 [R1+0xa80], R8 ;  /* 0x000a800801007387 */ /* 0x0003e20000100a00 */
[----:B0-----:R-:W-:-:S04]  /*59d0*/  LEA R6, P2, R20, R12, 0x1 ;  /* 0x0000000c14067211 */ /* 0x001fc800078408ff */
[----:B------:R-:W-:Y:S01]  /*59e0*/  LEA.HI.X.SX32 R7, R20, R13, 0x1, P2 ;  /* 0x0000000d14077211 */ /* 0x000fe200010f0eff */
[----:B-1----:R-:W3:Y:S01]  /*59f0*/  LDL.LU.64 R8, [R1+0xc28] ;  /* 0x000c280001087983 */ /* 0x002ee20000300a00 */
[----:B------:R-:W-:-:S03]  /*5a00*/  LEA R20, R24, R19, 0x2 ;  /* 0x0000001318147211 */ /* 0x000fc600078e10ff */
[----:B------:R-:W4:Y:S04]  /*5a10*/  LDL.LU R5, [R1+0x2c] ;  /* 0x00002c0001057983 */ /* 0x000f280000300800 */
[----:B------:R0:W-:Y:S04]  /*5a20*/  STL.64 [R1+0xa78], R10 ;  /* 0x000a780a01007387 */ /* 0x0001e80000100a00 */
[----:B------:R1:W-:Y:S04]  /*5a30*/  STL.64 [R1+0xc00], R18 ;  /* 0x000c001201007387 */ /* 0x0003e80000100a00 */
[----:B------:R1:W-:Y:S01]  /*5a40*/  STL.64 [R1+0xa70], R6 ;  /* 0x000a700601007387 */ /* 0x0003e20000100a00 */
[-C--:B0-----:R-:W-:Y:S01]  /*5a50*/  LEA R10, P1, R29, R12.reuse, 0x1 ;  /* 0x0000000c1d0a7211 */ /* 0x081fe200078208ff */
[----:B-1----:R-:W-:Y:S01]  /*5a60*/  IMAD.MOV.U32 R19, RZ, RZ, R21 ;  /* 0x000000ffff137224 */ /* 0x002fe200078e0015 */
[----:B------:R-:W-:-:S02]  /*5a70*/  LEA R18, P0, R21, R12, 0x1 ;  /* 0x0000000c15127211 */ /* 0x000fc400078008ff */
[C---:B------:R-:W-:Y:S02]  /*5a80*/  LEA R6, P2, R28.reuse, R12, 0x1 ;  /* 0x0000000c1c067211 */ /* 0x040fe400078408ff */
[-C--:B------:R-:W-:Y:S02]  /*5a90*/  LEA.HI.X.SX32 R19, R19, R13.reuse, 0x1, P0 ;  /* 0x0000000d13137211 */ /* 0x080fe400000f0eff */
[-C--:B------:R-:W-:Y:S02]  /*5aa0*/  LEA.HI.X.SX32 R11, R29, R13.reuse, 0x1, P1 ;  /* 0x0000000d1d0b7211 */ /* 0x080fe400008f0eff */
[----:B------:R-:W-:Y:S01]  /*5ab0*/  LEA.HI.X.SX32 R7, R28, R13, 0x1, P2 ;  /* 0x0000000d1c077211 */ /* 0x000fe200010f0eff */
[----:B------:R0:W-:Y:S01]  /*5ac0*/  STL.64 [R1+0xa68], R18 ;  /* 0x000a681201007387 */ /* 0x0001e20000100a00 */
[----:B------:R-:W-:Y:S02]  /*5ad0*/  MOV R28, R2 ;  /* 0x00000002001c7202 */ /* 0x000fe40000000f00 */
[----:B------:R-:W-:-:S02]  /*5ae0*/  LEA R21, R24, R20, 0x2 ;  /* 0x0000001418157211 */ /* 0x000fc400078e10ff */
[-C--:B------:R-:W-:Y:S01]  /*5af0*/  LEA R2, P1, R27, R12.reuse, 0x1 ;  /* 0x0000000c1b027211 */ /* 0x080fe200078208ff */
[----:B0-----:R-:W3:Y:S04]  /*5b00*/  LDL.LU R18, [R1+0x28] ;  /* 0x0000280001127983 */ /* 0x001ee80000300800 */
[----:B------:R-:W-:Y:S04]  /*5b10*/  STL.64 [R1+0xa60], R10 ;  /* 0x000a600a01007387 */ /* 0x000fe80000100a00 */
[----:B------:R0:W-:Y:S01]  /*5b20*/  STL.64 [R1+0xa58], R6 ;  /* 0x000a580601007387 */ /* 0x0001e20000100a00 */
[----:B------:R-:W-:Y:S01]  /*5b30*/  IMAD.MOV.U32 R19, RZ, RZ, R22 ;  /* 0x000000ffff137224 */ /* 0x000fe200078e0016 */
[----:B------:R-:W-:Y:S01]  /*5b40*/  LEA R22, R24, R21, 0x2 ;  /* 0x0000001518167211 */ /* 0x000fe200078e10ff */
[----:B0-----:R-:W-:Y:S01]  /*5b50*/  IMAD.MOV.U32 R7, RZ, RZ, R3 ;  /* 0x000000ffff077224 */ /* 0x001fe200078e0003 */
[----:B------:R-:W-:-:S02]  /*5b60*/  LEA R6, P0, R3, R12, 0x1 ;  /* 0x0000000c03067211 */ /* 0x000fc400078008ff */
[-C--:B------:R-:W-:Y:S02]  /*5b70*/  LEA.HI.X.SX32 R3, R27, R13.reuse, 0x1, P1 ;  /* 0x0000000d1b037211 */ /* 0x080fe400008f0eff */
[-C--:B------:R-:W-:Y:S01]  /*5b80*/  LEA.HI.X.SX32 R7, R7, R13.reuse, 0x1, P0 ;  /* 0x0000000d07077211 */ /* 0x080fe200000f0eff */
[----:B------:R-:W-:Y:S01]  /*5b90*/  IMAD.MOV.U32 R29, RZ, RZ, R23 ;  /* 0x000000ffff1d7224 */ /* 0x000fe200078e0017 */
[----:B------:R-:W-:Y:S02]  /*5ba0*/  LEA R10, P2, R26, R12, 0x1 ;  /* 0x0000000c1a0a7211 */ /* 0x000fe400078408ff */
[----:B------:R-:W-:Y:S01]  /*5bb0*/  LEA R23, R24, R22, 0x2 ;  /* 0x0000001618177211 */ /* 0x000fe200078e10ff */
[----:B------:R0:W-:Y:S01]  /*5bc0*/  STL.64 [R1+0xa50], R6 ;  /* 0x000a500601007387 */ /* 0x0001e20000100a00 */
[----:B------:R-:W-:Y:S02]  /*5bd0*/  LEA.HI.X.SX32 R11, R26, R13, 0x1, P2 ;  /* 0x0000000d1a0b7211 */ /* 0x000fe400010f0eff */
[C---:B------:R-:W-:Y:S01]  /*5be0*/  LEA R27, R24.reuse, R23, 0x2 ;  /* 0x00000017181b7211 */ /* 0x040fe200078e10ff */
[----:B0-----:R-:W3:Y:S04]  /*5bf0*/  LDL.LU.64 R6, [R1+0xc20] ;  /* 0x000c200001067983 */ /* 0x001ee80000300a00 */
[----:B------:R0:W-:Y:S04]  /*5c00*/  STL.64 [R1+0xa48], R2 ;  /* 0x000a480201007387 */ /* 0x0001e80000100a00 */
[----:B------:R1:W-:Y:S01]  /*5c10*/  STL.64 [R1+0xbf8], R22 ;  /* 0x000bf81601007387 */ /* 0x0003e20000100a00 */
[----:B0-----:R-:W-:-:S03]  /*5c20*/  IMAD R3, R24, 0x4, R26 ;  /* 0x0000000418037824 */ /* 0x001fc600078e021a */
[----:B------:R2:W-:Y:S01]  /*5c30*/  STL.64 [R1+0xa40], R10 ;  /* 0x000a400a01007387 */ /* 0x0005e20000100a00 */
[----:B-1----:R-:W-:Y:S01]  /*5c40*/  IMAD.MOV.U32 R23, RZ, RZ, R3 ;  /* 0x000000ffff177224 */ /* 0x002fe200078e0003 */
[-C--:B------:R-:W-:Y:S02]  /*5c50*/  LEA R22, P0, R3, R12.reuse, 0x1 ;  /* 0x0000000c03167211 */ /* 0x080fe400078008ff */
[-C--:B------:R-:W-:Y:S02]  /*5c60*/  LEA R2, P2, R4, R12.reuse, 0x1 ;  /* 0x0000000c04027211 */ /* 0x080fe400078408ff */
[----:B------:R-:W-:Y:S02]  /*5c70*/  LEA.HI.X.SX32 R23, R23, R13, 0x1, P0 ;  /* 0x0000000d17177211 */ /* 0x000fe400000f0eff */
[----:B------:R-:W-:Y:S02]  /*5c80*/  LEA R26, R24, R27, 0x2 ;  /* 0x0000001b181a7211 */ /* 0x000fe400078e10ff */
[----:B------:R-:W-:Y:S01]  /*5c90*/  LEA.HI.X.SX32 R3, R4, R13, 0x1, P2 ;  /* 0x0000000d04037211 */ /* 0x000fe200010f0eff */
[----:B------:R-:W-:Y:S04]  /*5ca0*/  STL.64 [R1+0xa38], R22 ;  /* 0x000a381601007387 */ /* 0x000fe80000100a00 */
[----:B------:R0:W-:Y:S01]  /*5cb0*/  STL.64 [R1+0xbf0], R26 ;  /* 0x000bf01a01007387 */ /* 0x0001e20000100a00 */
[----:B--2---:R-:W-:-:S04]  /*5cc0*/  LEA R10, P1, R25, R12, 0x1 ;  /* 0x0000000c190a7211 */ /* 0x004fc800078208ff */
[----:B------:R-:W-:Y:S01]  /*5cd0*/  LEA.HI.X.SX32 R11, R25, R13, 0x1, P1 ;  /* 0x0000000d190b7211 */ /* 0x000fe200008f0eff */
[----:B------:R-:W-:-:S04]  /*5ce0*/  IMAD R25, R24, 0x4, R26 ;  /* 0x0000000418197824 */ /* 0x000fc800078e021a */
[----:B------:R4:W-:Y:S04]  /*5cf0*/  STL.64 [R1+0xa30], R10 ;  /* 0x000a300a01007387 */ /* 0x0009e80000100a00 */
[----:B0-----:R-:W2:Y:S04]  /*5d00*/  LDL.LU R26, [R1+0x34] ;  /* 0x00003400011a7983 */ /* 0x001ea80000300800 */
[----:B------:R2:W-:Y:S04]  /*5d10*/  STL.64 [R1+0xa28], R2 ;  /* 0x000a280201007387 */ /* 0x0005e80000100a00 */
[----:B------:R-:W3:Y:S01]  /*5d20*/  LDL.LU R27, [R1+0x30] ;  /* 0x00003000011b7983 */ /* 0x000ee20000300800 */
[----:B------:R-:W-:-:S02]  /*5d30*/  LEA R4, R24, R25, 0x2 ;  /* 0x0000001918047211 */ /* 0x000fc400078e10ff */
[----:B----4-:R-:W-:-:S04]  /*5d40*/  LEA R10, P2, R5, R12, 0x1 ;  /* 0x0000000c050a7211 */ /* 0x010fc800078408ff */
[----:B------:R-:W-:Y:S02]  /*5d50*/  LEA.HI.X.SX32 R11, R5, R13, 0x1, P2 ;  /* 0x0000000d050b7211 */ /* 0x000fe400010f0eff */
[----:B--2---:R-:W-:-:S04]  /*5d60*/  LEA R2, P0, R26, R12, 0x1 ;  /* 0x0000000c1a027211 */ /* 0x004fc800078008ff */
[----:B------:R-:W-:Y:S02]  /*5d70*/  LEA.HI.X.SX32 R3, R26, R13, 0x1, P0 ;  /* 0x0000000d1a037211 */ /* 0x000fe400000f0eff */
[----:B---3--:R-:W-:-:S03]  /*5d80*/  LEA R22, P1, R27, R12, 0x1 ;  /* 0x0000000c1b167211 */ /* 0x008fc600078208ff */
[----:B------:R0:W-:Y:S01]  /*5d90*/  STL.64 [R1+0xa20], R2 ;  /* 0x000a200201007387 */ /* 0x0001e20000100a00 */
[-C--:B------:R-:W-:Y:S02]  /*5da0*/  LEA.HI.X.SX32 R23, R27, R13.reuse, 0x1, P1 ;  /* 0x0000000d1b177211 */ /* 0x080fe400008f0eff */
[C---:B------:R-:W-:Y:S01]  /*5db0*/  LEA R26, P0, R18.reuse, R12, 0x1 ;  /* 0x0000000c121a7211 */ /* 0x040fe200078008ff */
[----:B0-----:R-:W2:Y:S04]  /*5dc0*/  LDL.LU.64 R2, [R1+0xc18] ;  /* 0x000c180001027983 */ /* 0x001ea80000300a00 */
[----:B------:R0:W-:Y:S01]  /*5dd0*/  STL.64 [R1+0xa18], R22 ;  /* 0x000a181601007387 */ /* 0x0001e20000100a00 */
[----:B------:R-:W-:-:S03]  /*5de0*/  LEA.HI.X.SX32 R27, R18, R13, 0x1, P0 ;  /* 0x0000000d121b7211 */ /* 0x000fc600000f0eff */
[----:B------:R1:W-:Y:S01]  /*5df0*/  STL.64 [R1+0xa10], R10 ;  /* 0x000a100a01007387 */ /* 0x0003e20000100a00 */
[----:B0-----:R-:W-:Y:S01]  /*5e00*/  IMAD R22, R24, 0x4, R4 ;  /* 0x0000000418167824 */ /* 0x001fe200078e0204 */
[----:B------:R-:W-:-:S04]  /*5e10*/  LEA R4, P2, R28, R12, 0x1 ;  /* 0x0000000c1c047211 */ /* 0x000fc800078408ff */
[----:B------:R-:W-:Y:S01]  /*5e20*/  LEA.HI.X.SX32 R5, R28, R13, 0x1, P2 ;  /* 0x0000000d1c057211 */ /* 0x000fe200010f0eff */
[----:B------:R-:W-:Y:S01]  /*5e30*/  STL.64 [R1+0x988], R26 ;  /* 0x0009881a01007387 */ /* 0x000fe20000100a00 */
[----:B-1----:R-:W-:-:S03]  /*5e40*/  LEA R10, P1, R29, R12, 0x1 ;  /* 0x0000000c1d0a7211 */ /* 0x002fc600078208ff */
[----:B------:R0:W-:Y:S01]  /*5e50*/  STL.64 [R1+0x978], R4 ;  /* 0x0009780401007387 */ /* 0x0001e20000100a00 */
[----:B------:R-:W-:Y:S02]  /*5e60*/  LEA.HI.X.SX32 R11, R29, R13, 0x1, P1 ;  /* 0x0000000d1d0b7211 */ /* 0x000fe400008f0eff */
[----:B0-----:R-:W-:-:S04]  /*5e70*/  LEA R4, P0, R19, R12, 0x1 ;  /* 0x0000000c13047211 */ /* 0x001fc800078008ff */
[----:B------:R-:W-:Y:S01]  /*5e80*/  LEA.HI.X.SX32 R5, R19, R13, 0x1, P0 ;  /* 0x0000000d13057211 */ /* 0x000fe200000f0eff */
[----:B------:R-:W-:Y:S04]  /*5e90*/  STL.64 [R1+0x980], R10 ;  /* 0x0009800a01007387 */ /* 0x000fe80000100a00 */
[----:B------:R0:W-:Y:S04]  /*5ea0*/  STL.64 [R1+0x818], R4 ;  /* 0x0008180401007387 */ /* 0x0001e80000100a00 */
[----:B0-----:R-:W3:Y:S01]  /*5eb0*/  LDL.LU.64 R4, [R1+0xc10] ;  /* 0x000c100001047983 */ /* 0x001ee20000300a00 */
[----:B--2---:R-:W-:-:S02]  /*5ec0*/  LEA R28, P1, R3, R12, 0x1 ;  /* 0x0000000c031c7211 */ /* 0x004fc400078208ff */
[C---:B------:R-:W-:Y:S02]  /*5ed0*/  LEA R10, P2, R2.reuse, R12, 0x1 ;  /* 0x0000000c020a7211 */ /* 0x040fe400078408ff */
[-C--:B------:R-:W-:Y:S02]  /*5ee0*/  LEA.HI.X.SX32 R29, R3, R13.reuse, 0x1, P1 ;  /* 0x0000000d031d7211 */ /* 0x080fe400008f0eff */
[----:B------:R-:W-:-:S03]  /*5ef0*/  LEA.HI.X.SX32 R11, R2, R13, 0x1, P2 ;  /* 0x0000000d020b7211 */ /* 0x000fc600010f0eff */
[----:B------:R-:W-:Y:S04]  /*5f00*/  STL.64 [R1+0x808], R28 ;  /* 0x0008081c01007387 */ /* 0x000fe80000100a00 */
[----:B------:R0:W-:Y:S02]  /*5f10*/  STL.64 [R1+0x7f8], R10 ;  /* 0x0007f80a01007387 */ /* 0x0001e40000100a00 */
[----:B0-----:R-:W-:-:S04]  /*5f20*/  LEA R10, P2, R0, R12, 0x1 ;  /* 0x0000000c000a7211 */ /* 0x001fc800078408ff */
[-C--:B------:R-:W-:Y:S02]  /*5f30*/  LEA.HI.X.SX32 R11, R0, R13.reuse, 0x1, P2 ;  /* 0x0000000d000b7211 */ /* 0x080fe400010f0eff */
[CC--:B---3--:R-:W-:Y:S02]  /*5f40*/  LEA R28, P1, R5.reuse, R12.reuse, 0x1 ;  /* 0x0000000c051c7211 */ /* 0x0c8fe400078208ff */
[C---:B------:R-:W-:Y:S02]  /*5f50*/  LEA R2, P0, R4.reuse, R12, 0x1 ;  /* 0x0000000c04027211 */ /* 0x040fe400078008ff */
[-C--:B------:R-:W-:Y:S02]  /*5f60*/  LEA.HI.X.SX32 R29, R5, R13.reuse, 0x1, P1 ;  /* 0x0000000d051d7211 */ /* 0x080fe400008f0eff */
[----:B------:R-:W-:-:S03]  /*5f70*/  LEA.HI.X.SX32 R3, R4, R13, 0x1, P0 ;  /* 0x0000000d04037211 */ /* 0x000fc600000f0eff */
[----:B------:R-:W-:Y:S04]  /*5f80*/  STL.64 [R1+0x668], R28 ;  /* 0x0006681c01007387 */ /* 0x000fe80000100a00 */
[----:B------:R-:W-:Y:S04]  /*5f90*/  STL.64 [R1+0x670], R2 ;  /* 0x0006700201007387 */ /* 0x000fe80000100a00 */
[----:B------:R0:W-:Y:S02]  /*5fa0*/  STL.64 [R1+0x660], R10 ;  /* 0x0006600a01007387 */ /* 0x0001e40000100a00 */
[----:B0-----:R-:W-:-:S04]  /*5fb0*/  LEA R10, P0, R6, R12, 0x1 ;  /* 0x0000000c060a7211 */ /* 0x001fc800078008ff */
[----:B------:R-:W-:-:S05]  /*5fc0*/  LEA.HI.X.SX32 R11, R6, R13, 0x1, P0 ;  /* 0x0000000d060b7211 */ /* 0x000fca00000f0eff */
[----:B------:R0:W-:Y:S04]  /*5fd0*/  STL.64 [R1+0x658], R10 ;  /* 0x0006580a01007387 */ /* 0x0001e80000100a00 */
[----:B0-----:R-:W2:Y:S01]  /*5fe0*/  LDL.LU.64 R10, [R1+0xc08] ;  /* 0x000c0800010a7983 */ /* 0x001ea20000300a00 */
[----:B------:R-:W-:-:S05]  /*5ff0*/  LEA R22, R24, R22, 0x2 ;  /* 0x0000001618167211 */ /* 0x000fca00078e10ff */
[----:B------:R-:W-:-:S05]  /*6000*/  IMAD R27, R24, 0x4, R22 ;  /* 0x00000004181b7824 */ /* 0x000fca00078e0216 */
[----:B------:R-:W-:-:S05]  /*6010*/  LEA R18, R24, R27, 0x2 ;  /* 0x0000001b18127211 */ /* 0x000fca00078e10ff */
[----:B------:R-:W-:Y:S01]  /*6020*/  IMAD R26, R24, 0x4, R18 ;  /* 0x00000004181a7824 */ /* 0x000fe200078e0212 */
[----:B------:R-:W-:-:S04]  /*6030*/  LEA R2, P2, R8, R12, 0x1 ;  /* 0x0000000c08027211 */ /* 0x000fc800078408ff */
[----:B------:R-:W-:Y:S02]  /*6040*/  LEA R23, R24, R26, 0x2 ;  /* 0x0000001a18177211 */ /* 0x000fe400078e10ff */
[----:B------:R-:W-:-:S03]  /*6050*/  LEA R4, P1, R7, R12, 0x1 ;  /* 0x0000000c07047211 */ /* 0x000fc600078208ff */
[----:B------:R-:W-:Y:S01]  /*6060*/  IMAD R29, R24, 0x4, R23 ;  /* 0x00000004181d7824 */ /* 0x000fe200078e0217 */
[-C--:B------:R-:W-:Y:S02]  /*6070*/  LEA.HI.X.SX32 R3, R8, R13.reuse, 0x1, P2 ;  /* 0x0000000d08037211 */ /* 0x080fe400010f0eff */
[----:B------:R-:W-:Y:S02]  /*6080*/  LEA.HI.X.SX32 R5, R7, R13, 0x1, P1 ;  /* 0x0000000d07057211 */ /* 0x000fe400008f0eff */
[C---:B------:R-:W-:Y:S01]  /*6090*/  LEA R28, R24.reuse, R29, 0x2 ;  /* 0x0000001d181c7211 */ /* 0x040fe200078e10ff */
[----:B------:R0:W-:Y:S04]  /*60a0*/  STL.64 [R1+0x648], R2 ;  /* 0x0006480201007387 */ /* 0x0001e80000100a00 */
[----:B------:R-:W-:Y:S04]  /*60b0*/  STL.64 [R1+0x650], R4 ;  /* 0x0006500401007387 */ /* 0x000fe80000100a00 */
[----:B------:R1:W-:Y:S01]  /*60c0*/  STL.64 [R1+0xbe8], R28 ;  /* 0x000be81c01007387 */ /* 0x0003e20000100a00 */
[----:B0-----:R-:W-:Y:S01]  /*60d0*/  IMAD R2, R24, 0x4, R28 ;  /* 0x0000000418027824 */ /* 0x001fe200078e021c */
[----:B-1----:R-:W-:-:S02]  /*60e0*/  MOV R28, R18 ;  /* 0x00000012001c7202 */ /* 0x002fc40000000f00 */
[----:B------:R-:W-:-:S04]  /*60f0*/  LEA R18, P0, R9, R12, 0x1 ;  /* 0x0000000c09127211 */ /* 0x000fc800078008ff */
[----:B------:R-:W-:Y:S02]  /*6100*/  LEA.HI.X.SX32 R19, R9, R13, 0x1, P0 ;  /* 0x0000000d09137211 */ /* 0x000fe400000f0eff */
[----:B------:R-:W-:-:S03]  /*6110*/  LEA R4, P2, R14, R12, 0x1 ;  /* 0x0000000c0e047211 */ /* 0x000fc600078408ff */
[----:B------:R0:W-:Y:S01]  /*6120*/  STL.64 [R1+0x640], R18 ;  /* 0x0006401201007387 */ /* 0x0001e20000100a00 */
[----:B------:R-:W-:Y:S02]  /*6130*/  LEA.HI.X.SX32 R5, R14, R13, 0x1, P2 ;  /* 0x0000000d0e057211 */ /* 0x000fe400010f0eff */
[----:B0-----:R-:W-:-:S04]  /*6140*/  LEA R18, P0, R15, R12, 0x1 ;  /* 0x0000000c0f127211 */ /* 0x001fc800078008ff */
[----:B------:R-:W-:Y:S02]  /*6150*/  LEA.HI.X.SX32 R19, R15, R13, 0x1, P0 ;  /* 0x0000000d0f137211 */ /* 0x000fe400000f0eff */
[----:B--2---:R-:W-:-:S04]  /*6160*/  LEA R6, P1, R10, R12, 0x1 ;  /* 0x0000000c0a067211 */ /* 0x004fc800078208ff */
[----:B------:R-:W-:-:S05]  /*6170*/  LEA.HI.X.SX32 R7, R10, R13, 0x1, P1 ;  /* 0x0000000d0a077211 */ /* 0x000fca00008f0eff */
[----:B------:R-:W-:Y:S04]  /*6180*/  STL.64 [R1+0x638], R6 ;  /* 0x0006380601007387 */ /* 0x000fe80000100a00 */
[----:B------:R-:W-:Y:S04]  /*6190*/  STL.64 [R1+0x630], R4 ;  /* 0x0006300401007387 */ /* 0x000fe80000100a00 */
[----:B------:R0:W-:Y:S04]  /*61a0*/  STL.64 [R1+0x628], R18 ;  /* 0x0006281201007387 */ /* 0x0001e80000100a00 */
[----:B0-----:R-:W2:Y:S01]  /*61b0*/  LDL.LU.64 R18, [R1+0xc00] ;  /* 0x000c000001127983 */ /* 0x001ea20000300a00 */
[----:B------:R-:W-:-:S02]  /*61c0*/  LEA R8, P1, R16, R12, 0x1 ;  /* 0x0000000c10087211 */ /* 0x000fc400078208ff */
[CC--:B------:R-:W-:Y:S02]  /*61d0*/  LEA R6, P2, R17.reuse, R12.reuse, 0x1 ;  /* 0x0000000c11067211 */ /* 0x0c0fe400078408ff */
[-C--:B------:R-:W-:Y:S01]  /*61e0*/  LEA.HI.X.SX32 R9, R16, R13.reuse, 0x1, P1 ;  /* 0x0000000d10097211 */ /* 0x080fe200008f0eff */
[----:B------:R-:W-:Y:S01]  /*61f0*/  IMAD.MOV.U32 R16, RZ, RZ, R22 ;  /* 0x000000ffff107224 */ /* 0x000fe200078e0016 */
[----:B------:R-:W-:Y:S02]  /*6200*/  LEA.HI.X.SX32 R7, R17, R13, 0x1, P2 ;  /* 0x0000000d11077211 */ /* 0x000fe400010f0eff */
[----:B------:R-:W-:Y:S01]  /*6210*/  MOV R29, R23 ;  /* 0x00000017001d7202 */ /* 0x000fe20000000f00 */
[----:B------:R0:W-:Y:S04]  /*6220*/  STL.64 [R1+0x620], R8 ;  /* 0x0006200801007387 */ /* 0x0001e80000100a00 */
[----:B------:R-:W-:Y:S01]  /*6230*/  STL.64 [R1+0x618], R6 ;  /* 0x0006180601007387 */ /* 0x000fe20000100a00 */
[----:B0-----:R-:W-:-:S04]  /*6240*/  LEA R8, P2, R20, R12, 0x1 ;  /* 0x0000000c14087211 */ /* 0x001fc800078408ff */
[----:B------:R-:W-:Y:S01]  /*6250*/  LEA.HI.X.SX32 R9, R20, R13, 0x1, P2 ;  /* 0x0000000d14097211 */ /* 0x000fe200010f0eff */
[----:B------:R-:W-:Y:S01]  /*6260*/  IMAD.MOV.U32 R20, RZ, RZ, R26 ;  /* 0x000000ffff147224 */ /* 0x000fe200078e001a */
[----:B------:R-:W-:Y:S02]  /*6270*/  MOV R17, R27 ;  /* 0x0000001b00117202 */ /* 0x000fe40000000f00 */
[----:B--2---:R-:W-:-:S04]  /*6280*/  LEA R22, P0, R18, R12, 0x1 ;  /* 0x0000000c12167211 */ /* 0x004fc800078008ff */
[-C--:B------:R-:W-:Y:S02]  /*6290*/  LEA.HI.X.SX32 R23, R18, R13.reuse, 0x1, P0 ;  /* 0x0000000d12177211 */ /* 0x080fe400000f0eff */
[-C--:B------:R-:W-:Y:S02]  /*62a0*/  LEA R14, P1, R19, R12.reuse, 0x1 ;  /* 0x0000000c130e7211 */ /* 0x080fe400078208ff */
[----:B------:R-:W-:Y:S01]  /*62b0*/  LEA R26, P0, R21, R12, 0x1 ;  /* 0x0000000c151a7211 */ /* 0x000fe200078008ff */
[----:B------:R0:W-:Y:S01]  /*62c0*/  STL.64 [R1+0x610], R22 ;  /* 0x0006101601007387 */ /* 0x0001e20000100a00 */
[-C--:B------:R-:W-:Y:S02]  /*62d0*/  LEA.HI.X.SX32 R15, R19, R13.reuse, 0x1, P1 ;  /* 0x0000000d130f7211 */ /* 0x080fe400008f0eff */
[----:B------:R-:W-:Y:S01]  /*62e0*/  LEA.HI.X.SX32 R27, R21, R13, 0x1, P0 ;  /* 0x0000000d151b7211 */ /* 0x000fe200000f0eff */
[----:B0-----:R-:W2:Y:S04]  /*62f0*/  LDL.LU.64 R22, [R1+0xbf8] ;  /* 0x000bf80001167983 */ /* 0x001ea80000300a00 */
[----:B------:R-:W-:Y:S04]  /*6300*/  STL.64 [R1+0x600], R8 ;  /* 0x0006000801007387 */ /* 0x000fe80000100a00 */
[----:B------:R-:W-:Y:S04]  /*6310*/  STL.64 [R1+0x608], R14 ;  /* 0x0006080e01007387 */ /* 0x000fe80000100a00 */
[----:B------:R0:W-:Y:S04]  /*6320*/  STL.64 [R1+0x5f8], R26 ;  /* 0x0005f81a01007387 */ /* 0x0001e80000100a00 */
[----:B0-----:R-:W3:Y:S01]  /*6330*/  LDL.LU.64 R26, [R1+0xbf0] ;  /* 0x000bf000011a7983 */ /* 0x001ee20000300a00 */
[----:B------:R-:W-:-:S02]  /*6340*/  MOV R21, R28 ;  /* 0x0000001c00157202 */ /* 0x000fc40000000f00 */
[----:B------:R-:W-:-:S05]  /*6350*/  LEA R28, R24, R25, 0x2 ;  /* 0x00000019181c7211 */ /* 0x000fca00078e10ff */
[----:B------:R-:W-:Y:S01]  /*6360*/  IMAD R28, R24, 0x4, R28 ;  /* 0x00000004181c7824 */ /* 0x000fe200078e021c */
[----:B--2---:R-:W-:-:S04]  /*6370*/  LEA R18, P1, R22, R12, 0x1 ;  /* 0x0000000c16127211 */ /* 0x004fc800078208ff */
[----:B------:R-:W-:Y:S02]  /*6380*/  LEA.HI.X.SX32 R19, R22, R13, 0x1, P1 ;  /* 0x0000000d16137211 */ /* 0x000fe400008f0eff */
[----:B------:R-:W-:-:S03]  /*6390*/  LEA R14, P2, R23, R12, 0x1 ;  /* 0x0000000c170e7211 */ /* 0x000fc600078408ff */
[----:B------:R3:W-:Y:S01]  /*63a0*/  STL.64 [R1+0x5f0], R18 ;  /* 0x0005f01201007387 */ /* 0x0007e20000100a00 */
[----:B------:R-:W-:-:S05]  /*63b0*/  LEA.HI.X.SX32 R15, R23, R13, 0x1, P2 ;  /* 0x0000000d170f7211 */ /* 0x000fca00010f0eff */
[----:B------:R0:W-:Y:S01]  /*63c0*/  STL.64 [R1+0x5e8], R14 ;  /* 0x0005e80e01007387 */ /* 0x0001e20000100a00 */
[CC--:B---3--:R-:W-:Y:S02]  /*63d0*/  LEA R18, P1, R26.reuse, R12.reuse, 0x1 ;  /* 0x0000000c1a127211 */ /* 0x0c8fe400078208ff */
[-C--:B------:R-:W-:Y:S02]  /*63e0*/  LEA R22, P0, R27, R12.reuse, 0x1 ;  /* 0x0000000c1b167211 */ /* 0x080fe400078008ff */
[----:B------:R-:W-:Y:S02]  /*63f0*/  LEA.HI.X.SX32 R19, R26, R13, 0x1, P1 ;  /* 0x0000000d1a137211 */ /* 0x000fe400008f0eff */
[----:B------:R-:W-:Y:S02]  /*6400*/  LEA R26, R24, R25, 0x2 ;  /* 0x00000019181a7211 */ /* 0x000fe400078e10ff */
[-C--:B0-----:R-:W-:Y:S02]  /*6410*/  LEA R14, P2, R25, R12.reuse, 0x1 ;  /* 0x0000000c190e7211 */ /* 0x081fe400078408ff */
[----:B------:R-:W-:Y:S01]  /*6420*/  LEA.HI.X.SX32 R23, R27, R13, 0x1, P0 ;  /* 0x0000000d1b177211 */ /* 0x000fe200000f0eff */
[----:B------:R-:W-:Y:S01]  /*6430*/  IMAD.MOV.U32 R27, RZ, RZ, R28 ;  /* 0x000000ffff1b7224 */ /* 0x000fe200078e001c */
[----:B------:R-:W-:-:S02]  /*6440*/  LEA R28, P0, R26, R12, 0x1 ;  /* 0x0000000c1a1c7211 */ /* 0x000fc400078008ff */
[-C--:B------:R-:W-:Y:S01]  /*6450*/  LEA.HI.X.SX32 R15, R25, R13.reuse, 0x1, P2 ;  /* 0x0000000d190f7211 */ /* 0x080fe200010f0eff */
[----:B------:R-:W-:Y:S01]  /*6460*/  IMAD.MOV.U32 R25, RZ, RZ, R29 ;  /* 0x000000ffff197224 */ /* 0x000fe200078e001d */
[----:B------:R-:W-:Y:S01]  /*6470*/  LEA.HI.X.SX32 R29, R26, R13, 0x1, P0 ;  /* 0x0000000d1a1d7211 */ /* 0x000fe200000f0eff */
[----:B------:R-:W-:Y:S04]  /*6480*/  STL.64 [R1+0x5e0], R22 ;  /* 0x0005e01601007387 */ /* 0x000fe80000100a00 */
[----:B------:R-:W-:Y:S04]  /*6490*/  STL.64 [R1+0x5d8], R18 ;  /* 0x0005d81201007387 */ /* 0x000fe80000100a00 */
[----:B------:R-:W-:Y:S04]  /*64a0*/  STL.64 [R1+0x5d0], R14 ;  /* 0x0005d00e01007387 */ /* 0x000fe80000100a00 */
[----:B------:R0:W-:Y:S04]  /*64b0*/  STL.64 [R1+0x5c8], R28 ;  /* 0x0005c81c01007387 */ /* 0x0001e80000100a00 */
[----:B0-----:R-:W2:Y:S01]  /*64c0*/  LDL.LU.64 R28, [R1+0xbe8] ;  /* 0x000be800011c7983 */ /* 0x001ea20000300a00 */
[----:B------:R-:W-:-:S05]  /*64d0*/  IMAD R0, R24, 0x4, R2 ;  /* 0x0000000418007824 */ /* 0x000fca00078e0202 */
[----:B------:R-:W-:-:S05]  /*64e0*/  LEA R3, R24, R0, 0x2 ;  /* 0x0000000018037211 */ /* 0x000fca00078e10ff */
[----:B------:R-:W-:-:S05]  /*64f0*/  IMAD R4, R24, 0x4, R3 ;  /* 0x0000000418047824 */ /* 0x000fca00078e0203 */
[----:B------:R-:W-:-:S05]  /*6500*/  LEA R6, R24, R4, 0x2 ;  /* 0x0000000418067211 */ /* 0x000fca00078e10ff */
[----:B------:R-:W-:-:S05]  /*6510*/  IMAD R5, R24, 0x4, R6 ;  /* 0x0000000418057824 */ /* 0x000fca00078e0206 */
[----:B------:R-:W-:-:S05]  /*6520*/  LEA R8, R24, R5, 0x2 ;  /* 0x0000000518087211 */ /* 0x000fca00078e10ff */
[----:B------:R-:W-:Y:S01]  /*6530*/  IMAD R7, R24, 0x4, R8 ;  /* 0x0000000418077824 */ /* 0x000fe200078e0208 */
[----:B------:R-:W-:-:S03]  /*6540*/  LEA R22, P1, R27, R12, 0x1 ;  /* 0x0000000c1b167211 */ /* 0x000fc600078208ff */
[----:B------:R-:W-:Y:S01]  /*6550*/  IMAD R9, R24, 0x4, R7 ;  /* 0x0000000418097824 */ /* 0x000fe200078e0207 */
[----:B------:R-:W-:Y:S02]  /*6560*/  LEA R18, P2, R16, R12, 0x1 ;  /* 0x0000000c10127211 */ /* 0x000fe400078408ff */
[----:B------:R-:W-:Y:S02]  /*6570*/  LEA.HI.X.SX32 R23, R27, R13, 0x1, P1 ;  /* 0x0000000d1b177211 */ /* 0x000fe400008f0eff */
[----:B------:R-:W-:Y:S02]  /*6580*/  LEA R10, R24, R9, 0x2 ;  /* 0x00000009180a7211 */ /* 0x000fe400078e10ff */
[----:B------:R-:W-:Y:S02]  /*6590*/  LEA.HI.X.SX32 R19, R16, R13, 0x1, P2 ;  /* 0x0000000d10137211 */ /* 0x000fe400010f0eff */
[----:B------:R-:W-:Y:S01]  /*65a0*/  LEA R14, R24, R10, 0x2 ;  /* 0x0000000a180e7211 */ /* 0x000fe200078e10ff */
[----:B------:R0:W-:Y:S01]  /*65b0*/  STL.64 [R1+0x5c0], R22 ;  /* 0x0005c01601007387 */ /* 0x0001e20000100a00 */
[----:B------:R-:W-:Y:S01]  /*65c0*/  IMAD.MOV.U32 R27, RZ, RZ, R17 ;  /* 0x000000ffff1b7224 */ /* 0x000fe200078e0011 */
[----:B------:R-:W-:-:S02]  /*65d0*/  LEA R26, P0, R17, R12, 0x1 ;  /* 0x0000000c111a7211 */ /* 0x000fc400078008ff */
[----:B------:R1:W-:Y:S01]  /*65e0*/  STL.64 [R1+0x5b8], R18 ;  /* 0x0005b81201007387 */ /* 0x0003e20000100a00 */
[----:B------:R-:W-:Y:S01]  /*65f0*/  IMAD R15, R24, 0x4, R14 ;  /* 0x00000004180f7824 */ /* 0x000fe200078e020e */
[----:B------:R-:W-:Y:S02]  /*6600*/  LEA.HI.X.SX32 R27, R27, R13, 0x1, P0 ;  /* 0x0000000d1b1b7211 */ /* 0x000fe400000f0eff */
[-C--:B0-----:R-:W-:Y:S02]  /*6610*/  LEA R22, P1, R21, R12.reuse, 0x1 ;  /* 0x0000000c15167211 */ /* 0x081fe400078208ff */
[----:B-1----:R-:W-:Y:S02]  /*6620*/  LEA R18, P2, R20, R12, 0x1 ;  /* 0x0000000c14127211 */ /* 0x002fe400078408ff */
[----:B------:R-:W-:Y:S02]  /*6630*/  LEA R16, R24, R15, 0x2 ;  /* 0x0000000f18107211 */ /* 0x000fe400078e10ff */
[----:B------:R-:W-:-:S02]  /*6640*/  LEA.HI.X.SX32 R19, R20, R13, 0x1, P2 ;  /* 0x0000000d14137211 */ /* 0x000fc400010f0eff */
[----:B------:R-:W-:Y:S02]  /*6650*/  LEA.HI.X.SX32 R23, R21, R13, 0x1, P1 ;  /* 0x0000000d15177211 */ /* 0x000fe400008f0eff */
[C---:B------:R-:W-:Y:S01]  /*6660*/  LEA R17, R24.reuse, R16, 0x2 ;  /* 0x0000001018117211 */ /* 0x040fe200078e10ff */
[----:B------:R0:W-:Y:S04]  /*6670*/  STL.64 [R1+0x5a0], R18 ;  /* 0x0005a01201007387 */ /* 0x0001e80000100a00 */
[----:B------:R1:W-:Y:S04]  /*6680*/  STL.64 [R1+0x5b0], R26 ;  /* 0x0005b01a01007387 */ /* 0x0003e80000100a00 */
[----:B------:R3:W-:Y:S01]  /*6690*/  STL.64 [R1+0x5a8], R22 ;  /* 0x0005a81601007387 */ /* 0x0007e20000100a00 */
[----:B0-----:R-:W-:Y:S01]  /*66a0*/  IMAD R18, R24, 0x4, R17 ;  /* 0x0000000418127824 */ /* 0x001fe200078e0211 */
[----:B-1----:R-:W-:-:S04]  /*66b0*/  LEA R26, P0, R25, R12, 0x1 ;  /* 0x0000000c191a7211 */ /* 0x002fc800078008ff */
[-C--:B------:R-:W-:Y:S02]  /*66c0*/  LEA.HI.X.SX32 R27, R25, R13.reuse, 0x1, P0 ;  /* 0x0000000d191b7211 */ /* 0x080fe400000f0eff */
[----:B------:R-:W-:Y:S02]  /*66d0*/  LEA R19, R24, R18, 0x2 ;  /* 0x0000001218137211 */ /* 0x000fe400078e10ff */
[CC--:B--2---:R-:W-:Y:S02]  /*66e0*/  LEA R20, P2, R28.reuse, R12.reuse, 0x1 ;  /* 0x0000000c1c147211 */ /* 0x0c4fe400078408ff */
[C---:B---3--:R-:W-:Y:S02]  /*66f0*/  LEA R22, P1, R29.reuse, R12, 0x1 ;  /* 0x0000000c1d167211 */ /* 0x048fe400078208ff */
[-C--:B------:R-:W-:Y:S02]  /*6700*/  LEA.HI.X.SX32 R21, R28, R13.reuse, 0x1, P2 ;  /* 0x0000000d1c157211 */ /* 0x080fe400010f0eff */
[----:B------:R-:W-:-:S02]  /*6710*/  LEA.HI.X.SX32 R23, R29, R13, 0x1, P1 ;  /* 0x0000000d1d177211 */ /* 0x000fc400008f0eff */
[C---:B------:R-:W-:Y:S01]  /*6720*/  LEA R28, P0, R2.reuse, R12, 0x1 ;  /* 0x0000000c021c7211 */ /* 0x040fe200078008ff */
[----:B------:R0:W-:Y:S04]  /*6730*/  STL.64 [R1+0x588], R20 ;  /* 0x0005881401007387 */ /* 0x0001e80000100a00 */
[----:B------:R1:W-:Y:S01]  /*6740*/  STL.64 [R1+0x598], R26 ;  /* 0x0005981a01007387 */ /* 0x0003e20000100a00 */
[----:B------:R-:W-:-:S03]  /*6750*/  LEA.HI.X.SX32 R29, R2, R13, 0x1, P0 ;  /* 0x0000000d021d7211 */ /* 0x000fc600000f0eff */
[----:B------:R2:W-:Y:S01]  /*6760*/  STL.64 [R1+0x590], R22 ;  /* 0x0005901601007387 */ /* 0x0005e20000100a00 */
[----:B0-----:R-:W-:Y:S01]  /*6770*/  IMAD R20, R24, 0x4, R19 ;  /* 0x0000000418147824 */ /* 0x001fe200078e0213 */
[CC--:B-1----:R-:W-:Y:S02]  /*6780*/  LEA R26, P1, R0.reuse, R12.reuse, 0x1 ;  /* 0x0000000c001a7211 */ /* 0x0c2fe400078208ff */
[C---:B--2---:R-:W-:Y:S02]  /*6790*/  LEA R22, P2, R3.reuse, R12, 0x1 ;  /* 0x0000000c03167211 */ /* 0x044fe400078408ff */
[-C--:B------:R-:W-:Y:S02]  /*67a0*/  LEA.HI.X.SX32 R27, R0, R13.reuse, 0x1, P1 ;  /* 0x0000000d001b7211 */ /* 0x080fe400008f0eff */
[----:B------:R-:W-:Y:S01]  /*67b0*/  LEA.HI.X.SX32 R23, R3, R13, 0x1, P2 ;  /* 0x0000000d03177211 */ /* 0x000fe200010f0eff */
[----:B------:R0:W-:Y:S01]  /*67c0*/  STL.64 [R1+0x580], R28 ;  /* 0x0005801c01007387 */ /* 0x0001e20000100a00 */
[----:B------:R-:W-:-:S03]  /*67d0*/  LEA R21, R24, R20, 0x2 ;  /* 0x0000001418157211 */ /* 0x000fc600078e10ff */
[----:B------:R1:W-:Y:S04]  /*67e0*/  STL.64 [R1+0x578], R26 ;  /* 0x0005781a01007387 */ /* 0x0003e80000100a00 */
[----:B------:R2:W-:Y:S01]  /*67f0*/  STL.64 [R1+0x570], R22 ;  /* 0x0005701601007387 */ /* 0x0005e20000100a00 */
[-C--:B0-----:R-:W-:Y:S02]  /*6800*/  LEA R28, P0, R4, R12.reuse, 0x1 ;  /* 0x0000000c041c7211 */ /* 0x081fe400078008ff */
[-C--:B-1----:R-:W-:Y:S01]  /*6810*/  LEA R26, P1, R6, R12.reuse, 0x1 ;  /* 0x0000000c061a7211 */ /* 0x082fe200078208ff */
[----:B------:R-:W-:Y:S01]  /*6820*/  IMAD R0, R24, 0x4, R21 ;  /* 0x0000000418007824 */ /* 0x000fe200078e0215 */
[----:B------:R-:W-:Y:S02]  /*6830*/  LEA.HI.X.SX32 R29, R4, R13, 0x1, P0 ;  /* 0x0000000d041d7211 */ /* 0x000fe400000f0eff */
[----:B--2---:R-:W-:-:S02]  /*6840*/  LEA R22, P2, R5, R12, 0x1 ;  /* 0x0000000c05167211 */ /* 0x004fc400078408ff */
        /* <DEDUP_REMOVED lines=26> */
[----:B------:R-:W-:Y:S04]  /*69f0*/  STL.64 [R1+0x530], R26 ;  /* 0x0005301a01007387 */ /* 0x000fe80000100a00 */
[----:B------:R1:W-:Y:S01]  /*6a00*/  STL.64 [R1+0x528], R22 ;  /* 0x0005281601007387 */ /* 0x0003e20000100a00 */
[----:B0-----:R-:W-:Y:S01]  /*6a10*/  LEA R28, P0, R16, R12, 0x1 ;  /* 0x0000000c101c7211 */ /* 0x001fe200078008ff */
[----:B------:R-:W-:-:S03]  /*6a20*/  IMAD R7, R24, 0x4, R6 ;  /* 0x0000000418077824 */ /* 0x000fc600078e0206 */
[----:B------:R-:W-:Y:S02]  /*6a30*/  LEA.HI.X.SX32 R29, R16, R13, 0x1, P0 ;  /* 0x0000000d101d7211 */ /* 0x000fe400000f0eff */
[----:B-1----:R-:W-:-:S04]  /*6a40*/  LEA R22, P2, R18, R12, 0x1 ;  /* 0x0000000c12167211 */ /* 0x002fc800078408ff */
[----:B------:R-:W-:Y:S01]  /*6a50*/  LEA.HI.X.SX32 R23, R18, R13, 0x1, P2 ;  /* 0x0000000d12177211 */ /* 0x000fe200010f0eff */
[----:B------:R-:W-:Y:S01]  /*6a60*/  STL.64 [R1+0x520], R28 ;  /* 0x0005201c01007387 */ /* 0x000fe20000100a00 */
[-C--:B------:R-:W-:Y:S02]  /*6a70*/  LEA R26, P1, R17, R12.reuse, 0x1 ;  /* 0x0000000c111a7211 */ /* 0x080fe400078208ff */
[C---:B------:R-:W-:Y:S01]  /*6a80*/  LEA R8, R24.reuse, R7, 0x2 ;  /* 0x0000000718087211 */ /* 0x040fe200078e10ff */
[----:B------:R0:W-:Y:S01]  /*6a90*/  STL.64 [R1+0x510], R22 ;  /* 0x0005101601007387 */ /* 0x0001e20000100a00 */
[-C--:B------:R-:W-:Y:S02]  /*6aa0*/  LEA R14, P2, R21, R12.reuse, 0x1 ;  /* 0x0000000c150e7211 */ /* 0x080fe400078408ff */
[----:B------:R-:W-:Y:S01]  /*6ab0*/  LEA.HI.X.SX32 R27, R17, R13, 0x1, P1 ;  /* 0x0000000d111b7211 */ /* 0x000fe200008f0eff */
[----:B------:R-:W-:Y:S01]  /*6ac0*/  IMAD R9, R24, 0x4, R8 ;  /* 0x0000000418097824 */ /* 0x000fe200078e0208 */
[----:B------:R-:W-:-:S02]  /*6ad0*/  LEA R16, P1, R20, R12, 0x1 ;  /* 0x0000000c14107211 */ /* 0x000fc400078208ff */
[-C--:B------:R-:W-:Y:S02]  /*6ae0*/  LEA.HI.X.SX32 R15, R21, R13.reuse, 0x1, P2 ;  /* 0x0000000d150f7211 */ /* 0x080fe400010f0eff */
[C---:B0-----:R-:W-:Y:S01]  /*6af0*/  LEA R22, P0, R19.reuse, R12, 0x1 ;  /* 0x0000000c13167211 */ /* 0x041fe200078008ff */
[----:B------:R-:W-:Y:S01]  /*6b00*/  STL.64 [R1+0x518], R26 ;  /* 0x0005181a01007387 */ /* 0x000fe20000100a00 */
[-C--:B------:R-:W-:Y:S02]  /*6b10*/  LEA.HI.X.SX32 R17, R20, R13.reuse, 0x1, P1 ;  /* 0x0000000d14117211 */ /* 0x080fe400008f0eff */
[----:B------:R-:W-:Y:S01]  /*6b20*/  LEA.HI.X.SX32 R23, R19, R13, 0x1, P0 ;  /* 0x0000000d13177211 */ /* 0x000fe200000f0eff */
[----:B------:R0:W-:Y:S01]  /*6b30*/  STL.64 [R1+0x4f8], R14 ;  /* 0x0004f80e01007387 */ /* 0x0001e20000100a00 */
[----:B------:R-:W-:-:S03]  /*6b40*/  LEA R10, R24, R9, 0x2 ;  /* 0x00000009180a7211 */ /* 0x000fc600078e10ff */
[----:B------:R1:W-:Y:S01]  /*6b50*/  STL.64 [R1+0x508], R22 ;  /* 0x0005081601007387 */ /* 0x0003e20000100a00 */
[----:B------:R-:W-:-:S03]  /*6b60*/  LEA R18, P1, R2, R12, 0x1 ;  /* 0x0000000c02127211 */ /* 0x000fc600078208ff */
[----:B------:R2:W-:Y:S01]  /*6b70*/  STL.64 [R1+0x500], R16 ;  /* 0x0005001001007387 */ /* 0x0005e20000100a00 */
[-C--:B------:R-:W-:Y:S01]  /*6b80*/  LEA.HI.X.SX32 R19, R2, R13.reuse, 0x1, P1 ;  /* 0x0000000d02137211 */ /* 0x080fe200008f0eff */
[----:B0-----:R-:W-:Y:S01]  /*6b90*/  IMAD R15, R24, 0x4, R10 ;  /* 0x00000004180f7824 */ /* 0x001fe200078e020a */
[CC--:B-1----:R-:W-:Y:S02]  /*6ba0*/  LEA R22, P0, R0.reuse, R12.reuse, 0x1 ;  /* 0x0000000c00167211 */ /* 0x0c2fe400078008ff */
[CC--:B--2---:R-:W-:Y:S02]  /*6bb0*/  LEA R16, P2, R3.reuse, R12.reuse, 0x1 ;  /* 0x0000000c03107211 */ /* 0x0c4fe400078408ff */
[-C--:B------:R-:W-:Y:S02]  /*6bc0*/  LEA.HI.X.SX32 R23, R0, R13.reuse, 0x1, P0 ;  /* 0x0000000d00177211 */ /* 0x080fe400000f0eff */
[----:B------:R-:W-:Y:S02]  /*6bd0*/  LEA.HI.X.SX32 R17, R3, R13, 0x1, P2 ;  /* 0x0000000d03117211 */ /* 0x000fe400010f0eff */
[----:B------:R-:W-:Y:S01]  /*6be0*/  LEA R14, R24, R15, 0x2 ;  /* 0x0000000f180e7211 */ /* 0x000fe200078e10ff */
[----:B------:R-:W-:Y:S01]  /*6bf0*/  STL.64 [R1+0x4f0], R22 ;  /* 0x0004f01601007387 */ /* 0x000fe20000100a00 */
[----:B------:R-:W-:-:S03]  /*6c00*/  LEA R20, P0, R4, R12, 0x1 ;  /* 0x0000000c04147211 */ /* 0x000fc600078008ff */
[----:B------:R0:W-:Y:S01]  /*6c10*/  STL.64 [R1+0x4e8], R18 ;  /* 0x0004e81201007387 */ /* 0x0001e20000100a00 */
[----:B------:R-:W-:-:S03]  /*6c20*/  IMAD R2, R24, 0x4, R14 ;  /* 0x0000000418027824 */ /* 0x000fc600078e020e */
[----:B------:R1:W-:Y:S01]  /*6c30*/  STL.64 [R1+0x4e0], R16 ;  /* 0x0004e01001007387 */ /* 0x0003e20000100a00 */
[-C--:B------:R-:W-:Y:S02]  /*6c40*/  LEA.HI.X.SX32 R21, R4, R13.reuse, 0x1, P0 ;  /* 0x0000000d04157211 */ /* 0x080fe400000f0eff */
[CC--:B0-----:R-:W-:Y:S02]  /*6c50*/  LEA R18, P1, R5.reuse, R12.reuse, 0x1 ;  /* 0x0000000c05127211 */ /* 0x0c1fe400078208ff */
[C---:B-1----:R-:W-:Y:S02]  /*6c60*/  LEA R16, P2, R6.reuse, R12, 0x1 ;  /* 0x0000000c06107211 */ /* 0x042fe400078408ff */
[-C--:B------:R-:W-:Y:S02]  /*6c70*/  LEA.HI.X.SX32 R19, R5, R13.reuse, 0x1, P1 ;  /* 0x0000000d05137211 */ /* 0x080fe400008f0eff */
[----:B------:R-:W-:Y:S01]  /*6c80*/  LEA.HI.X.SX32 R17, R6, R13, 0x1, P2 ;  /* 0x0000000d06117211 */ /* 0x000fe200010f0eff */
[----:B------:R-:W-:Y:S01]  /*6c90*/  STL.64 [R1+0x4d8], R20 ;  /* 0x0004d81401007387 */ /* 0x000fe20000100a00 */
[----:B------:R-:W-:-:S03]  /*6ca0*/  LEA R0, R24, R2, 0x2 ;  /* 0x0000000218007211 */ /* 0x000fc600078e10ff */
[----:B------:R0:W-:Y:S01]  /*6cb0*/  STL.64 [R1+0x4d0], R18 ;  /* 0x0004d01201007387 */ /* 0x0001e20000100a00 */
[CC--:B------:R-:W-:Y:S01]  /*6cc0*/  LEA R4, P2, R9.reuse, R12.reuse, 0x1 ;  /* 0x0000000c09047211 */ /* 0x0c0fe200078408ff */
[----:B------:R-:W-:Y:S02]  /*6cd0*/  IMAD R6, R24, 0x4, R0 ;  /* 0x0000000418067824 */ /* 0x000fe400078e0200 */
[----:B------:R1:W-:Y:S01]  /*6ce0*/  STL.64 [R1+0x4c8], R16 ;  /* 0x0004c81001007387 */ /* 0x0003e20000100a00 */
[-C--:B------:R-:W-:Y:S02]  /*6cf0*/  LEA.HI.X.SX32 R5, R9, R13.reuse, 0x1, P2 ;  /* 0x0000000d09057211 */ /* 0x080fe400010f0eff */
[CC--:B0-----:R-:W-:Y:S02]  /*6d00*/  LEA R18, P0, R7.reuse, R12.reuse, 0x1 ;  /* 0x0000000c07127211 */ /* 0x0c1fe400078008ff */
[----:B-1----:R-:W-:Y:S02]  /*6d10*/  LEA R16, P1, R8, R12, 0x1 ;  /* 0x0000000c08107211 */ /* 0x002fe400078208ff */
[----:B------:R-:W-:-:S02]  /*6d20*/  LEA.HI.X.SX32 R19, R7, R13, 0x1, P0 ;  /* 0x0000000d07137211 */ /* 0x000fc400000f0eff */
[----:B------:R-:W-:Y:S02]  /*6d30*/  LEA.HI.X.SX32 R17, R8, R13, 0x1, P1 ;  /* 0x0000000d08117211 */ /* 0x000fe400008f0eff */
[C---:B------:R-:W-:Y:S01]  /*6d40*/  LEA R3, R24.reuse, R6, 0x2 ;  /* 0x0000000618037211 */ /* 0x040fe200078e10ff */
[----:B------:R0:W-:Y:S04]  /*6d50*/  STL.64 [R1+0x4c0], R18 ;  /* 0x0004c01201007387 */ /* 0x0001e80000100a00 */
[----:B------:R1:W-:Y:S01]  /*6d60*/  STL.64 [R1+0x4b8], R16 ;  /* 0x0004b81001007387 */ /* 0x0003e20000100a00 */
[----:B------:R-:W-:-:S03]  /*6d70*/  IMAD R7, R24, 0x4, R3 ;  /* 0x0000000418077824 */ /* 0x000fc600078e0203 */
[----:B------:R2:W-:Y:S01]  /*6d80*/  STL.64 [R1+0x4b0], R4 ;  /* 0x0004b00401007387 */ /* 0x0005e20000100a00 */
[-C--:B0-----:R-:W-:Y:S02]  /*6d90*/  LEA R18, P0, R10, R12.reuse, 0x1 ;  /* 0x0000000c0a127211 */ /* 0x081fe400078008ff */
[-C--:B-1----:R-:W-:Y:S02]  /*6da0*/  LEA R16, P1, R15, R12.reuse, 0x1 ;  /* 0x0000000c0f107211 */ /* 0x082fe400078208ff */
[----:B--2---:R-:W-:Y:S02]  /*6db0*/  LEA R4, P2, R14, R12, 0x1 ;  /* 0x0000000c0e047211 */ /* 0x004fe400078408ff */
[----:B------:R-:W-:Y:S02]  /*6dc0*/  LEA R8, R24, R7, 0x2 ;  /* 0x0000000718087211 */ /* 0x000fe400078e10ff */
[-C--:B------:R-:W-:Y:S02]  /*6dd0*/  LEA.HI.X.SX32 R5, R14, R13.reuse, 0x1, P2 ;  /* 0x0000000d0e057211 */ /* 0x080fe400010f0eff */
[----:B------:R-:W-:-:S02]  /*6de0*/  LEA.HI.X.SX32 R19, R10, R13, 0x1, P0 ;  /* 0x0000000d0a137211 */ /* 0x000fc400000f0eff */
[----:B------:R-:W-:Y:S01]  /*6df0*/  LEA.HI.X.SX32 R17, R15, R13, 0x1, P1 ;  /* 0x0000000d0f117211 */ /* 0x000fe200008f0eff */
[----:B------:R0:W-:Y:S01]  /*6e00*/  STL.64 [R1+0x498], R4 ;  /* 0x0004980401007387 */ /* 0x0001e20000100a00 */
[----:B------:R-:W-:-:S03]  /*6e10*/  LEA R20, P0, R2, R12, 0x1 ;  /* 0x0000000c02147211 */ /* 0x000fc600078008ff */
[----:B------:R1:W-:Y:S01]  /*6e20*/  STL.64 [R1+0x4a8], R18 ;  /* 0x0004a81201007387 */ /* 0x0003e20000100a00 */
[----:B------:R-:W-:-:S03]  /*6e30*/  LEA.HI.X.SX32 R21, R2, R13, 0x1, P0 ;  /* 0x0000000d02157211 */ /* 0x000fc600000f0eff */
[----:B------:R2:W-:Y:S01]  /*6e40*/  STL.64 [R1+0x4a0], R16 ;  /* 0x0004a01001007387 */ /* 0x0005e20000100a00 */
[----:B0-----:R-:W-:Y:S01]  /*6e50*/  IMAD R4, R24, 0x4, R8 ;  /* 0x0000000418047824 */ /* 0x001fe200078e0208 */
[-C--:B-1----:R-:W-:Y:S02]  /*6e60*/  LEA R18, P1, R0, R12.reuse, 0x1 ;  /* 0x0000000c00127211 */ /* 0x082fe400078208ff */
[----:B--2---:R-:W-:Y:S02]  /*6e70*/  LEA R16, P2, R6, R12, 0x1 ;  /* 0x0000000c06107211 */ /* 0x004fe400078408ff */
[----:B------:R-:W-:Y:S02]  /*6e80*/  LEA R5, R24, R4, 0x2 ;  /* 0x0000000418057211 */ /* 0x000fe400078e10ff */
[-C--:B------:R-:W-:Y:S02]  /*6e90*/  LEA.HI.X.SX32 R19, R0, R13.reuse, 0x1, P1 ;  /* 0x0000000d00137211 */ /* 0x080fe400008f0eff */
[----:B------:R-:W-:Y:S01]  /*6ea0*/  LEA.HI.X.SX32 R17, R6, R13, 0x1, P2 ;  /* 0x0000000d06117211 */ /* 0x000fe200010f0eff */
[----:B------:R-:W-:Y:S01]  /*6eb0*/  STL.64 [R1+0x490], R20 ;  /* 0x0004901401007387 */ /* 0x000fe20000100a00 */
[----:B------:R-:W-:-:S03]  /*6ec0*/  IMAD R6, R24, 0x4, R5 ;  /* 0x0000000418067824 */ /* 0x000fc600078e0205 */
[----:B------:R0:W-:Y:S01]  /*6ed0*/  STL.64 [R1+0x488], R18 ;  /* 0x0004881201007387 */ /* 0x0001e20000100a00 */
[----:B------:R-:W-:-:S03]  /*6ee0*/  LEA R14, P2, R8, R12, 0x1 ;  /* 0x0000000c080e7211 */ /* 0x000fc600078408ff */
[----:B------:R1:W-:Y:S01]  /*6ef0*/  STL.64 [R1+0x480], R16 ;  /* 0x0004801001007387 */ /* 0x0003e20000100a00 */
[----:B------:R-:W-:Y:S02]  /*6f00*/  LEA R0, R24, R6, 0x2 ;  /* 0x0000000618007211 */ /* 0x000fe400078e10ff */
[-C--:B0-----:R-:W-:Y:S02]  /*6f10*/  LEA R18, P0, R3, R12.reuse, 0x1 ;  /* 0x0000000c03127211 */ /* 0x081fe400078008ff */
[----:B-1----:R-:W-:Y:S02]  /*6f20*/  LEA R16, P1, R7, R12, 0x1 ;  /* 0x0000000c07107211 */ /* 0x002fe400078208ff */
[-C--:B------:R-:W-:Y:S02]  /*6f30*/  LEA.HI.X.SX32 R19, R3, R13.reuse, 0x1, P0 ;  /* 0x0000000d03137211 */ /* 0x080fe400000f0eff */
[-C--:B------:R-:W-:Y:S02]  /*6f40*/  LEA.HI.X.SX32 R17, R7, R13.reuse, 0x1, P1 ;  /* 0x0000000d07117211 */ /* 0x080fe400008f0eff */
[----:B------:R-:W-:Y:S01]  /*6f50*/  LEA.HI.X.SX32 R15, R8, R13, 0x1, P2 ;  /* 0x0000000d080f7211 */ /* 0x000fe200010f0eff */
[C---:B------:R-:W-:Y:S01]  /*6f60*/  IMAD R2, R24.reuse, 0x4, R0 ;  /* 0x0000000418027824 */ /* 0x040fe200078e0200 */
[----:B------:R0:W-:Y:S04]  /*6f70*/  STL.64 [R1+0x478], R18 ;  /* 0x0004781201007387 */ /* 0x0001e80000100a00 */
[----:B------:R1:W-:Y:S01]  /*6f80*/  STL.64 [R1+0x470], R16 ;  /* 0x0004701001007387 */ /* 0x0003e20000100a00 */
[----:B------:R-:W-:-:S03]  /*6f90*/  LEA R3, R24, R2, 0x2 ;  /* 0x0000000218037211 */ /* 0x000fc600078e10ff */
[----:B------:R2:W-:Y:S01]  /*6fa0*/  STL.64 [R1+0x468], R14 ;  /* 0x0004680e01007387 */ /* 0x0005e20000100a00 */
[CC--:B0-----:R-:W-:Y:S02]  /*6fb0*/  LEA R18, P0, R4.reuse, R12.reuse, 0x1 ;  /* 0x0000000c04127211 */ /* 0x0c1fe400078008ff */
[CC--:B-1----:R-:W-:Y:S02]  /*6fc0*/  LEA R16, P1, R5.reuse, R12.reuse, 0x1 ;  /* 0x0000000c05107211 */ /* 0x0c2fe400078208ff */
[-C--:B------:R-:W-:Y:S02]  /*6fd0*/  LEA.HI.X.SX32 R19, R4, R13.reuse, 0x1, P0 ;  /* 0x0000000d04137211 */ /* 0x080fe400000f0eff */
[CC--:B--2---:R-:W-:Y:S02]  /*6fe0*/  LEA R14, P2, R6.reuse, R12.reuse, 0x1 ;  /* 0x0000000c060e7211 */ /* 0x0c4fe400078408ff */
[-C--:B------:R-:W-:Y:S02]  /*6ff0*/  LEA.HI.X.SX32 R17, R5, R13.reuse, 0x1, P1 ;  /* 0x0000000d05117211 */ /* 0x080fe400008f0eff */
[----:B------:R-:W-:Y:S01]  /*7000*/  LEA.HI.X.SX32 R15, R6, R13, 0x1, P2 ;  /* 0x0000000d060f7211 */ /* 0x000fe200010f0eff */
[----:B------:R-:W-:Y:S01]  /*7010*/  IMAD R24, R24, 0x4, R3 ;  /* 0x0000000418187824 */ /* 0x000fe200078e0203 */
[----:B------:R-:W-:Y:S01]  /*7020*/  STL.64 [R1+0x460], R18 ;  /* 0x0004601201007387 */ /* 0x000fe20000100a00 */
[----:B------:R-:W-:-:S03]  /*7030*/  LEA R8, P2, R3, R12, 0x1 ;  /* 0x0000000c03087211 */ /* 0x000fc600078408ff */
[----:B------:R0:W-:Y:S01]  /*7040*/  STL.64 [R1+0x458], R16 ;  /* 0x0004581001007387 */ /* 0x0001e20000100a00 */
[----:B------:R-:W-:-:S03]  /*7050*/  LEA R4, P3, R24, R12, 0x1 ;  /* 0x0000000c18047211 */ /* 0x000fc600078608ff */
[----:B------:R1:W-:Y:S01]  /*7060*/  STL.64 [R1+0x450], R14 ;  /* 0x0004500e01007387 */ /* 0x0003e20000100a00 */
[-C--:B------:R-:W-:Y:S02]  /*7070*/  LEA.HI.X.SX32 R9, R3, R13.reuse, 0x1, P2 ;  /* 0x0000000d03097211 */ /* 0x080fe400010f0eff */
[-C--:B0-----:R-:W-:Y:S02]  /*7080*/  LEA R16, P0, R0, R12.reuse, 0x1 ;  /* 0x0000000c00107211 */ /* 0x081fe400078008ff */
[----:B-1----:R-:W-:Y:S02]  /*7090*/  LEA R14, P1, R2, R12, 0x1 ;  /* 0x0000000c020e7211 */ /* 0x002fe400078208ff */
[-C--:B------:R-:W-:Y:S02]  /*70a0*/  LEA.HI.X.SX32 R17, R0, R13.reuse, 0x1, P0 ;  /* 0x0000000d00117211 */ /* 0x080fe400000f0eff */
[-C--:B------:R-:W-:Y:S02]  /*70b0*/  LEA.HI.X.SX32 R15, R2, R13.reuse, 0x1, P1 ;  /* 0x0000000d020f7211 */ /* 0x080fe400008f0eff */
[----:B------:R-:W-:Y:S01]  /*70c0*/  LEA.HI.X.SX32 R5, R24, R13, 0x1, P3 ;  /* 0x0000000d18057211 */ /* 0x000fe200018f0eff */
[----:B------:R-:W-:Y:S01]  /*70d0*/  STL.64 [R1+0x448], R16 ;  /* 0x0004481001007387 */ /* 0x000fe20000100a00 */
[C---:B------:R-:W-:Y:S01]  /*70e0*/  SHF.L.U32 R0, R11.reuse, 0x2, RZ ;  /* 0x000000020b007819 */ /* 0x040fe200000006ff */
[----:B------:R-:W-:-:S02]  /*70f0*/  IMAD R26, R11, 0x1b, RZ ;  /* 0x0000001b0b1a7824 */ /* 0x000fc400078e02ff */
[C---:B------:R-:W-:Y:S01]  /*7100*/  IMAD R27, R11.reuse, 0x1c, RZ ;  /* 0x0000001c0b1b7824 */ /* 0x040fe200078e02ff */
[----:B------:R-:W-:Y:S01]  /*7110*/  STL.64 [R1+0x440], R14 ;  /* 0x0004400e01007387 */ /* 0x000fe20000100a00 */
[C---:B------:R-:W-:Y:S02]  /*7120*/  IMAD R28, R11.reuse, 0x1d, RZ ;  /* 0x0000001d0b1c7824 */ /* 0x040fe400078e02ff */
[----:B------:R-:W-:Y:S01]  /*7130*/  IMAD R29, R11, 0x1e, RZ ;  /* 0x0000001e0b1d7824 */ /* 0x000fe200078e02ff */
[----:B------:R-:W-:Y:S04]  /*7140*/  STL.64 [R1+0x438], R8 ;  /* 0x0004380801007387 */ /* 0x000fe80000100a00 */
[----:B------:R-:W-:Y:S04]  /*7150*/  STL.64 [R1+0x430], R4 ;  /* 0x0004300401007387 */ /* 0x000fe80000100a00 */
[----:B------:R-:W-:Y:S04]  /*7160*/  STL [R1], R0 ;  /* 0x0000000001007387 */ /* 0x000fe80000100800 */
[----:B------:R0:W-:Y:S04]  /*7170*/  STL.64 [R1+0xbd8], R26 ;  /* 0x000bd81a01007387 */ /* 0x0001e80000100a00 */
[----:B------:R1:W-:Y:S01]  /*7180*/  STL.64 [R1+0xbb0], R28 ;  /* 0x000bb01c01007387 */ /* 0x0003e20000100a00 */
[----:B0-----:R-:W-:-:S02]  /*7190*/  IMAD.MOV.U32 R26, RZ, RZ, -0x800000 ;  /* 0xff800000ff1a7424 */ /* 0x001fc400078e00ff */
[----:B------:R-:W-:Y:S01]  /*71a0*/  IMAD.MOV.U32 R27, RZ, RZ, -0x800000 ;  /* 0xff800000ff1b7424 */ /* 0x000fe200078e00ff */
[----:B-1----:R-:W-:Y:S02]  /*71b0*/  MOV R28, 0xff800000 ;  /* 0xff800000001c7802 */ /* 0x002fe40000000f00 */
[----:B------:R-:W-:Y:S04]  /*71c0*/  STL [R1+0x418], R26 ;  /* 0x0004181a01007387 */ /* 0x000fe80000100800 */
[----:B------:R0:W-:Y:S04]  /*71d0*/  STL [R1+0x41c], R28 ;  /* 0x00041c1c01007387 */ /* 0x0001e80000100800 */
[----:B------:R-:W-:Y:S04]  /*71e0*/  STL [R1+0x2e0], R27 ;  /* 0x0002e01b01007387 */ /* 0x000fe80000100800 */
[----:B------:R-:W-:Y:S04]  /*71f0*/  STL [R1+0x2d0], RZ ;  /* 0x0002d0ff01007387 */ /* 0x000fe80000100800 */
[----:B------:R1:W-:Y:S04]  /*7200*/  STL [R1+0x2e4], R26 ;  /* 0x0002e41a01007387 */ /* 0x0003e80000100800 */
[----:B------:R-:W-:Y:S04]  /*7210*/  STL [R1+0x2d4], RZ ;  /* 0x0002d4ff01007387 */ /* 0x000fe80000100800 */
        /* <DEDUP_REMOVED lines=94> */
[----:B0-----:R-:W2:Y:S04]  /*7800*/  LDL.64 R28, [R1+0x2f8] ;  /* 0x0002f800011c7983 */ /* 0x001ea80000100a00 */
[----:B-1----:R-:W3:Y:S04]  /*7810*/  LDL.64 R26, [R1+0x2f0] ;  /* 0x0002f000011a7983 */ /* 0x002ee80000100a00 */
        /* <DEDUP_REMOVED lines=19> */
[----:B------:R-:W-:Y:S01]  /*7950*/  STL [R1+0x39c], RZ ;  /* 0x00039cff01007387 */ /* 0x000fe20000100800 */
[----:B------:R-:W-:-:S03]  /*7960*/  IMAD R3, R11, 0x5, RZ ;  /* 0x000000050b037824 */ /* 0x000fc600078e02ff */
[----:B------:R-:W-:Y:S04]  /*7970*/  STL [R1+0x3a0], RZ ;  /* 0x0003a0ff01007387 */ /* 0x000fe80000100800 */
[----:B------:R-:W-:Y:S04]  /*7980*/  STL [R1+0x3a4], RZ ;  /* 0x0003a4ff01007387 */ /* 0x000fe80000100800 */
[----:B------:R-:W-:Y:S04]  /*7990*/  STL [R1+0x3a8], RZ ;  /* 0x0003a8ff01007387 */ /* 0x000fe80000100800 */
[----:B------:R-:W-:Y:S04]  /*79a0*/  STL [R1+0x3ac], RZ ;  /* 0x0003acff01007387 */ /* 0x000fe80000100800 */
[----:B------:R-:W-:Y:S01]  /*79b0*/  STL [R1+0x3b0], RZ ;  /* 0x0003b0ff01007387 */ /* 0x000fe20000100800 */
[----:B------:R-:W-:-:S03]  /*79c0*/  MOV R2, RZ ;  /* 0x000000ff00027202 */ /* 0x000fc60000000f00 */
[----:B------:R-:W-:Y:S04]  /*79d0*/  STL [R1+0x3b4], RZ ;  /* 0x0003b4ff01007387 */ /* 0x000fe80000100800 */
[----:B------:R-:W-:Y:S04]  /*79e0*/  STL [R1+0x3b8], RZ ;  /* 0x0003b8ff01007387 */ /* 0x000fe80000100800 */
[----:B------:R-:W-:Y:S04]  /*79f0*/  STL [R1+0x3bc], RZ ;  /* 0x0003bcff01007387 */ /* 0x000fe80000100800 */
[----:B------:R-:W-:Y:S04]  /*7a00*/  STL [R1+0x3c0], RZ ;  /* 0x0003c0ff01007387 */ /* 0x000fe80000100800 */
[----:B------:R-:W-:Y:S04]  /*7a10*/  STL [R1+0x3c4], RZ ;  /* 0x0003c4ff01007387 */ /* 0x000fe80000100800 */
[----:B------:R-:W-:Y:S04]  /*7a20*/  STL [R1+0x3c8], RZ ;  /* 0x0003c8ff01007387 */ /* 0x000fe80000100800 */
[----:B------:R-:W-:Y:S01]  /*7a30*/  STL [R1+0x3cc], RZ ;  /* 0x0003ccff01007387 */ /* 0x000fe20000100800 */
[----:B--2---:R-:W-:-:S05]  /*7a40*/  IMAD.WIDE R28, R3, 0x2, R28 ;  /* 0x00000002031c7825 */ /* 0x004fca00078e021c */
[----:B------:R3:W-:Y:S04]  /*7a50*/  STL.64 [R1+0xa00], R28 ;  /* 0x000a001c01007387 */ /* 0x0007e80000100a00 */
[----:B------:R0:W-:Y:S01]  /*7a60*/  STL.64 [R1+0xbd0], R2 ;  /* 0x000bd00201007387 */ /* 0x0001e20000100a00 */
[----:B---3--:R-:W-:-:S03]  /*7a70*/  IMAD.WIDE R28, R3, 0x2, R26 ;  /* 0x00000002031c7825 */ /* 0x008fc600078e021a */
[----:B0-----:R-:W2:Y:S01]  /*7a80*/  LDL.64 R2, [R1+0x2f8] ;  /* 0x0002f80001027983 */ /* 0x001ea20000100a00 */
[----:B------:R-:W-:-:S03]  /*7a90*/  IMAD R4, R11, 0x6, RZ ;  /* 0x000000060b047824 */ /* 0x000fc600078e02ff */
[----:B------:R2:W-:Y:S01]  /*7aa0*/  STL.64 [R1+0x9f8], R28 ;  /* 0x0009f81c01007387 */ /* 0x0005e20000100a00 */
[C---:B------:R-:W-:Y:S02]  /*7ab0*/  IMAD R5, R11.reuse, 0x7, RZ ;  /* 0x000000070b057824 */ /* 0x040fe400078e02ff */
[C---:B------:R-:W-:Y:S02]  /*7ac0*/  IMAD.SHL.U32 R6, R11.reuse, 0x8, RZ ;  /* 0x000000080b067824 */ /* 0x040fe400078e00ff */
[C---:B------:R-:W-:Y:S02]  /*7ad0*/  IMAD R7, R11.reuse, 0x9, RZ ;  /* 0x000000090b077824 */ /* 0x040fe400078e02ff */
[C---:B------:R-:W-:Y:S02]  /*7ae0*/  IMAD R8, R11.reuse, 0xa, RZ ;  /* 0x0000000a0b087824 */ /* 0x040fe400078e02ff */
[C---:B------:R-:W-:Y:S02]  /*7af0*/  IMAD R9, R11.reuse, 0xb, RZ ;  /* 0x0000000b0b097824 */ /* 0x040fe400078e02ff */
[----:B------:R-:W-:-:S02]  /*7b00*/  IMAD R10, R11, 0xc, RZ ;  /* 0x0000000c0b0a7824 */ /* 0x000fc400078e02ff */
[C---:B------:R-:W-:Y:S02]  /*7b10*/  IMAD R12, R11.reuse, 0xd, RZ ;  /* 0x0000000d0b0c7824 */ /* 0x040fe400078e02ff */
[C---:B------:R-:W-:Y:S02]  /*7b20*/  IMAD R13, R11.reuse, 0xe, RZ ;  /* 0x0000000e0b0d7824 */ /* 0x040fe400078e02ff */
[C---:B------:R-:W-:Y:S01]  /*7b30*/  IMAD R14, R11.reuse, 0xf, RZ ;  /* 0x0000000f0b0e7824 */ /* 0x040fe200078e02ff */
[C---:B------:R-:W-:Y:S01]  /*7b40*/  SHF.L.U32 R15, R11.reuse, 0x4, RZ ;  /* 0x000000040b0f7819 */ /* 0x040fe200000006ff */
[C---:B------:R-:W-:Y:S02]  /*7b50*/  IMAD R16, R11.reuse, 0x11, RZ ;  /* 0x000000110b107824 */ /* 0x040fe400078e02ff */
[C---:B------:R-:W-:Y:S02]  /*7b60*/  IMAD R17, R11.reuse, 0x12, RZ ;  /* 0x000000120b117824 */ /* 0x040fe400078e02ff */
[----:B------:R-:W-:-:S02]  /*7b70*/  IMAD R18, R11, 0x13, RZ ;  /* 0x000000130b127824 */ /* 0x000fc400078e02ff */
[C---:B------:R-:W-:Y:S02]  /*7b80*/  IMAD R19, R11.reuse, 0x14, RZ ;  /* 0x000000140b137824 */ /* 0x040fe400078e02ff */
[C---:B------:R-:W-:Y:S02]  /*7b90*/  IMAD R20, R11.reuse, 0x15, RZ ;  /* 0x000000150b147824 */ /* 0x040fe400078e02ff */
[----:B------:R-:W-:Y:S02]  /*7ba0*/  IMAD R21, R11, 0x16, RZ ;  /* 0x000000160b157824 */ /* 0x000fe400078e02ff */
[----:B--2---:R-:W-:-:S05]  /*7bb0*/  IMAD.WIDE R28, R4, 0x2, R2 ;  /* 0x00000002041c7825 */ /* 0x004fca00078e0202 */
[----:B------:R0:W-:Y:S02]  /*7bc0*/  STL.64 [R1+0x9e0], R28 ;  /* 0x0009e01c01007387 */ /* 0x0001e40000100a00 */
[----:B0-----:R-:W-:-:S05]  /*7bd0*/  IMAD.WIDE R28, R4, 0x2, R26 ;  /* 0x00000002041c7825 */ /* 0x001fca00078e021a */
[----:B------:R0:W-:Y:S02]  /*7be0*/  STL.64 [R1+0x9d8], R28 ;  /* 0x0009d81c01007387 */ /* 0x0001e40000100a00 */
[----:B0-----:R-:W-:-:S05]  /*7bf0*/  IMAD.WIDE R28, R5, 0x2, R2 ;  /* 0x00000002051c7825 */ /* 0x001fca00078e0202 */
[----:B------:R0:W-:Y:S04]  /*7c00*/  STL.64 [R1+0x9c0], R28 ;  /* 0x0009c01c01007387 */ /* 0x0001e80000100a00 */
[----:B------:R1:W-:Y:S01]  /*7c10*/  STL.64 [R1+0xbe0], R4 ;  /* 0x000be00401007387 */ /* 0x0003e20000100a00 */
[----:B0-----:R-:W-:-:S04]  /*7c20*/  IMAD.WIDE R28, R5, 0x2, R26 ;  /* 0x00000002051c7825 */ /* 0x001fc800078e021a */
[C---:B-1----:R-:W-:Y:S01]  /*7c30*/  IMAD.WIDE R4, R6.reuse, 0x2, R2 ;  /* 0x0000000206047825 */ /* 0x042fe200078e0202 */
        /* <DEDUP_REMOVED lines=57> */
[----:B------:R-:W-:Y:S01]  /*7fd0*/  STL.64 [R1+0x7b0], R4 ;  /* 0x0007b00401007387 */ /* 0x000fe20000100a00 */
[----:B0-----:R-:W-:-:S05]  /*7fe0*/  IMAD.WIDE R28, R21, 0x2, R26 ;  /* 0x00000002151c7825 */ /* 0x001fca00078e021a */
[----:B------:R0:W-:Y:S04]  /*7ff0*/  STL.64 [R1+0x7a8], R28 ;  /* 0x0007a81c01007387 */ /* 0x0001e80000100a00 */
[----:B0-----:R-:W2:Y:S01]  /*8000*/  LDL.64 R28, [R1+0x300] ;  /* 0x00030000011c7983 */ /* 0x001ea20000100a00 */
[----:B------:R-:W-:-:S04]  /*8010*/  IMAD R22, R11, 0x17, RZ ;  /* 0x000000170b167824 */ /* 0x000fc800078e02ff */
[----:B------:R-:W-:-:S04]  /*8020*/  IMAD.WIDE R4, R22, 0x2, R2 ;  /* 0x0000000216047825 */ /* 0x000fc800078e0202 */
[C---:B------:R-:W-:Y:S02]  /*8030*/  IMAD R23, R11.reuse, 0x18, RZ ;  /* 0x000000180b177824 */ /* 0x040fe400078e02ff */
[C---:B------:R-:W-:Y:S02]  /*8040*/  IMAD R24, R11.reuse, 0x19, RZ ;  /* 0x000000190b187824 */ /* 0x040fe400078e02ff */
[----:B------:R-:W-:Y:S01]  /*8050*/  IMAD R25, R11, 0x1a, RZ ;  /* 0x0000001a0b197824 */ /* 0x000fe200078e02ff */
[----:B--2---:R0:W-:Y:S04]  /*8060*/  STL.64 [R1+0xbc0], R28 ;  /* 0x000bc01c01007387 */ /* 0x0041e80000100a00 */
[----:B------:R1:W-:Y:S04]  /*8070*/  STL.64 [R1+0x790], R4 ;  /* 0x0007900401007387 */ /* 0x0003e80000100a00 */
[----:B0-----:R-:W2:Y:S01]  /*8080*/  LDL.64 R28, [R1+0x2e8] ;  /* 0x0002e800011c7983 */ /* 0x001ea20000100a00 */
[----:B-1----:R-:W-:-:S05]  /*8090*/  IMAD.WIDE R4, R22, 0x2, R26 ;  /* 0x0000000216047825 */ /* 0x002fca00078e021a */
[----:B------:R0:W-:Y:S02]  /*80a0*/  STL.64 [R1+0x788], R4 ;  /* 0x0007880401007387 */ /* 0x0001e40000100a00 */
[----:B0-----:R-:W-:-:S05]  /*80b0*/  IMAD.WIDE R4, R23, 0x2, R2 ;  /* 0x0000000217047825 */ /* 0x001fca00078e0202 */
[----:B------:R0:W-:Y:S02]  /*80c0*/  STL.64 [R1+0x770], R4 ;  /* 0x0007700401007387 */ /* 0x0001e40000100a00 */
[----:B0-----:R-:W-:-:S05]  /*80d0*/  IMAD.WIDE R4, R23, 0x2, R26 ;  /* 0x0000000217047825 */ /* 0x001fca00078e021a */
[----:B------:R0:W-:Y:S02]  /*80e0*/  STL.64 [R1+0x768], R4 ;  /* 0x0007680401007387 */ /* 0x0001e40000100a00 */
[----:B0-----:R-:W-:-:S05]  /*80f0*/  IMAD.WIDE R4, R24, 0x2, R2 ;  /* 0x0000000218047825 */ /* 0x001fca00078e0202 */
[----:B------:R0:W-:Y:S02]  /*8100*/  STL.64 [R1+0x750], R4 ;  /* 0x0007500401007387 */ /* 0x0001e40000100a00 */
[----:B0-----:R-:W-:-:S05]  /*8110*/  IMAD.WIDE R4, R24, 0x2, R26 ;  /* 0x0000000218047825 */ /* 0x001fca00078e021a */
[----:B------:R0:W-:Y:S01]  /*8120*/  STL.64 [R1+0x748], R4 ;  /* 0x0007480401007387 */ /* 0x0001e20000100a00 */
[----:B------:R-:W-:-:S04]  /*8130*/  IMAD.WIDE R26, R25, 0x2, R26 ;  /* 0x00000002191a7825 */ /* 0x000fc800078e021a */
[----:B0-----:R-:W-:-:S05]  /*8140*/  IMAD.WIDE R4, R25, 0x2, R2 ;  /* 0x0000000219047825 */ /* 0x001fca00078e0202 */
[----:B------:R0:W-:Y:S04]  /*8150*/  STL.64 [R1+0x730], R4 ;  /* 0x0007300401007387 */ /* 0x0001e80000100a00 */
[----:B0-----:R-:W3:Y:S04]  /*8160*/  LDL.LU.64 R4, [R1+0xbe0] ;  /* 0x000be00001047983 */ /* 0x001ee80000300a00 */
[----:B------:R0:W-:Y:S04]  /*8170*/  STL.64 [R1+0x728], R26 ;  /* 0x0007281a01007387 */ /* 0x0001e80000100a00 */
[----:B0-----:R-:W4:Y:S02]  /*8180*/  LDL.LU.64 R26, [R1+0xbd8] ;  /* 0x000bd800011a7983 */ /* 0x001f240000300a00 */
[----:B----4-:R-:W-:-:S05]  /*8190*/  IMAD.WIDE R2, R26, 0x2, R2 ;  /* 0x000000021a027825 */ /* 0x010fca00078e0202 */
[----:B------:R0:W-:Y:S04]  /*81a0*/  STL.64 [R1+0x710], R2 ;  /* 0x0007100201007387 */ /* 0x0001e80000100a00 */
[----:B0-----:R-:W2:Y:S04]  /*81b0*/  LDL.LU.64 R2, [R1+0xbd0] ;  /* 0x000bd00001027983 */ /* 0x001ea80000300a00 */
[----:B------:R0:W-:Y:S04]  /*81c0*/  STL.64 [R1+0xbb8], R26 ;  /* 0x000bb81a01007387 */ /* 0x0001e80000100a00 */
[----:B0-----:R-:W4:Y:S04]  /*81d0*/  LDL.LU R27, [R1] ;  /* 0x00000000011b7983 */ /* 0x001f280000300800 */
[----:B----4-:R2:W-:Y:S02]  /*81e0*/  STL [R1+0xbc8], R27 ;  /* 0x000bc81b01007387 */ /* 0x0105e40000100800 */
[----:B--2---:R-:W-:-:S05]  /*81f0*/  IMAD.WIDE R26, R3, 0x2, R28 ;  /* 0x00000002031a7825 */ /* 0x004fca00078e021c */
[----:B------:R3:W-:Y:S02]  /*8200*/  STL.64 [R1+0x9f0], R26 ;  /* 0x0009f01a01007387 */ /* 0x0007e40000100a00 */
[----:B---3--:R-:W-:-:S05]  /*8210*/  IMAD.WIDE R26, R4, 0x2, R28 ;  /* 0x00000002041a7825 */ /* 0x008fca00078e021c */
        /* <DEDUP_REMOVED lines=37> */
[----:B0-----:R-:W-:-:S04]  /*8470*/  IMAD.WIDE R26, R24, 0x2, R28 ;  /* 0x00000002181a7825 */ /* 0x001fc800078e021c */
[----:B------:R-:W-:Y:S01]  /*8480*/  IMAD.WIDE R28, R25, 0x2, R28 ;  /* 0x00000002191c7825 */ /* 0x000fe200078e021c */
[----:B------:R0:W-:Y:S04]  /*8490*/  STL.64 [R1+0x740], R26 ;  /* 0x0007401a01007387 */ /* 0x0001e80000100a00 */
[----:B0-----:R-:W2:Y:S04]  /*84a0*/  LDL.LU R27, [R1+0xbc8] ;  /* 0x000bc800011b7983 */ /* 0x001ea80000300800 */
[----:B------:R0:W-:Y:S04]  /*84b0*/  STL.64 [R1+0x720], R28 ;  /* 0x0007201c01007387 */ /* 0x0001e80000100a00 */
[----:B0-----:R-:W2:Y:S02]  /*84c0*/  LDL.LU.64 R28, [R1+0xbc0] ;  /* 0x000bc000011c7983 */ /* 0x001ea40000300a00 */
[----:B--2---:R-:W-:-:S05]  /*84d0*/  IMAD.WIDE R26, R27, 0x2, R28 ;  /* 0x000000021b1a7825 */ /* 0x004fca00078e021c */
[----:B------:R0:W-:Y:S01]  /*84e0*/  STL.64 [R1+0xa08], R26 ;  /* 0x000a081a01007387 */ /* 0x0001e20000100a00 */
[----:B------:R-:W-:-:S03]  /*84f0*/  IMAD.WIDE R28, R3, 0x2, R28 ;  /* 0x00000002031c7825 */ /* 0x000fc600078e021c */
[----:B0-----:R-:W2:Y:S04]  /*8500*/  LDL.LU.64 R26, [R1+0xbb8] ;  /* 0x000bb800011a7983 */ /* 0x001ea80000300a00 */
[----:B------:R0:W-:Y:S04]  /*8510*/  STL [R1+0xba8], R2 ;  /* 0x000ba80201007387 */ /* 0x0001e80000100800 */
[----:B0-----:R-:W3:Y:S04]  /*8520*/  LDL.64 R2, [R1+0x300] ;  /* 0x0003000001027983 */ /* 0x001ee80000100a00 */
[----:B------:R3:W-:Y:S02]  /*8530*/  STL.64 [R1+0x9e8], R28 ;  /* 0x0009e81c01007387 */ /* 0x0007e40000100a00 */
[----:B---3--:R-:W-:-:S05]  /*8540*/  IMAD.WIDE R28, R4, 0x2, R2 ;  /* 0x00000002041c7825 */ /* 0x008fca00078e0202 */
[----:B------:R0:W-:Y:S02]  /*8550*/  STL.64 [R1+0x9c8], R28 ;  /* 0x0009c81c01007387 */ /* 0x0001e40000100a00 */
[--C-:B0-----:R-:W-:Y:S02]  /*8560*/  IMAD.WIDE R28, R5, 0x2, R2.reuse ;  /* 0x00000002051c7825 */ /* 0x101fe400078e0202 */
[----:B------:R-:W3:Y:S04]  /*8570*/  LDL.64 R4, [R1+0x2e8] ;  /* 0x0002e80001047983 */ /* 0x000ee80000100a00 */
[----:B------:R0:W-:Y:S02]  /*8580*/  STL.64 [R1+0x9a8], R28 ;  /* 0x0009a81c01007387 */ /* 0x0001e40000100a00 */
[----:B0-----:R-:W-:-:S05]  /*8590*/  IMAD.WIDE R28, R6, 0x2, R2 ;  /* 0x00000002061c7825 */ /* 0x001fca00078e0202 */
[----:B------:R0:W-:Y:S02]  /*85a0*/  STL.64 [R1+0x970], R28 ;  /* 0x0009701c01007387 */ /* 0x0001e40000100a00 */
[--C-:B0-----:R-:W-:Y:S02]  /*85b0*/  IMAD.WIDE R28, R7, 0x2, R2.reuse ;  /* 0x00000002071c7825 */ /* 0x101fe400078e0202 */
[----:B------:R-:W4:Y:S04]  /*85c0*/  LDL.64 R6, [R1+0x2f0] ;  /* 0x0002f00001067983 */ /* 0x000f280000100a00 */
        /* <DEDUP_REMOVED lines=8> */
[----:B0-----:R-:W-:-:S05]  /*8650*/  IMAD.WIDE R28, R12, 0x2, R2 ;  /* 0x000000020c1c7825 */ /* 0x001fca00078e0202 */
[----:B------:R0:W-:Y:S04]  /*8660*/  STL.64 [R1+0x8d0], R28 ;  /* 0x0008d01c01007387 */ /* 0x0001e80000100a00 */
[----:B0-----:R-:W4:Y:S01]  /*8670*/  LDL.LU.64 R28, [R1+0xbb0] ;  /* 0x000bb000011c7983 */ /* 0x001f220000300a00 */
[----:B------:R-:W-:-:S05]  /*8680*/  IMAD.WIDE R12, R13, 0x2, R2 ;  /* 0x000000020d0c7825 */ /* 0x000fca00078e0202 */
[----:B------:R0:W-:Y:S02]  /*8690*/  STL.64 [R1+0x8b0], R12 ;  /* 0x0008b00c01007387 */ /* 0x0001e40000100a00 */
[----:B0-----:R-:W-:-:S04]  /*86a0*/  IMAD.WIDE R12, R14, 0x2, R2 ;  /* 0x000000020e0c7825 */ /* 0x001fc800078e0202 */
[--C-:B------:R-:W-:Y:S01]  /*86b0*/  IMAD.WIDE R14, R15, 0x2, R2.reuse ;  /* 0x000000020f0e7825 */ /* 0x100fe200078e0202 */
[----:B------:R0:W-:Y:S04]  /*86c0*/  STL.64 [R1+0x890], R12 ;  /* 0x0008900c01007387 */ /* 0x0001e80000100a00 */
[----:B------:R1:W-:Y:S01]  /*86d0*/  STL.64 [R1+0x870], R14 ;  /* 0x0008700e01007387 */ /* 0x0003e20000100a00 */
[----:B0-----:R-:W-:-:S04]  /*86e0*/  IMAD.WIDE R12, R16, 0x2, R2 ;  /* 0x00000002100c7825 */ /* 0x001fc800078e0202 */
[--C-:B------:R-:W-:Y:S01]  /*86f0*/  IMAD.WIDE R16, R17, 0x2, R2.reuse ;  /* 0x0000000211107825 */ /* 0x100fe200078e0202 */
[----:B------:R0:W-:Y:S03]  /*8700*/  STL.64 [R1+0x850], R12 ;  /* 0x0008500c01007387 */ /* 0x0001e60000100a00 */
[--C-:B-1----:R-:W-:Y:S01]  /*8710*/  IMAD.WIDE R14, R18, 0x2, R2.reuse ;  /* 0x00000002120e7825 */ /* 0x102fe200078e0202 */
[----:B------:R1:W-:Y:S04]  /*8720*/  STL.64 [R1+0x830], R16 ;  /* 0x0008301001007387 */ /* 0x0003e80000100a00 */
[----:B------:R2:W-:Y:S01]  /*8730*/  STL.64 [R1+0x800], R14 ;  /* 0x0008000e01007387 */ /* 0x0005e20000100a00 */
[----:B0-----:R-:W-:-:S04]  /*8740*/  IMAD.WIDE R12, R19, 0x2, R2 ;  /* 0x00000002130c7825 */ /* 0x001fc800078e0202 */
[--C-:B-1----:R-:W-:Y:S01]  /*8750*/  IMAD.WIDE R16, R20, 0x2, R2.reuse ;  /* 0x0000000214107825 */ /* 0x102fe200078e0202 */
[----:B------:R0:W-:Y:S03]  /*8760*/  STL.64 [R1+0x7d8], R12 ;  /* 0x0007d80c01007387 */ /* 0x0001e60000100a00 */
[--C-:B--2---:R-:W-:Y:S01]  /*8770*/  IMAD.WIDE R14, R21, 0x2, R2.reuse ;  /* 0x00000002150e7825 */ /* 0x104fe200078e0202 */
[----:B------:R1:W-:Y:S04]  /*8780*/  STL.64 [R1+0x7b8], R16 ;  /* 0x0007b81001007387 */ /* 0x0003e80000100a00 */
[----:B------:R2:W-:Y:S01]  /*8790*/  STL.64 [R1+0x798], R14 ;  /* 0x0007980e01007387 */ /* 0x0005e20000100a00 */
[----:B0-----:R-:W-:-:S04]  /*87a0*/  IMAD.WIDE R12, R22, 0x2, R2 ;  /* 0x00000002160c7825 */ /* 0x001fc800078e0202 */
[--C-:B-1----:R-:W-:Y:S01]  /*87b0*/  IMAD.WIDE R16, R23, 0x2, R2.reuse ;  /* 0x0000000217107825 */ /* 0x102fe200078e0202 */
[----:B------:R0:W-:Y:S03]  /*87c0*/  STL.64 [R1+0x778], R12 ;  /* 0x0007780c01007387 */ /* 0x0001e60000100a00 */
[--C-:B--2---:R-:W-:Y:S01]  /*87d0*/  IMAD.WIDE R14, R24, 0x2, R2.reuse ;  /* 0x00000002180e7825 */ /* 0x104fe200078e0202 */
[----:B------:R-:W-:Y:S04]  /*87e0*/  STL.64 [R1+0x758], R16 ;  /* 0x0007581001007387 */ /* 0x000fe80000100a00 */
[----:B------:R-:W-:Y:S01]  /*87f0*/  STL.64 [R1+0x738], R14 ;  /* 0x0007380e01007387 */ /* 0x000fe20000100a00 */
[----:B0-----:R-:W-:-:S05]  /*8800*/  IMAD.WIDE R12, R25, 0x2, R2 ;  /* 0x00000002190c7825 */ /* 0x001fca00078e0202 */
[----:B------:R0:W-:Y:S02]  /*8810*/  STL.64 [R1+0x718], R12 ;  /* 0x0007180c01007387 */ /* 0x0001e40000100a00 */
[----:B0-----:R-:W-:-:S04]  /*8820*/  IMAD.WIDE R12, R26, 0x2, R2 ;  /* 0x000000021a0c7825 */ /* 0x001fc800078e0202 */
[----:B------:R-:W-:Y:S01]  /*8830*/  IMAD R11, R11, 0x1f, RZ ;  /* 0x0000001f0b0b7824 */ /* 0x000fe200078e02ff */
[----:B------:R-:W0:Y:S01]  /*8840*/  S2R R0, SR_TID.X ;  /* 0x0000000000007919 */ /* 0x000e220000002100 */
[----:B------:R-:W-:Y:S01]  /*8850*/  UMOV UR4, URZ ;  /* 0x000000ff00047c82 */ /* 0x000fe20008000000 */
[----:B------:R-:W-:Y:S01]  /*8860*/  UMOV UR5, URZ ;  /* 0x000000ff00057c82 */ /* 0x000fe20008000000 */
[----:B---3--:R-:W-:-:S04]  /*8870*/  IMAD.WIDE R14, R26, 0x2, R4 ;  /* 0x000000021a0e7825 */ /* 0x008fc800078e0204 */
[----:B----4-:R-:W-:-:S05]  /*8880*/  IMAD.WIDE R16, R26, 0x2, R6 ;  /* 0x000000021a107825 */ /* 0x010fca00078e0206 */
[----:B------:R-:W-:Y:S04]  /*8890*/  STL.64 [R1+0x708], R16 ;  /* 0x0007081001007387 */ /* 0x000fe80000100a00 */
[----:B------:R1:W-:Y:S04]  /*88a0*/  STL.64 [R1+0x700], R14 ;  /* 0x0007000e01007387 */ /* 0x0003e80000100a00 */
[----:B------:R2:W-:Y:S01]  /*88b0*/  STL.64 [R1+0x6f8], R12 ;  /* 0x0006f80c01007387 */ /* 0x0005e20000100a00 */
[----:B-1----:R-:W-:-:S04]  /*88c0*/  IMAD.WIDE R14, R27, 0x2, R6 ;  /* 0x000000021b0e7825 */ /* 0x002fc800078e0206 */
[----:B--2---:R-:W-:-:S04]  /*88d0*/  IMAD.WIDE R12, R27, 0x2, R4 ;  /* 0x000000021b0c7825 */ /* 0x004fc800078e0204 */
[----:B------:R-:W-:-:S05]  /*88e0*/  IMAD.WIDE R16, R27, 0x2, R8 ;  /* 0x000000021b107825 */ /* 0x000fca00078e0208 */
[----:B------:R1:W-:Y:S04]  /*88f0*/  STL.64 [R1+0x6f0], R16 ;  /* 0x0006f01001007387 */ /* 0x0003e80000100a00 */
[----:B------:R2:W-:Y:S04]  /*8900*/  STL.64 [R1+0x6e8], R14 ;  /* 0x0006e80e01007387 */ /* 0x0005e80000100a00 */
[----:B------:R3:W-:Y:S01]  /*8910*/  STL.64 [R1+0x6e0], R12 ;  /* 0x0006e00c01007387 */ /* 0x0007e20000100a00 */
[----:B-1----:R-:W-:-:S05]  /*8920*/  IMAD.WIDE R16, R27, 0x2, R2 ;  /* 0x000000021b107825 */ /* 0x002fca00078e0202 */
[----:B------:R1:W-:Y:S01]  /*8930*/  STL.64 [R1+0x6d8], R16 ;  /* 0x0006d81001007387 */ /* 0x0003e20000100a00 */
[----:B--2---:R-:W-:-:S04]  /*8940*/  IMAD.WIDE R14, R28, 0x2, R8 ;  /* 0x000000021c0e7825 */ /* 0x004fc800078e0208 */
[C---:B---3--:R-:W-:Y:S01]  /*8950*/  IMAD.WIDE R12, R28.reuse, 0x2, R6 ;  /* 0x000000021c0c7825 */ /* 0x048fe200078e0206 */
[----:B------:R2:W-:Y:S03]  /*8960*/  STL.64 [R1+0x6d0], R14 ;  /* 0x0006d00e01007387 */ /* 0x0005e60000100a00 */
[C---:B-1----:R-:W-:Y:S01]  /*8970*/  IMAD.WIDE R16, R28.reuse, 0x2, R4 ;  /* 0x000000021c107825 */ /* 0x042fe200078e0204 */
[----:B------:R1:W-:Y:S04]  /*8980*/  STL.64 [R1+0x6c8], R12 ;  /* 0x0006c80c01007387 */ /* 0x0003e80000100a00 */
[----:B------:R3:W-:Y:S01]  /*8990*/  STL.64 [R1+0x6c0], R16 ;  /* 0x0006c01001007387 */ /* 0x0007e20000100a00 */
[----:B--2---:R-:W-:-:S04]  /*89a0*/  IMAD.WIDE R14, R28, 0x2, R2 ;  /* 0x000000021c0e7825 */ /* 0x004fc800078e0202 */
[C---:B-1----:R-:W-:Y:S01]  /*89b0*/  IMAD.WIDE R12, R29.reuse, 0x2, R8 ;  /* 0x000000021d0c7825 */ /* 0x042fe200078e0208 */
[----:B------:R1:W-:Y:S03]  /*89c0*/  STL.64 [R1+0x6b8], R14 ;  /* 0x0006b80e01007387 */ /* 0x0003e60000100a00 */
[----:B---3--:R-:W-:Y:S01]  /*89d0*/  IMAD.WIDE R16, R29, 0x2, R6 ;  /* 0x000000021d107825 */ /* 0x008fe200078e0206 */
[----:B------:R2:W-:Y:S03]  /*89e0*/  STL.64 [R1+0x6b0], R12 ;  /* 0x0006b00c01007387 */ /* 0x0005e60000100a00 */
[----:B------:R-:W-:Y:S01]  /*89f0*/  IMAD.WIDE R8, R11, 0x2, R8 ;  /* 0x000000020b087825 */ /* 0x000fe200078e0208 */
[----:B------:R-:W-:Y:S03]  /*8a00*/  STL.64 [R1+0x6a8], R16 ;  /* 0x0006a81001007387 */ /* 0x000fe60000100a00 */
[----:B-1----:R-:W-:-:S04]  /*8a10*/  IMAD.WIDE R14, R29, 0x2, R4 ;  /* 0x000000021d0e7825 */ /* 0x002fc800078e0204 */
[----:B--2---:R-:W-:Y:S01]  /*8a20*/  IMAD.WIDE R12, R29, 0x2, R2 ;  /* 0x000000021d0c7825 */ /* 0x004fe200078e0202 */
[----:B------:R-:W-:Y:S03]  /*8a30*/  STL.64 [R1+0x6a0], R14 ;  /* 0x0006a00e01007387 */ /* 0x000fe60000100a00 */
[C---:B------:R-:W-:Y:S01]  /*8a40*/  IMAD.WIDE R6, R11.reuse, 0x2, R6 ;  /* 0x000000020b067825 */ /* 0x040fe200078e0206 */
[----:B------:R-:W-:Y:S03]  /*8a50*/  STL.64 [R1+0x698], R12 ;  /* 0x0006980c01007387 */ /* 0x000fe60000100a00 */
[C---:B------:R-:W-:Y:S01]  /*8a60*/  IMAD.WIDE R4, R11.reuse, 0x2, R4 ;  /* 0x000000020b047825 */ /* 0x040fe200078e0204 */
[----:B------:R1:W-:Y:S04]  /*8a70*/  STL.64 [R1+0x690], R8 ;  /* 0x0006900801007387 */ /* 0x0003e80000100a00 */
[----:B------:R2:W-:Y:S01]  /*8a80*/  STL.64 [R1+0x688], R6 ;  /* 0x0006880601007387 */ /* 0x0005e20000100a00 */
[----:B-1----:R-:W-:-:S03]  /*8a90*/  IMAD.WIDE R8, R11, 0x2, R2 ;  /* 0x000000020b087825 */ /* 0x002fc600078e0202 */
[----:B------:R1:W5:Y:S01]  /*8aa0*/  LDL.LU R2, [R1+0xba8] ;  /* 0x000ba80001027983 */ /* 0x0003620000300800 */
[----:B--2---:R-:W-:-:S03]  /*8ab0*/  MOV R6, 0x3f800000 ;  /* 0x3f80000000067802 */ /* 0x004fc60000000f00 */
[----:B------:R2:W-:Y:S01]  /*8ac0*/  STL.64 [R1+0x680], R4 ;  /* 0x0006800401007387 */ /* 0x0005e20000100a00 */
[----:B------:R-:W-:-:S03]  /*8ad0*/  IMAD.MOV.U32 R7, RZ, RZ, 0x3f800000 ;  /* 0x3f800000ff077424 */ /* 0x000fc600078e00ff */
[----:B------:R1:W-:Y:S01]  /*8ae0*/  STL.64 [R1+0x678], R8 ;  /* 0x0006780801007387 */ /* 0x0003e20000100a00 */
[----:B--2---:R-:W-:Y:S01]  /*8af0*/  MOV R4, 0x3f800000 ;  /* 0x3f80000000047802 */ /* 0x004fe20000000f00 */
[----:B------:R-:W-:-:S05]  /*8b00*/  IMAD.MOV.U32 R5, RZ, RZ, 0x3f800000 ;  /* 0x3f800000ff057424 */ /* 0x000fca00078e00ff */
[----:B------:R1:W-:Y:S04]  /*8b10*/  STL.64 [R1+0x198], R4 ;  /* 0x0001980401007387 */ /* 0x0003e80000100a00 */
[----:B------:R1:W-:Y:S01]  /*8b20*/  STL.64 [R1+0x410], R6 ;  /* 0x0004100601007387 */ /* 0x0003e20000100a00 */
[----:B0-----:R-:W-:Y:S01]  /*8b30*/  LOP3.LUT P6, RZ, R0, 0x3, RZ, 0xc0, !PT ;  /* 0x0000000300ff7812 */ /* 0x001fe200078cc0ff */
[----:B------:R-:W-:-:S12]  /*8b40*/  IMAD.MOV.U32 R0, RZ, RZ, RZ ;  /* 0x000000ffff007224 */ /* 0x000fd800078e00ff */
.L_x_1:
[----:B------:R-:W2:Y:S04]  /*8b50*/  LDL.64 R22, [R1+0x2e8] ;  /* 0x0002e80001167983 */ /* 0x000ea80000100a00 */
[----:B------:R-:W3:Y:S04]  /*8b60*/  LDL.64 R26, [R1+0x2f8] ;  /* 0x0002f800011a7983 */ /* 0x000ee80000100a00 */
[----:B------:R-:W4:Y:S04]  /*8b70*/  LDL.64 R20, [R1+0x300] ;  /* 0x0003000001147983 */ /* 0x000f280000100a00 */
[----:B------:R-:W4:Y:S04]  /*8b80*/  LDL.64 R24, [R1+0x2f0] ;  /* 0x0002f00001187983 */ /* 0x000f280000100a00 */
[----:B------:R-:W4:Y:S04]  /*8b90*/  LDL.64 R10, [R1+0xa08] ;  /* 0x000a0800010a7983 */ /* 0x000f280000100a00 */
[----:B------:R-:W4:Y:S04]  /*8ba0*/  LDL.64 R16, [R1+0xa00] ;  /* 0x000a000001107983 */ /* 0x000f280000100a00 */
[----:B------:R-:W4:Y:S04]  /*8bb0*/  LDL.64 R12, [R1+0x9f8] ;  /* 0x0009f800010c7983 */ /* 0x000f280000100a00 */
[----:B0-----:R0:W-:Y:S04]  /*8bc0*/  STL [R1+0x1068], R0 ;  /* 0x0010680001007387 */ /* 0x0011e80000100800 */
[----:B------:R-:W4:Y:S01]  /*8bd0*/  LDL.64 R14, [R1+0x9d8] ;  /* 0x0009d800010e7983 */ /* 0x000f220000100a00 */
[----:B-12--5:R-:W-:-:S04]  /*8be0*/  IMAD.WIDE R8, R2, 0x2, R22 ;  /* 0x0000000202087825 */ /* 0x026fc800078e0216 */
[C---:B---3--:R-:W-:Y:S01]  /*8bf0*/  IMAD.WIDE R4, R2.reuse, 0x2, R26 ;  /* 0x0000000202047825 */ /* 0x048fe200078e021a */
[----:B------:R1:W2:Y:S03]  /*8c00*/  LDG.E.U16 R29, desc[UR10][R8.64] ;  /* 0x0000000a081d7981 */ /* 0x0002a6000c1e1500 */
[C---:B----4-:R-:W-:Y:S01]  /*8c10*/  IMAD.WIDE R6, R2.reuse, 0x2, R20 ;  /* 0x0000000202067825 */ /* 0x050fe200078e0214 */
[----:B------:R-:W3:Y:S04]  /*8c20*/  LDG.E.U16 R19, desc[UR10][R4.64] ;  /* 0x0000000a04137981 */ /* 0x000ee8000c1e1500 */
[----:B------:R4:W3:Y:S01]  /*8c30*/  LDG.E.U16 R18, desc[UR10][R6.64] ;  /* 0x0000000a06127981 */ /* 0x0008e2000c1e1500 */
[----:B-1----:R-:W-:-:S05]  /*8c40*/  IMAD.WIDE R8, R2, 0x2, R24 ;  /* 0x0000000202087825 */ /* 0x002fca00078e0218 */
[----:B0-----:R-:W3:Y:S01]  /*8c50*/  LDG.E.U16 R0, desc[UR10][R8.64] ;  /* 0x0000000a08007981 */ /* 0x001ee2000c1e1500 */
[----:B------:R-:W-:-:S05]  /*8c60*/  IMAD.WIDE R10, R2, 0x2, R10 ;  /* 0x00000002020a7825 */ /* 0x000fca00078e020a */
[----:B------:R-:W3:Y:S01]  /*8c70*/  LDG.E.U16 R3, desc[UR10][R10.64] ;  /* 0x0000000a0a037981 */ /* 0x000ee2000c1e1500 */
[----:B----4-:R-:W-:-:S03]  /*8c80*/  IMAD.WIDE R6, R2, 0x2, R16 ;  /* 0x0000000202067825 */ /* 0x010fc600078e0210 */
[----:B------:R-:W4:Y:S04]  /*8c90*/  LDL.64 R8, [R1+0x9e8] ;  /* 0x0009e80001087983 */ /* 0x000f280000100a00 */
[----:B------:R-:W4:Y:S04]  /*8ca0*/  LDL.64 R10, [R1+0x9e0] ;  /* 0x0009e000010a7983 */ /* 0x000f280000100a00 */
[----:B--2---:R0:W-:Y:S04]  /*8cb0*/  STL [R1+0x18c], R29 ;  /* 0x00018c1d01007387 */ /* 0x0041e80000100800 */
[----:B------:R-:W2:Y:S04]  /*8cc0*/  LDL.64 R16, [R1+0x9c0] ;  /* 0x0009c00001107983 */ /* 0x000ea80000100a00 */
[----:B0-----:R-:W2:Y:S04]  /*8cd0*/  LDL.64 R28, [R1+0x9c8] ;  /* 0x0009c800011c7983 */ /* 0x001ea80000100a00 */
[----:B---3--:R-:W-:Y:S04]  /*8ce0*/  STL [R1+0x17c], R19 ;  /* 0x00017c1301007387 */ /* 0x008fe80000100800 */
[----:B------:R0:W-:Y:S04]  /*8cf0*/  STL [R1+0x184], R18 ;  /* 0x0001841201007387 */ /* 0x0001e80000100800 */
[----:B0-----:R-:W3:Y:S04]  /*8d00*/  LDL.64 R18, [R1+0x9b8] ;  /* 0x0009b80001127983 */ /* 0x001ee80000100a00 */
[----:B------:R0:W-:Y:S04]  /*8d10*/  STL [R1+0x170], R0 ;  /* 0x0001700001007387 */ /* 0x0001e80000100800 */
[----:B0-----:R-:W2:Y:S04]  /*8d20*/  LDG.E.U16 R0, desc[UR10][R6.64] ;  /* 0x0000000a06007981 */ /* 0x001ea8000c1e1500 */
[----:B------:R-:W3:Y:S01]  /*8d30*/  LDL.64 R6, [R1+0x9f0] ;  /* 0x0009f00001067983 */ /* 0x000ee20000100a00 */
[----:B------:R-:W-:-:S03]  /*8d40*/  IMAD.WIDE R4, R2, 0x2, R12 ;  /* 0x0000000202047825 */ /* 0x000fc600078e020c */
[----:B------:R-:W4:Y:S04]  /*8d50*/  LDL.64 R12, [R1+0x9b0] ;  /* 0x0009b000010c7983 */ /* 0x000f280000100a00 */
[----:B------:R0:W-:Y:S04]  /*8d60*/  STL [R1+0x194], R3 ;  /* 0x0001940301007387 */ /* 0x0001e80000100800 */
[----:B0-----:R0:W4:Y:S04]  /*8d70*/  LDG.E.U16 R3, desc[UR10][R4.64] ;  /* 0x0000000a04037981 */ /* 0x001128000c1e1500 */
[----:B--2---:R1:W-:Y:S01]  /*8d80*/  STL [R1+0x190], R0 ;  /* 0x0001900001007387 */ /* 0x0043e20000100800 */
[----:B---3--:R-:W-:-:S05]  /*8d90*/  IMAD.WIDE R6, R2, 0x2, R6 ;  /* 0x0000000202067825 */ /* 0x008fca00078e0206 */
[----:B-1----:R-:W2:Y:S01]  /*8da0*/  LDG.E.U16 R0, desc[UR10][R6.64] ;  /* 0x0000000a06007981 */ /* 0x002ea2000c1e1500 */
[----:B----4-:R-:W-:-:S04]  /*8db0*/  IMAD.WIDE R8, R2, 0x2, R8 ;  /* 0x0000000202087825 */ /* 0x010fc800078e0208 */
[C---:B------:R-:W-:Y:S02]  /*8dc0*/  IMAD.WIDE R10, R2.reuse, 0x2, R10 ;  /* 0x00000002020a7825 */ /* 0x040fe400078e020a */
[----:B------:R-:W3:Y:S04]  /*8dd0*/  LDG.E.U16 R9, desc[UR10][R8.64] ;  /* 0x0000000a08097981 */ /* 0x000ee8000c1e1500 */
[----:B------:R-:W4:Y:S01]  /*8de0*/  LDL.64 R6, [R1+0x9d0] ;  /* 0x0009d00001067983 */ /* 0x000f220000100a00 */
[----:B0-----:R-:W-:-:S03]  /*8df0*/  IMAD.WIDE R4, R2, 0x2, R14 ;  /* 0x0000000202047825 */ /* 0x001fc600078e020e */
[----:B------:R-:W3:Y:S04]  /*8e00*/  LDL.64 R14, [R1+0x9a8] ;  /* 0x0009a800010e7983 */ /* 0x000ee80000100a00 */
[----:B------:R0:W-:Y:S04]  /*8e10*/  STL [R1+0x188], R3 ;  /* 0x0001880301007387 */ /* 0x0001e80000100800 */
[----:B0-----:R0:W3:Y:S04]  /*8e20*/  LDG.E.U16 R3, desc[UR10][R10.64] ;  /* 0x0000000a0a037981 */ /* 0x0010e8000c1e1500 */
[----:B--2---:R1:W-:Y:S04]  /*8e30*/  STL [R1+0x180], R0 ;  /* 0x0001800001007387 */ /* 0x0043e80000100800 */
[----:B-1----:R1:W2:Y:S01]  /*8e40*/  LDG.E.U16 R0, desc[UR10][R4.64] ;  /* 0x0000000a04007981 */ /* 0x0022a2000c1e1500 */
[----:B----4-:R-:W-:-:S03]  /*8e50*/  IMAD.WIDE R6, R2, 0x2, R6 ;  /* 0x0000000202067825 */ /* 0x010fc600078e0206 */
[----:B---3--:R3:W-:Y:S01]  /*8e60*/  STL [R1+0x178], R9 ;  /* 0x0001780901007387 */ /* 0x0087e20000100800 */
[----:B0-----:R-:W-:-:S03]  /*8e70*/  IMAD.WIDE R10, R2, 0x2, R18 ;  /* 0x00000002020a7825 */ /* 0x001fc600078e0212 */
[----:B------:R0:W4:Y:S01]  /*8e80*/  LDG.E.U16 R18, desc[UR10][R6.64] ;  /* 0x0000000a06127981 */ /* 0x000122000c1e1500 */
[----:B-1----:R-:W-:-:S04]  /*8e90*/  IMAD.WIDE R4, R2, 0x2, R28 ;  /* 0x0000000202047825 */ /* 0x002fc800078e021c */
[C---:B---3--:R-:W-:Y:S01]  /*8ea0*/  IMAD.WIDE R8, R2.reuse, 0x2, R16 ;  /* 0x0000000202087825 */ /* 0x048fe200078e0210 */
[----:B------:R-:W3:Y:S04]  /*8eb0*/  LDG.E.U16 R19, desc[UR10][R4.64] ;  /* 0x0000000a04137981 */ /* 0x000ee8000c1e1500 */
[----:B------:R-:W3:Y:S04]  /*8ec0*/  LDL.64 R16, [R1+0x970] ;  /* 0x0009700001107983 */ /* 0x000ee80000100a00 */
[----:B------:R1:W-:Y:S04]  /*8ed0*/  STL [R1+0x174], R3 ;  /* 0x0001740301007387 */ /* 0x0003e80000100800 */
[----:B-1----:R-:W4:Y:S04]  /*8ee0*/  LDG.E.U16 R3, desc[UR10][R8.64] ;  /* 0x0000000a08037981 */ /* 0x002f28000c1e1500 */
[----:B------:R-:W4:Y:S04]  /*8ef0*/  LDL.64 R8, [R1+0x998] ;  /* 0x0009980001087983 */ /* 0x000f280000100a00 */
[----:B--2---:R1:W-:Y:S01]  /*8f00*/  STL [R1+0x16c], R0 ;  /* 0x00016c0001007387 */ /* 0x0043e20000100800 */
[----:B0-----:R-:W-:-:S03]  /*8f10*/  IMAD.WIDE R6, R2, 0x2, R12 ;  /* 0x0000000202067825 */ /* 0x001fc600078e020c */
[----:B------:R-:W2:Y:S04]  /*8f20*/  LDL.64 R28, [R1+0x960] ;  /* 0x00096000011c7983 */ /* 0x000ea80000100a00 */
[----:B------:R-:W2:Y:S04]  /*8f30*/  LDL.64 R12, [R1+0x958] ;  /* 0x00095800010c7983 */ /* 0x000ea80000100a00 */
[----:B-1----:R-:W2:Y:S04]  /*8f40*/  LDG.E.U16 R0, desc[UR10][R10.64] ;  /* 0x0000000a0a007981 */ /* 0x002ea8000c1e1500 */
[----:B------:R-:W2:Y:S04]  /*8f50*/  LDL.64 R10, [R1+0x990] ;  /* 0x00099000010a7983 */ /* 0x000ea80000100a00 */
[----:B---3--:R-:W-:Y:S04]  /*8f60*/  STL [R1+0x164], R19 ;  /* 0x0001641301007387 */ /* 0x008fe80000100800 */
[----:B----4-:R0:W-:Y:S04]  /*8f70*/  STL [R1+0x168], R18 ;  /* 0x0001681201007387 */ /* 0x0101e80000100800 */
[----:B0-----:R-:W3:Y:S04]  /*8f80*/  LDL.64 R18, [R1+0x950] ;  /* 0x0009500001127983 */ /* 0x001ee80000100a00 */
[----:B------:R0:W-:Y:S01]  /*8f90*/  STL [R1+0x160], R3 ;  /* 0x0001600301007387 */ /* 0x0001e20000100800 */
[----:B------:R-:W-:-:S03]  /*8fa0*/  IMAD.WIDE R4, R2, 0x2, R14 ;  /* 0x0000000202047825 */ /* 0x000fc600078e020e */
[----:B------:R-:W4:Y:S04]  /*8fb0*/  LDL.64 R14, [R1+0x948] ;  /* 0x00094800010e7983 */ /* 0x000f280000100a00 */
[----:B0-----:R-:W3:Y:S04]  /*8fc0*/  LDG.E.U16 R3, desc[UR10][R6.64] ;  /* 0x0000000a06037981 */ /* 0x001ee8000c1e1500 */
[----:B------:R-:W4:Y:S04]  /*8fd0*/  LDL.64 R6, [R1+0x9a0] ;  /* 0x0009a00001067983 */ /* 0x000f280000100a00 */
[----:B--2---:R0:W-:Y:S04]  /*8fe0*/  STL [R1+0x15c], R0 ;  /* 0x00015c0001007387 */ /* 0x0041e80000100800 */
[----:B0-----:R0:W2:Y:S01]  /*8ff0*/  LDG.E.U16 R0, desc[UR10][R4.64] ;  /* 0x0000000a04007981 */ /* 0x0010a2000c1e1500 */
[----:B------:R-:W-:-:S04]  /*9000*/  IMAD.WIDE R8, R2, 0x2, R8 ;  /* 0x0000000202087825 */ /* 0x000fc800078e0208 */
[C---:B------:R-:W-:Y:S02]  /*9010*/  IMAD.WIDE R10, R2.reuse, 0x2, R10 ;  /* 0x00000002020a7825 */ /* 0x040fe400078e020a */
[----:B------:R-:W2:Y:S02]  /*9020*/  LDG.E.U16 R9, desc[UR10][R8.64] ;  /* 0x0000000a08097981 */ /* 0x000ea4000c1e1500 */
[C---:B0-----:R-:W-:Y:S02]  /*9030*/  IMAD.WIDE R4, R2.reuse, 0x2, R16 ;  /* 0x0000000202047825 */ /* 0x041fe400078e0210 */
[----:B---3--:R0:W-:Y:S04]  /*9040*/  STL [R1+0x158], R3 ;  /* 0x0001580301007387 */ /* 0x0081e80000100800 */
[----:B------:R-:W3:Y:S01]  /*9050*/  LDL.64 R16, [R1+0x940] ;  /* 0x0009400001107983 */ /* 0x000ee20000100a00 */
[----:B----4-:R-:W-:-:S05]  /*9060*/  IMAD.WIDE R6, R2, 0x2, R6 ;  /* 0x0000000202067825 */ /* 0x010fca00078e0206 */
[----:B0-----:R-:W4:Y:S04]  /*9070*/  LDG.E.U16 R3, desc[UR10][R6.64] ;  /* 0x0000000a06037981 */ /* 0x001f28000c1e1500 */
[----:B------:R-:W3:Y:S04]  /*9080*/  LDL.64 R6, [R1+0x968] ;  /* 0x0009680001067983 */ /* 0x000ee80000100a00 */
[----:B--2---:R0:W-:Y:S04]  /*9090*/  STL [R1+0x154], R0 ;  /* 0x0001540001007387 */ /* 0x0041e80000100800 */
[----:B0-----:R0:W2:Y:S02]  /*90a0*/  LDG.E.U16 R0, desc[UR10][R10.64] ;  /* 0x0000000a0a007981 */ /* 0x0010a4000c1e1500 */
[----:B0-----:R-:W-:-:S02]  /*90b0*/  IMAD.WIDE R10, R2, 0x2, R18 ;  /* 0x00000002020a7825 */ /* 0x001fc400078e0212 */
[----:B----4-:R0:W-:Y:S04]  /*90c0*/  STL [R1+0x150], R3 ;  /* 0x0001500301007387 */ /* 0x0101e80000100800 */
[----:B------:R1:W-:Y:S04]  /*90d0*/  STL [R1+0x14c], R9 ;  /* 0x00014c0901007387 */ /* 0x0003e80000100800 */
[----:B0-----:R0:W4:Y:S01]  /*90e0*/  LDG.E.U16 R3, desc[UR10][R4.64] ;  /* 0x0000000a04037981 */ /* 0x001122000c1e1500 */
[----:B---3--:R-:W-:-:S04]  /*90f0*/  IMAD.WIDE R6, R2, 0x2, R6 ;  /* 0x0000000202067825 */ /* 0x008fc800078e0206 */
[C---:B-1----:R-:W-:Y:S01]  /*9100*/  IMAD.WIDE R8, R2.reuse, 0x2, R12 ;  /* 0x0000000202087825 */ /* 0x042fe200078e020c */
[----:B------:R1:W3:Y:S03]  /*9110*/  LDG.E.U16 R18, desc[UR10][R6.64] ;  /* 0x0000000a06127981 */ /* 0x0002e6000c1e1500 */
[C---:B0-----:R-:W-:Y:S01]  /*9120*/  IMAD.WIDE R4, R2.reuse, 0x2, R28 ;  /* 0x0000000202047825 */ /* 0x041fe200078e021c */
[----:B------:R-:W3:Y:S04]  /*9130*/  LDL.64 R12, [R1+0x920] ;  /* 0x00092000010c7983 */ /* 0x000ee80000100a00 */
[----:B------:R-:W3:Y:S04]  /*9140*/  LDG.E.U16 R19, desc[UR10][R4.64] ;  /* 0x0000000a04137981 */ /* 0x000ee8000c1e1500 */
[----:B--2---:R0:W-:Y:S04]  /*9150*/  STL [R1+0x148], R0 ;  /* 0x0001480001007387 */ /* 0x0041e80000100800 */
[----:B0-----:R-:W2:Y:S01]  /*9160*/  LDG.E.U16 R0, desc[UR10][R8.64] ;  /* 0x0000000a08007981 */ /* 0x001ea2000c1e1500 */
[----:B-1----:R-:W-:-:S03]  /*9170*/  IMAD.WIDE R6, R2, 0x2, R14 ;  /* 0x0000000202067825 */ /* 0x002fc600078e020e */
[----:B------:R-:W2:Y:S04]  /*9180*/  LDL.64 R8, [R1+0x930] ;  /* 0x0009300001087983 */ /* 0x000ea80000100a00 */
[----:B----4-:R0:W-:Y:S04]  /*9190*/  STL [R1+0x144], R3 ;  /* 0x0001440301007387 */ /* 0x0101e80000100800 */
[----:B------:R-:W4:Y:S04]  /*91a0*/  LDL.64 R28, [R1+0x910] ;  /* 0x00091000011c7983 */ /* 0x000f280000100a00 */
[----:B------:R-:W4:Y:S04]  /*91b0*/  LDL.64 R14, [R1+0x908] ;  /* 0x00090800010e7983 */ /* 0x000f280000100a00 */
[----:B0-----:R-:W4:Y:S04]  /*91c0*/  LDG.E.U16 R3, desc[UR10][R10.64] ;  /* 0x0000000a0a037981 */ /* 0x001f28000c1e1500 */
[----:B------:R-:W4:Y:S04]  /*91d0*/  LDL.64 R10, [R1+0x928] ;  /* 0x00092800010a7983 */ /* 0x000f280000100a00 */
[----:B---3--:R-:W-:Y:S04]  /*91e0*/  STL [R1+0x13c], R19 ;  /* 0x00013c1301007387 */ /* 0x008fe80000100800 */
[----:B------:R0:W-:Y:S04]  /*91f0*/  STL [R1+0x140], R18 ;  /* 0x0001401201007387 */ /* 0x0001e80000100800 */
[----:B0-----:R-:W3:Y:S04]  /*9200*/  LDL.64 R18, [R1+0x900] ;  /* 0x0009000001127983 */ /* 0x001ee80000100a00 */
[----:B--2---:R0:W-:Y:S04]  /*9210*/  STL [R1+0x134], R0 ;  /* 0x0001340001007387 */ /* 0x0041e80000100800 */
[----:B0-----:R-:W2:Y:S04]  /*9220*/  LDG.E.U16 R0, desc[UR10][R6.64] ;  /* 0x0000000a06007981 */ /* 0x001ea8000c1e1500 */
[----:B------:R-:W3:Y:S01]  /*9230*/  LDL.64 R6, [R1+0x938] ;  /* 0x0009380001067983 */ /* 0x000ee20000100a00 */
[----:B------:R-:W-:-:S03]  /*9240*/  IMAD.WIDE R4, R2, 0x2, R16 ;  /* 0x0000000202047825 */ /* 0x000fc600078e0210 */
[----:B------:R-:W3:Y:S04]  /*9250*/  LDL.64 R16, [R1+0x8f8] ;  /* 0x0008f80001107983 */ /* 0x000ee80000100a00 */
[----:B----4-:R0:W-:Y:S04]  /*9260*/  STL [R1+0x128], R3 ;  /* 0x0001280301007387 */ /* 0x0101e80000100800 */
[----:B0-----:R0:W4:Y:S04]  /*9270*/  LDG.E.U16 R3, desc[UR10][R4.64] ;  /* 0x0000000a04037981 */ /* 0x001128000c1e1500 */
[----:B--2---:R1:W-:Y:S01]  /*9280*/  STL [R1+0x138], R0 ;  /* 0x0001380001007387 */ /* 0x0043e20000100800 */
[----:B---3--:R-:W-:-:S05]  /*9290*/  IMAD.WIDE R6, R2, 0x2, R6 ;  /* 0x0000000202067825 */ /* 0x008fca00078e0206 */
[----:B-1----:R-:W2:Y:S01]  /*92a0*/  LDG.E.U16 R0, desc[UR10][R6.64] ;  /* 0x0000000a06007981 */ /* 0x002ea2000c1e1500 */
[----:B------:R-:W-:-:S04]  /*92b0*/  IMAD.WIDE R8, R2, 0x2, R8 ;  /* 0x0000000202087825 */ /* 0x000fc800078e0208 */
[C---:B------:R-:W-:Y:S02]  /*92c0*/  IMAD.WIDE R10, R2.reuse, 0x2, R10 ;  /* 0x00000002020a7825 */ /* 0x040fe400078e020a */
[----:B------:R-:W3:Y:S04]  /*92d0*/  LDG.E.U16 R9, desc[UR10][R8.64] ;  /* 0x0000000a08097981 */ /* 0x000ee8000c1e1500 */
[----:B------:R-:W3:Y:S01]  /*92e0*/  LDL.64 R6, [R1+0x918] ;  /* 0x0009180001067983 */ /* 0x000ee20000100a00 */
[----:B0-----:R-:W-:-:S03]  /*92f0*/  IMAD.WIDE R4, R2, 0x2, R12 ;  /* 0x0000000202047825 */ /* 0x001fc600078e020c */
[----:B------:R-:W3:Y:S04]  /*9300*/  LDL.64 R12, [R1+0x8f0] ;  /* 0x0008f000010c7983 */ /* 0x000ee80000100a00 */
[----:B----4-:R0:W-:Y:S04]  /*9310*/  STL [R1+0x130], R3 ;  /* 0x0001300301007387 */ /* 0x0101e80000100800 */
[----:B0-----:R0:W4:Y:S04]  /*9320*/  LDG.E.U16 R3, desc[UR10][R10.64] ;  /* 0x0000000a0a037981 */ /* 0x001128000c1e1500 */
[----:B--2---:R1:W-:Y:S04]  /*9330*/  STL [R1+0x12c], R0 ;  /* 0x00012c0001007387 */ /* 0x0043e80000100800 */
[----:B-1----:R1:W2:Y:S01]  /*9340*/  LDG.E.U16 R0, desc[UR10][R4.64] ;  /* 0x0000000a04007981 */ /* 0x0022a2000c1e1500 */
[----:B---3--:R-:W-:-:S03]  /*9350*/  IMAD.WIDE R6, R2, 0x2, R6 ;  /* 0x0000000202067825 */ /* 0x008fc600078e0206 */
[----:B------:R3:W-:Y:S01]  /*9360*/  STL [R1+0x124], R9 ;  /* 0x0001240901007387 */ /* 0x0007e20000100800 */
[----:B0-----:R-:W-:-:S03]  /*9370*/  IMAD.WIDE R10, R2, 0x2, R18 ;  /* 0x00000002020a7825 */ /* 0x001fc600078e0212 */
[----:B------:R0:W2:Y:S01]  /*9380*/  LDG.E.U16 R19, desc[UR10][R6.64] ;  /* 0x0000000a06137981 */ /* 0x0000a2000c1e1500 */
[----:B-1----:R-:W-:-:S04]  /*9390*/  IMAD.WIDE R4, R2, 0x2, R28 ;  /* 0x0000000202047825 */ /* 0x002fc800078e021c */
[C---:B---3--:R-:W-:Y:S02]  /*93a0*/  IMAD.WIDE R8, R2.reuse, 0x2, R14 ;  /* 0x0000000202087825 */ /* 0x048fe400078e020e */
[----:B------:R-:W3:Y:S02]  /*93b0*/  LDL.64 R14, [R1+0x8d0] ;  /* 0x0008d000010e7983 */ /* 0x000ee40000100a00 */
[C---:B0-----:R-:W-:Y:S02]  /*93c0*/  IMAD.WIDE R6, R2.reuse, 0x2, R16 ;  /* 0x0000000202067825 */ /* 0x041fe400078e0210 */
[----:B------:R-:W3:Y:S04]  /*93d0*/  LDG.E.U16 R17, desc[UR10][R4.64] ;  /* 0x0000000a04117981 */ /* 0x000ee8000c1e1500 */
[----:B----4-:R0:W-:Y:S04]  /*93e0*/  STL [R1+0x120], R3 ;  /* 0x0001200301007387 */ /* 0x0101e80000100800 */
[----:B0-----:R-:W4:Y:S04]  /*93f0*/  LDG.E.U16 R3, desc[UR10][R8.64] ;  /* 0x0000000a08037981 */ /* 0x001f28000c1e1500 */
[----:B------:R-:W4:Y:S04]  /*9400*/  LDL.64 R8, [R1+0x8e0] ;  /* 0x0008e00001087983 */ /* 0x000f280000100a00 */
[----:B--2---:R0:W-:Y:S04]  /*9410*/  STL [R1+0x11c], R0 ;  /* 0x00011c0001007387 */ /* 0x0041e80000100800 */
[----:B------:R-:W2:Y:S04]  /*9420*/  LDL.64 R28, [R1+0x8c0] ;  /* 0x0008c000011c7983 */ /* 0x000ea80000100a00 */
[----:B0-----:R-:W2:Y:S04]  /*9430*/  LDG.E.U16 R0, desc[UR10][R10.64] ;  /* 0x0000000a0a007981 */ /* 0x001ea8000c1e1500 */
[----:B------:R-:W2:Y:S04]  /*9440*/  LDL.64 R10, [R1+0x8d8] ;  /* 0x0008d800010a7983 */ /* 0x000ea80000100a00 */
[----:B------:R0:W-:Y:S04]  /*9450*/  STL [R1+0x118], R19 ;  /* 0x0001181301007387 */ /* 0x0001e80000100800 */
[----:B0-----:R-:W2:Y:S04]  /*9460*/  LDL.64 R18, [R1+0x8b8] ;  /* 0x0008b80001127983 */ /* 0x001ea80000100a00 */
[----:B---3--:R0:W-:Y:S04]  /*9470*/  STL [R1+0x114], R17 ;  /* 0x0001141101007387 */ /* 0x0081e80000100800 */
[----:B0-----:R-:W3:Y:S04]  /*9480*/  LDL.64 R16, [R1+0x8b0] ;  /* 0x0008b00001107983 */ /* 0x001ee80000100a00 */
[----:B----4-:R0:W-:Y:S01]  /*9490*/  STL [R1+0x110], R3 ;  /* 0x0001100301007387 */ /* 0x0101e20000100800 */
[----:B------:R-:W-:-:S03]  /*94a0*/  IMAD.WIDE R4, R2, 0x2, R12 ;  /* 0x0000000202047825 */ /* 0x000fc600078e020c */
[----:B------:R-:W4:Y:S04]  /*94b0*/  LDL.64 R12, [R1+0x8a8] ;  /* 0x0008a800010c7983 */ /* 0x000f280000100a00 */
[----:B0-----:R-:W3:Y:S04]  /*94c0*/  LDG.E.U16 R3, desc[UR10][R6.64] ;  /* 0x0000000a06037981 */ /* 0x001ee8000c1e1500 */
[----:B------:R-:W4:Y:S04]  /*94d0*/  LDL.64 R6, [R1+0x8e8] ;  /* 0x0008e80001067983 */ /* 0x000f280000100a00 */
[----:B--2---:R0:W-:Y:S04]  /*94e0*/  STL [R1+0x10c], R0 ;  /* 0x00010c0001007387 */ /* 0x0041e80000100800 */
[----:B0-----:R-:W2:Y:S01]  /*94f0*/  LDG.E.U16 R0, desc[UR10][R4.64] ;  /* 0x0000000a04007981 */ /* 0x001ea2000c1e1500 */
[----:B------:R-:W-:-:S04]  /*9500*/  IMAD.WIDE R8, R2, 0x2, R8 ;  /* 0x0000000202087825 */ /* 0x000fc800078e0208 */
[C---:B------:R-:W-:Y:S02]  /*9510*/  IMAD.WIDE R10, R2.reuse, 0x2, R10 ;  /* 0x00000002020a7825 */ /* 0x040fe400078e020a */
[----:B------:R-:W2:Y:S04]  /*9520*/  LDG.E.U16 R9, desc[UR10][R8.64] ;  /* 0x0000000a08097981 */ /* 0x000ea8000c1e1500 */
[----:B---3--:R0:W-:Y:S01]  /*9530*/  STL [R1+0x108], R3 ;  /* 0x0001080301007387 */ /* 0x0081e20000100800 */
[----:B----4-:R-:W-:-:S05]  /*9540*/  IMAD.WIDE R6, R2, 0x2, R6 ;  /* 0x0000000202067825 */ /* 0x010fca00078e0206 */
[----:B0-----:R-:W3:Y:S04]  /*9550*/  LDG.E.U16 R3, desc[UR10][R6.64] ;  /* 0x0000000a06037981 */ /* 0x001ee8000c1e1500 */
[----:B------:R-:W4:Y:S04]  /*9560*/  LDL.64 R6, [R1+0x8c8] ;  /* 0x0008c80001067983 */ /* 0x000f280000100a00 */
[----:B--2---:R0:W-:Y:S04]  /*9570*/  STL [R1+0x104], R0 ;  /* 0x0001040001007387 */ /* 0x0041e80000100800 */
[----:B0-----:R0:W2:Y:S01]  /*9580*/  LDG.E.U16 R0, desc[UR10][R10.64] ;  /* 0x0000000a0a007981 */ /* 0x0010a2000c1e1500 */
[----:B------:R-:W-:-:S03]  /*9590*/  IMAD.WIDE R4, R2, 0x2, R14 ;  /* 0x0000000202047825 */ /* 0x000fc600078e020e */
[----:B------:R-:W2:Y:S01]  /*95a0*/  LDL.64 R14, [R1+0x8a0] ;  /* 0x0008a000010e7983 */ /* 0x000ea20000100a00 */
[----:B0-----:R-:W-:-:S03]  /*95b0*/  IMAD.WIDE R10, R2, 0x2, R16 ;  /* 0x00000002020a7825 */ /* 0x001fc600078e0210 */
[----:B---3--:R0:W-:Y:S04]  /*95c0*/  STL [R1+0x100], R3 ;  /* 0x0001000301007387 */ /* 0x0081e80000100800 */
[----:B------:R1:W-:Y:S01]  /*95d0*/  STL [R1+0xfc], R9 ;  /* 0x0000fc0901007387 */ /* 0x0003e20000100800 */
[----:B----4-:R-:W-:-:S03]  /*95e0*/  IMAD.WIDE R6, R2, 0x2, R6 ;  /* 0x0000000202067825 */ /* 0x010fc600078e0206 */
[----:B0-----:R0:W3:Y:S01]  /*95f0*/  LDG.E.U16 R3, desc[UR10][R4.64] ;  /* 0x0000000a04037981 */ /* 0x0010e2000c1e1500 */
[----:B-1----:R-:W-:-:S03]  /*9600*/  IMAD.WIDE R8, R2, 0x2, R18 ;  /* 0x0000000202087825 */ /* 0x002fc600078e0212 */
[----:B------:R1:W4:Y:S04]  /*9610*/  LDG.E.U16 R17, desc[UR10][R6.64] ;  /* 0x0000000a06117981 */ /* 0x000328000c1e1500 */
[----:B------:R-:W4:Y:S01]  /*9620*/  LDL.64 R18, [R1+0x880] ;  /* 0x0008800001127983 */ /* 0x000f220000100a00 */
[----:B0-----:R-:W-:-:S06]  /*9630*/  IMAD.WIDE R4, R2, 0x2, R28 ;  /* 0x0000000202047825 */ /* 0x001fcc00078e021c */
[----:B------:R-:W4:Y:S04]  /*9640*/  LDG.E.U16 R5, desc[UR10][R4.64] ;  /* 0x0000000a04057981 */ /* 0x000f28000c1e1500 */
[----:B--2---:R0:W-:Y:S04]  /*9650*/  STL [R1+0xf8], R0 ;  /* 0x0000f80001007387 */ /* 0x0041e80000100800 */
[----:B0-----:R-:W2:Y:S01]  /*9660*/  LDG.E.U16 R0, desc[UR10][R8.64] ;  /* 0x0000000a08007981 */ /* 0x001ea2000c1e1500 */
[----:B-1----:R-:W-:-:S03]  /*9670*/  IMAD.WIDE R6, R2, 0x2, R12 ;  /* 0x0000000202067825 */ /* 0x002fc600078e020c */
[----:B------:R-:W2:Y:S04]  /*9680*/  LDL.64 R8, [R1+0x890] ;  /* 0x0008900001087983 */ /* 0x000ea80000100a00 */
[----:B---3--:R0:W-:Y:S04]  /*9690*/  STL [R1+0xf4], R3 ;  /* 0x0000f40301007387 */ /* 0x0081e80000100800 */
[----:B------:R-:W3:Y:S04]  /*96a0*/  LDL.64 R28, [R1+0x870] ;  /* 0x00087000011c7983 */ /* 0x000ee80000100a00 */
[----:B0-----:R-:W3:Y:S04]  /*96b0*/  LDG.E.U16 R3, desc[UR10][R10.64] ;  /* 0x0000000a0a037981 */ /* 0x001ee8000c1e1500 */
[----:B------:R-:W3:Y:S04]  /*96c0*/  LDL.64 R10, [R1+0x888] ;  /* 0x00088800010a7983 */ /* 0x000ee80000100a00 */
[----:B----4-:R0:W-:Y:S04]  /*96d0*/  STL [R1+0xf0], R17 ;  /* 0x0000f01101007387 */ /* 0x0101e80000100800 */
[----:B------:R-:W4:Y:S04]  /*96e0*/  LDL.64 R12, [R1+0x860] ;  /* 0x00086000010c7983 */ /* 0x000f280000100a00 */
[----:B0-----:R-:W4:Y:S04]  /*96f0*/  LDL.64 R16, [R1+0x868] ;  /* 0x0008680001107983 */ /* 0x001f280000100a00 */
[----:B------:R-:W-:Y:S04]  /*9700*/  STL [R1+0xec], R5 ;  /* 0x0000ec0501007387 */ /* 0x000fe80000100800 */
[----:B--2---:R0:W-:Y:S04]  /*9710*/  STL [R1+0xe8], R0 ;  /* 0x0000e80001007387 */ /* 0x0041e80000100800 */
[----:B0-----:R-:W2:Y:S04]  /*9720*/  LDG.E.U16 R0, desc[UR10][R6.64] ;  /* 0x0000000a06007981 */ /* 0x001ea8000c1e1500 */
[----:B------:R-:W4:Y:S01]  /*9730*/  LDL.64 R6, [R1+0x898] ;  /* 0x0008980001067983 */ /* 0x000f220000100a00 */
[----:B------:R-:W-:-:S03]  /*9740*/  IMAD.WIDE R4, R2, 0x2, R14 ;  /* 0x0000000202047825 */ /* 0x000fc600078e020e */
[----:B------:R-:W4:Y:S01]  /*9750*/  LDL.64 R14, [R1+0x858] ;  /* 0x00085800010e7983 */ /* 0x000f220000100a00 */
[----:B------:R-:W-:-:S06]  /*9760*/  IMAD.WIDE R8, R2, 0x2, R8 ;  /* 0x0000000202087825 */ /* 0x000fcc00078e0208 */
[----:B------:R-:W4:Y:S04]  /*9770*/  LDG.E.U16 R9, desc[UR10][R8.64] ;  /* 0x0000000a08097981 */ /* 0x000f28000c1e1500 */
[----:B---3--:R0:W-:Y:S04]  /*9780*/  STL [R1+0xe4], R3 ;  /* 0x0000e40301007387 */ /* 0x0081e80000100800 */
[----:B0-----:R0:W3:Y:S04]  /*9790*/  LDG.E.U16 R3, desc[UR10][R4.64] ;  /* 0x0000000a04037981 */ /* 0x0010e8000c1e1500 */
[----:B--2---:R1:W-:Y:S01]  /*97a0*/  STL [R1+0xe0], R0 ;  /* 0x0000e00001007387 */ /* 0x0043e20000100800 */
[----:B----4-:R-:W-:-:S05]  /*97b0*/  IMAD.WIDE R6, R2, 0x2, R6 ;  /* 0x0000000202067825 */ /* 0x010fca00078e0206 */
[----:B-1----:R-:W2:Y:S01]  /*97c0*/  LDG.E.U16 R0, desc[UR10][R6.64] ;  /* 0x0000000a06007981 */ /* 0x002ea2000c1e1500 */
[----:B------:R-:W-:-:S04]  /*97d0*/  IMAD.WIDE R10, R2, 0x2, R10 ;  /* 0x00000002020a7825 */ /* 0x000fc800078e020a */
[C---:B0-----:R-:W-:Y:S02]  /*97e0*/  IMAD.WIDE R4, R2.reuse, 0x2, R18 ;  /* 0x0000000202047825 */ /* 0x041fe400078e0212 */
[----:B------:R-:W4:Y:S04]  /*97f0*/  LDL.64 R18, [R1+0x850] ;  /* 0x0008500001127983 */ /* 0x000f280000100a00 */
[----:B------:R-:W4:Y:S04]  /*9800*/  LDL.64 R6, [R1+0x878] ;  /* 0x0008780001067983 */ /* 0x000f280000100a00 */
[----:B---3--:R0:W-:Y:S04]  /*9810*/  STL [R1+0xdc], R3 ;  /* 0x0000dc0301007387 */ /* 0x0081e80000100800 */
[----:B0-----:R0:W3:Y:S02]  /*9820*/  LDG.E.U16 R3, desc[UR10][R10.64] ;  /* 0x0000000a0a037981 */ /* 0x0010e4000c1e1500 */
[----:B0-----:R-:W-:-:S02]  /*9830*/  IMAD.WIDE R10, R2, 0x2, R28 ;  /* 0x00000002020a7825 */ /* 0x001fc400078e021c */
[----:B--2---:R0:W-:Y:S04]  /*9840*/  STL [R1+0xd8], R0 ;  /* 0x0000d80001007387 */ /* 0x0041e80000100800 */
[----:B------:R1:W-:Y:S04]  /*9850*/  STL [R1+0xd4], R9 ;  /* 0x0000d40901007387 */ /* 0x0003e80000100800 */
[----:B0-----:R0:W2:Y:S01]  /*9860*/  LDG.E.U16 R0, desc[UR10][R4.64] ;  /* 0x0000000a04007981 */ /* 0x0010a2000c1e1500 */
[----:B-1----:R-:W-:-:S03]  /*9870*/  IMAD.WIDE R8, R2, 0x2, R16 ;  /* 0x0000000202087825 */ /* 0x002fc600078e0210 */
[----:B------:R-:W2:Y:S01]  /*9880*/  LDG.E.U16 R16, desc[UR10][R10.64] ;  /* 0x0000000a0a107981 */ /* 0x000ea2000c1e1500 */
[----:B----4-:R-:W-:-:S04]  /*9890*/  IMAD.WIDE R6, R2, 0x2, R6 ;  /* 0x0000000202067825 */ /* 0x010fc800078e0206 */
[C---:B0-----:R-:W-:Y:S01]  /*98a0*/  IMAD.WIDE R4, R2.reuse, 0x2, R12 ;  /* 0x0000000202047825 */ /* 0x041fe200078e020c */
[----:B------:R0:W4:Y:S04]  /*98b0*/  LDG.E.U16 R17, desc[UR10][R6.64] ;  /* 0x0000000a06117981 */ /* 0x000128000c1e1500 */
[----:B------:R-:W4:Y:S04]  /*98c0*/  LDL.64 R12, [R1+0x848] ;  /* 0x00084800010c7983 */ /* 0x000f280000100a00 */
[----:B------:R-:W4:Y:S01]  /*98d0*/  LDL.64 R10, [R1+0x840] ;  /* 0x00084000010a7983 */ /* 0x000f220000100a00 */
[----:B0-----:R-:W-:-:S03]  /*98e0*/  IMAD.WIDE R6, R2, 0x2, R14 ;  /* 0x0000000202067825 */ /* 0x001fc600078e020e */
[----:B--2---:R-:W-:Y:S04]  /*98f0*/  STL [R1+0x12d4], R16 ;  /* 0x0012d41001007387 */ /* 0x004fe80000100800 */
[----:B---3--:R0:W-:Y:S04]  /*9900*/  STL [R1+0xd0], R3 ;  /* 0x0000d00301007387 */ /* 0x0081e80000100800 */
[----:B------:R-:W2:Y:S04]  /*9910*/  LDL.64 R14, [R1+0x828] ;  /* 0x00082800010e7983 */ /* 0x000ea80000100a00 */
[----:B------:R1:W-:Y:S04]  /*9920*/  STL [R1+0xcc], R0 ;  /* 0x0000cc0001007387 */ /* 0x0003e80000100800 */
[----:B0-----:R-:W3:Y:S04]  /*9930*/  LDG.E.U16 R3, desc[UR10][R8.64] ;  /* 0x0000000a08037981 */ /* 0x001ee8000c1e1500 */
[----:B-1----:R0:W2:Y:S04]  /*9940*/  LDG.E.U16 R0, desc[UR10][R4.64] ;  /* 0x0000000a04007981 */ /* 0x0020a8000c1e1500 */
[----:B------:R-:W3:Y:S01]  /*9950*/  LDG.E.U16 R9, desc[UR10][R6.64] ;  /* 0x0000000a06097981 */ /* 0x000ee2000c1e1500 */
[----:B----4-:R-:W-:-:S04]  /*9960*/  IMAD.WIDE R12, R2, 0x2, R12 ;  /* 0x00000002020c7825 */ /* 0x010fc800078e020c */
[----:B0-----:R-:W-:-:S05]  /*9970*/  IMAD.WIDE R4, R2, 0x2, R18 ;  /* 0x0000000202047825 */ /* 0x001fca00078e0212 */
[----:B------:R-:W4:Y:S04]  /*9980*/  LDG.E.U16 R8, desc[UR10][R4.64] ;  /* 0x0000000a04087981 */ /* 0x000f28000c1e1500 */
[----:B--2---:R0:W-:Y:S04]  /*9990*/  STL [R1+0x12d0], R0 ;  /* 0x0012d00001007387 */ /* 0x0041e80000100800 */
[----:B------:R-:W2:Y:S04]  /*99a0*/  LDL.64 R28, [R1+0x820] ;  /* 0x00082000011c7983 */ /* 0x000ea80000100a00 */
[----:B------:R-:W2:Y:S04]  /*99b0*/  LDL.64 R18, [R1+0x810] ;  /* 0x0008100001127983 */ /* 0x000ea80000100a00 */
[----:B------:R1:W-:Y:S04]  /*99c0*/  STL [R1+0xc8], R17 ;  /* 0x0000c81101007387 */ /* 0x0003e80000100800 */
[----:B------:R-:W2:Y:S04]  /*99d0*/  LDL.64 R6, [R1+0x838] ;  /* 0x0008380001067983 */ /* 0x000ea80000100a00 */
[----:B0-----:R0:W2:Y:S04]  /*99e0*/  LDG.E.U16 R0, desc[UR10][R12.64] ;  /* 0x0000000a0c007981 */ /* 0x0010a8000c1e1500 */
[----:B-1----:R-:W2:Y:S04]  /*99f0*/  LDL.64 R16, [R1+0x800] ;  /* 0x0008000001107983 */ /* 0x002ea80000100a00 */
[----:B---3--:R-:W-:Y:S04]  /*9a00*/  STL [R1+0x12c8], R9 ;  /* 0x0012c80901007387 */ /* 0x008fe80000100800 */
[----:B------:R-:W3:Y:S01]  /*9a10*/  LDL.64 R4, [R1+0x830] ;  /* 0x0008300001047983 */ /* 0x000ee20000100a00 */
[----:B------:R-:W-:-:S06]  /*9a20*/  IMAD.WIDE R10, R2, 0x2, R10 ;  /* 0x00000002020a7825 */ /* 0x000fcc00078e020a */
[----:B------:R-:W3:Y:S01]  /*9a30*/  LDG.E.U16 R11, desc[UR10][R10.64] ;  /* 0x0000000a0a0b7981 */ /* 0x000ee2000c1e1500 */
[----:B0-----:R-:W-:-:S03]  /*9a40*/  IMAD.WIDE R12, R2, 0x2, R14 ;  /* 0x00000002020c7825 */ /* 0x001fc600078e020e */
[----:B----4-:R0:W-:Y:S04]  /*9a50*/  STL [R1+0x12cc], R8 ;  /* 0x0012cc0801007387 */ /* 0x0101e80000100800 */
[----:B------:R1:W-:Y:S04]  /*9a60*/  STL [R1+0x90], R3 ;  /* 0x0000900301007387 */ /* 0x0003e80000100800 */
[----:B------:R-:W4:Y:S04]  /*9a70*/  LDL.64 R14, [R1+0x7d8] ;  /* 0x0007d800010e7983 */ /* 0x000f280000100a00 */
[----:B0-----:R-:W4:Y:S01]  /*9a80*/  LDL.64 R8, [R1+0x7d0] ;  /* 0x0007d00001087983 */ /* 0x001f220000100a00 */
[----:B--2---:R-:W-:-:S03]  /*9a90*/  IMAD.WIDE R6, R2, 0x2, R6 ;  /* 0x0000000202067825 */ /* 0x004fc600078e0206 */
[----:B------:R0:W-:Y:S04]  /*9aa0*/  STL [R1+0xc4], R0 ;  /* 0x0000c40001007387 */ /* 0x0001e80000100800 */
[----:B-1----:R1:W2:Y:S01]  /*9ab0*/  LDG.E.U16 R3, desc[UR10][R6.64] ;  /* 0x0000000a06037981 */ /* 0x0022a2000c1e1500 */
[----:B---3--:R-:W-:-:S05]  /*9ac0*/  IMAD.WIDE R4, R2, 0x2, R4 ;  /* 0x0000000202047825 */ /* 0x008fca00078e0204 */
[----:B0-----:R0:W3:Y:S04]  /*9ad0*/  LDG.E.U16 R0, desc[UR10][R4.64] ;  /* 0x0000000a04007981 */ /* 0x0010e8000c1e1500 */
[----:B------:R0:W-:Y:S01]  /*9ae0*/  STL [R1+0xc0], R11 ;  /* 0x0000c00b01007387 */ /* 0x0001e20000100800 */
[----:B-1----:R-:W-:-:S04]  /*9af0*/  IMAD.WIDE R6, R2, 0x2, R18 ;  /* 0x0000000202067825 */ /* 0x002fc800078e0212 */
[C---:B0-----:R-:W-:Y:S02]  /*9b00*/  IMAD.WIDE R4, R2.reuse, 0x2, R16 ;  /* 0x0000000202047825 */ /* 0x041fe400078e0210 */
[----:B------:R-:W4:Y:S02]  /*9b10*/  LDG.E.U16 R16, desc[UR10][R12.64] ;  /* 0x0000000a0c107981 */ /* 0x000f24000c1e1500 */
[----:B------:R-:W-:-:S05]  /*9b20*/  IMAD.WIDE R10, R2, 0x2, R28 ;  /* 0x00000002020a7825 */ /* 0x000fca00078e021c */
[----:B------:R-:W4:Y:S04]  /*9b30*/  LDG.E.U16 R17, desc[UR10][R10.64] ;  /* 0x0000000a0a117981 */ /* 0x000f28000c1e1500 */
[----:B------:R-:W4:Y:S04]  /*9b40*/  LDL.64 R12, [R1+0x7e0] ;  /* 0x0007e000010c7983 */ /* 0x000f280000100a00 */
[----:B--2---:R0:W-:Y:S04]  /*9b50*/  STL [R1+0xbc], R3 ;  /* 0x0000bc0301007387 */ /* 0x0041e80000100800 */
[----:B------:R-:W2:Y:S01]  /*9b60*/  LDL.64 R10, [R1+0x7e8] ;  /* 0x0007e800010a7983 */ /* 0x000ea20000100a00 */
[----:B0-----:R-:W0:Y:S03]  /*9b70*/  LDC R3, c[0x0][0x3c4] ;  /* 0x0000f100ff037b82 */ /* 0x001e260000000800 */
[----:B---3--:R1:W-:Y:S04]  /*9b80*/  STL [R1+0xb8], R0 ;  /* 0x0000b80001007387 */ /* 0x0083e80000100800 */
[----:B------:R-:W3:Y:S04]  /*9b90*/  LDL.64 R28, [R1+0x7b8] ;  /* 0x0007b800011c7983 */ /* 0x000ee80000100a00 */
[----:B------:R-:W2:Y:S04]  /*9ba0*/  LDL.64 R18, [R1+0x7b0] ;  /* 0x0007b00001127983 */ /* 0x000ea80000100a00 */
[----:B-1----:R-:W2:Y:S04]  /*9bb0*/  LDG.E.U16 R0, desc[UR10][R6.64] ;  /* 0x0000000a06007981 */ /* 0x002ea8000c1e1500 */
[----:B------:R-:W3:Y:S04]  /*9bc0*/  LDL.64 R6, [R1+0x7f0] ;  /* 0x0007f00001067983 */ /* 0x000ee80000100a00 */
[----:B----4-:R-:W-:Y:S04]  /*9bd0*/  STL [R1+0xb0], R17 ;  /* 0x0000b01101007387 */ /* 0x010fe80000100800 */
[----:B------:R1:W-:Y:S04]  /*9be0*/  STL [R1+0xb4], R16 ;  /* 0x0000b41001007387 */ /* 0x0003e80000100800 */
[----:B-1----:R-:W4:Y:S04]  /*9bf0*/  LDL.64 R16, [R1+0x7a8] ;  /* 0x0007a80001107983 */ /* 0x002f280000100a00 */
[----:B--2---:R1:W-:Y:S04]  /*9c00*/  STL [R1+0xac], R0 ;  /* 0x0000ac0001007387 */ /* 0x0043e80000100800 */
[----:B-1----:R3:W2:Y:S02]  /*9c10*/  LDG.E.U16 R0, desc[UR10][R4.64] ;  /* 0x0000000a04007981 */ /* 0x0026a4000c1e1500 */
[----:B---3--:R-:W-:-:S04]  /*9c20*/  IMAD.WIDE R4, R2, 0x2, R6 ;  /* 0x0000000202047825 */ /* 0x008fc800078e0206 */
[----:B------:R-:W-:-:S04]  /*9c30*/  IMAD.WIDE R6, R2, 0x2, R10 ;  /* 0x0000000202067825 */ /* 0x000fc800078e020a */
[----:B------:R-:W-:-:S04]  /*9c40*/  IMAD.WIDE R10, R2, 0x2, R12 ;  /* 0x00000002020a7825 */ /* 0x000fc800078e020c */
[C---:B------:R-:W-:Y:S02]  /*9c50*/  IMAD.WIDE R12, R2.reuse, 0x2, R14 ;  /* 0x00000002020c7825 */ /* 0x040fe400078e020e */
[----:B------:R-:W3:Y:S02]  /*9c60*/  LDG.E.U16 R10, desc[UR10][R10.64] ;  /* 0x0000000a0a0a7981 */ /* 0x000ee4000c1e1500 */
[C---:B------:R-:W-:Y:S02]  /*9c70*/  IMAD.WIDE R14, R2.reuse, 0x2, R8 ;  /* 0x00000002020e7825 */ /* 0x040fe400078e0208 */
[----:B------:R-:W3:Y:S04]  /*9c80*/  LDL.64 R8, [R1+0x7a0] ;  /* 0x0007a00001087983 */ /* 0x000ee80000100a00 */
[----:B------:R-:W3:Y:S04]  /*9c90*/  LDG.E.U16 R11, desc[UR10][R12.64] ;  /* 0x0000000a0c0b7981 */ /* 0x000ee8000c1e1500 */
[----:B--2---:R1:W-:Y:S04]  /*9ca0*/  STL [R1+0xa8], R0 ;  /* 0x0000a80001007387 */ /* 0x0043e80000100800 */
[----:B-1----:R-:W2:Y:S04]  /*9cb0*/  LDG.E.U16 R0, desc[UR10][R4.64] ;  /* 0x0000000a04007981 */ /* 0x002ea8000c1e1500 */
[----:B------:R-:W3:Y:S04]  /*9cc0*/  LDL.64 R4, [R1+0x7c0] ;  /* 0x0007c00001047983 */ /* 0x000ee80000100a00 */
[----:B--2---:R1:W-:Y:S04]  /*9cd0*/  STL [R1+0xa4], R0 ;  /* 0x0000a40001007387 */ /* 0x0043e80000100800 */
[----:B-1----:R-:W2:Y:S04]  /*9ce0*/  LDG.E.U16 R0, desc[UR10][R6.64] ;  /* 0x0000000a06007981 */ /* 0x002ea8000c1e1500 */
[----:B------:R-:W3:Y:S04]  /*9cf0*/  LDL.64 R6, [R1+0x7c8] ;  /* 0x0007c80001067983 */ /* 0x000ee80000100a00 */
[----:B--2---:R1:W-:Y:S04]  /*9d00*/  STL [R1+0xa0], R0 ;  /* 0x0000a00001007387 */ /* 0x0043e80000100800 */
[----:B-1----:R1:W2:Y:S04]  /*9d10*/  LDG.E.U16 R0, desc[UR10][R14.64] ;  /* 0x0000000a0e007981 */ /* 0x0022a8000c1e1500 */
[----:B---3--:R-:W-:Y:S01]  /*9d20*/  STL [R1+0x98], R11 ;  /* 0x0000980b01007387 */ /* 0x008fe20000100800 */
[----:B-1----:R-:W-:-:S03]  /*9d30*/  IMAD.WIDE R14, R2, 0x2, R6 ;  /* 0x00000002020e7825 */ /* 0x002fc600078e0206 */
[----:B------:R-:W-:Y:S04]  /*9d40*/  STL [R1+0x9c], R10 ;  /* 0x00009c0a01007387 */ /* 0x000fe80000100800 */
[----:B--2---:R1:W-:Y:S04]  /*9d50*/  STL [R1+0x94], R0 ;  /* 0x0000940001007387 */ /* 0x0043e80000100800 */
[----:B-1----:R0:W2:Y:S02]  /*9d60*/  LDG.E.U16 R0, desc[UR10][R14.64] ;  /* 0x0000000a0e007981 */ /* 0x0020a4000c1e1500 */
[----:B0-----:R-:W-:-:S04]  /*9d70*/  IMAD.WIDE R14, R3, 0x2, R26 ;  /* 0x00000002030e7825 */ /* 0x001fc800078e021a */
[----:B------:R-:W-:-:S04]  /*9d80*/  IMAD.WIDE R14, R2, 0x2, R14 ;  /* 0x00000002020e7825 */ /* 0x000fc800078e020e */
[----:B------:R-:W-:-:S04]  /*9d90*/  IMAD.WIDE R12, R2, 0x2, R4 ;  /* 0x00000002020c7825 */ /* 0x000fc800078e0204 */
[C---:B----4-:R-:W-:Y:S02]  /*9da0*/  IMAD.WIDE R4, R2.reuse, 0x2, R16 ;  /* 0x0000000202047825 */ /* 0x050fe400078e0210 */
[----:B------:R0:W3:Y:S04]  /*9db0*/  LDG.E.U16 R16, desc[UR10][R12.64] ;  /* 0x0000000a0c107981 */ /* 0x0000e8000c1e1500 */
[----:B--2---:R1:W-:Y:S04]  /*9dc0*/  STL [R1+0x84], R0 ;  /* 0x0000840001007387 */ /* 0x0043e80000100800 */
[----:B-1----:R-:W2:Y:S01]  /*9dd0*/  LDG.E.U16 R0, desc[UR10][R14.64] ;  /* 0x0000000a0e007981 */ /* 0x002ea2000c1e1500 */
[----:B------:R-:W-:-:S04]  /*9de0*/  IMAD.WIDE R10, R2, 0x2, R28 ;  /* 0x00000002020a7825 */ /* 0x000fc800078e021c */
[C---:B------:R-:W-:Y:S01]  /*9df0*/  IMAD.WIDE R6, R2.reuse, 0x2, R18 ;  /* 0x0000000202067825 */ /* 0x040fe200078e0212 */
[----:B------:R1:W4:Y:S03]  /*9e00*/  LDG.E.U16 R28, desc[UR10][R10.64] ;  /* 0x0000000a0a1c7981 */ /* 0x000326000c1e1500 */
[----:B0-----:R-:W-:Y:S01]  /*9e10*/  IMAD.WIDE R12, R2, 0x2, R8 ;  /* 0x00000002020c7825 */ /* 0x001fe200078e0208 */
[----:B------:R0:W3:Y:S01]  /*9e20*/  LDG.E.U16 R29, desc[UR10][R6.64] ;  /* 0x0000000a061d7981 */ /* 0x0000e2000c1e1500 */
[----:B------:R-:W-:-:S03]  /*9e30*/  SHF.L.U32 R17, R3, 0x2, RZ ;  /* 0x0000000203117819 */ /* 0x000fc600000006ff */
[----:B------:R0:W3:Y:S01]  /*9e40*/  LDG.E.U16 R19, desc[UR10][R12.64] ;  /* 0x0000000a0c137981 */ /* 0x0000e2000c1e1500 */
[----:B-1----:R-:W-:-:S03]  /*9e50*/  IMAD.WIDE R10, R3, 0x2, R24 ;  /* 0x00000002030a7825 */ /* 0x002fc600078e0218 */
[----:B------:R-:W4:Y:S01]  /*9e60*/  LDG.E.U16 R18, desc[UR10][R4.64] ;  /* 0x0000000a04127981 */ /* 0x000f22000c1e1500 */
[----:B0-----:R-:W-:-:S04]  /*9e70*/  IMAD.WIDE R6, R3, 0x2, R22 ;  /* 0x0000000203067825 */ /* 0x001fc800078e0216 */
[----:B------:R-:W-:-:S04]  /*9e80*/  IMAD.WIDE R12, R2, 0x2, R10 ;  /* 0x00000002020c7825 */ /* 0x000fc800078e020a */
[----:B------:R-:W-:-:S04]  /*9e90*/  IMAD.WIDE R10, R2, 0x2, R6 ;  /* 0x00000002020a7825 */ /* 0x000fc800078e0206 */
[----:B------:R-:W-:Y:S01]  /*9ea0*/  IMAD.WIDE R6, R17, 0x2, R22 ;  /* 0x0000000211067825 */ /* 0x000fe200078e0216 */
[----:B------:R0:W4:Y:S03]  /*9eb0*/  LDG.E.U16 R8, desc[UR10][R10.64] ;  /* 0x0000000a0a087981 */ /* 0x000126000c1e1500 */
[----:B0-----:R-:W-:Y:S01]  /*9ec0*/  IMAD.WIDE R10, R2, 0x2, R6 ;  /* 0x00000002020a7825 */ /* 0x001fe200078e0206 */
[----:B--2---:R0:W-:Y:S04]  /*9ed0*/  STL [R1+0x12d8], R0 ;  /* 0x0012d80001007387 */ /* 0x0041e80000100800 */
[----:B0-----:R0:W2:Y:S04]  /*9ee0*/  LDG.E.U16 R0, desc[UR10][R12.64] ;  /* 0x0000000a0c007981 */ /* 0x0010a8000c1e1500 */
[----:B---3--:R1:W-:Y:S04]  /*9ef0*/  STL [R1+0x80], R16 ;  /* 0x0000801001007387 */ /* 0x0083e80000100800 */
[----:B-1----:R-:W3:Y:S01]  /*9f00*/  LDG.E.U16 R16, desc[UR10][R10.64] ;  /* 0x0000000a0a107981 */ /* 0x002ee2000c1e1500 */
[----:B------:R-:W-:-:S04]  /*9f10*/  IMAD.WIDE R4, R3, 0x2, R20 ;  /* 0x0000000203047825 */ /* 0x000fc800078e0214 */
[----:B------:R-:W-:Y:S02]  /*9f20*/  IMAD.SHL.U32 R14, R3, 0x2, RZ ;  /* 0x00000002030e7824 */ /* 0x000fe400078e00ff */
[----:B------:R-:W-:-:S04]  /*9f30*/  IMAD.WIDE R4, R2, 0x2, R4 ;  /* 0x0000000202047825 */ /* 0x000fc800078e0204 */
[C---:B0-----:R-:W-:Y:S01]  /*9f40*/  IMAD.WIDE R12, R14.reuse, 0x2, R26 ;  /* 0x000000020e0c7825 */ /* 0x041fe200078e021a */
[----:B------:R0:W3:Y:S03]  /*9f50*/  LDG.E.U16 R9, desc[UR10][R4.64] ;  /* 0x0000000a04097981 */ /* 0x0000e6000c1e1500 */
[----:B------:R-:W-:Y:S01]  /*9f60*/  IMAD.WIDE R6, R14, 0x2, R24 ;  /* 0x000000020e067825 */ /* 0x000fe200078e0218 */
[----:B------:R-:W-:Y:S03]  /*9f70*/  STL [R1+0x8c], R29 ;  /* 0x00008c1d01007387 */ /* 0x000fe60000100800 */
[----:B------:R-:W-:Y:S01]  /*9f80*/  IMAD.WIDE R12, R2, 0x2, R12 ;  /* 0x00000002020c7825 */ /* 0x000fe200078e020c */
[----:B----4-:R1:W-:Y:S03]  /*9f90*/  STL [R1+0x7c], R28 ;  /* 0x00007c1c01007387 */ /* 0x0103e60000100800 */
[----:B0-----:R-:W-:-:S02]  /*9fa0*/  IMAD.WIDE R4, R14, 0x2, R22 ;  /* 0x000000020e047825 */ /* 0x001fc400078e0216 */
[----:B------:R-:W4:Y:S02]  /*9fb0*/  LDG.E.U16 R13, desc[UR10][R12.64] ;  /* 0x0000000a0c0d7981 */ /* 0x000f24000c1e1500 */
[----:B------:R-:W-:Y:S02]  /*9fc0*/  IMAD.WIDE R10, R14, 0x2, R20 ;  /* 0x000000020e0a7825 */ /* 0x000fe400078e0214 */
[----:B-1----:R-:W4:Y:S02]  /*9fd0*/  LDL.64 R28, [R1+0x798] ;  /* 0x00079800011c7983 */ /* 0x002f240000100a00 */
[C---:B------:R-:W-:Y:S02]  /*9fe0*/  IMAD.WIDE R14, R2.reuse, 0x2, R6 ;  /* 0x00000002020e7825 */ /* 0x040fe400078e0206 */
[----:B------:R-:W-:Y:S04]  /*9ff0*/  STL [R1+0x78], R19 ;  /* 0x0000781301007387 */ /* 0x000fe80000100800 */
[----:B------:R0:W-:Y:S02]  /*a000*/  STL [R1+0x88], R18 ;  /* 0x0000881201007387 */ /* 0x0001e40000100800 */
[----:B0-----:R-:W-:-:S02]  /*a010*/  IMAD.WIDE R18, R2, 0x2, R4 ;  /* 0x0000000202127825 */ /* 0x001fc400078e0204 */
[----:B--2---:R0:W-:Y:S04]  /*a020*/  STL [R1+0x30], R0 ;  /* 0x0000300001007387 */ /* 0x0041e80000100800 */
[----:B0-----:R0:W2:Y:S04]  /*a030*/  LDG.E.U16 R0, desc[UR10][R14.64] ;  /* 0x0000000a0e007981 */ /* 0x0010a8000c1e1500 */
[----:B---3--:R1:W-:Y:S04]  /*a040*/  STL [R1+0x74], R16 ;  /* 0x0000741001007387 */ /* 0x0083e80000100800 */
[----:B-1----:R1:W3:Y:S01]  /*a050*/  LDG.E.U16 R16, desc[UR10][R18.64] ;  /* 0x0000000a12107981 */ /* 0x0022e2000c1e1500 */
[----:B------:R-:W-:-:S02]  /*a060*/  IMAD R3, R3, 0x3, RZ ;  /* 0x0000000303037824 */ /* 0x000fc400078e02ff */
[----:B0-----:R-:W-:-:S04]  /*a070*/  IMAD.WIDE R14, R2, 0x2, R10 ;  /* 0x00000002020e7825 */ /* 0x001fc800078e020a */
[----:B------:R-:W-:Y:S01]  /*a080*/  IMAD.WIDE R6, R3, 0x2, R26 ;  /* 0x0000000203067825 */ /* 0x000fe200078e021a */
[----:B-1----:R-:W-:-:S03]  /*a090*/  MOV R18, R22 ;  /* 0x0000001600127202 */ /* 0x002fc60000000f00 */
[----:B------:R-:W-:Y:S02]  /*a0a0*/  IMAD.MOV.U32 R19, RZ, RZ, R23 ;  /* 0x000000ffff137224 */ /* 0x000fe400078e0017 */
[----:B------:R-:W3:Y:S04]  /*a0b0*/  LDL.64 R22, [R1+0x790] ;  /* 0x0007900001167983 */ /* 0x000ee80000100a00 */
[----:B----4-:R0:W-:Y:S02]  /*a0c0*/  STL [R1+0x70], R13 ;  /* 0x0000700d01007387 */ /* 0x0101e40000100800 */
[----:B0-----:R-:W-:-:S04]  /*a0d0*/  IMAD.WIDE R12, R2, 0x2, R6 ;  /* 0x00000002020c7825 */ /* 0x001fc800078e0206 */
[----:B------:R-:W-:-:S04]  /*a0e0*/  IMAD.WIDE R4, R3, 0x2, R24 ;  /* 0x0000000203047825 */ /* 0x000fc800078e0218 */
[----:B------:R-:W-:-:S04]  /*a0f0*/  IMAD.WIDE R10, R2, 0x2, R4 ;  /* 0x00000002020a7825 */ /* 0x000fc800078e0204 */
[----:B------:R-:W-:-:S04]  /*a100*/  IMAD.WIDE R6, R3, 0x2, R18 ;  /* 0x0000000203067825 */ /* 0x000fc800078e0212 */
[----:B------:R-:W-:Y:S02]  /*a110*/  IMAD.WIDE R4, R3, 0x2, R20 ;  /* 0x0000000203047825 */ /* 0x000fe400078e0214 */
[----:B------:R0:W4:Y:S04]  /*a120*/  LDG.E.U16 R3, desc[UR10][R10.64] ;  /* 0x0000000a0a037981 */ /* 0x000128000c1e1500 */
[----:B--2---:R1:W-:Y:S04]  /*a130*/  STL [R1+0x6c], R0 ;  /* 0x00006c0001007387 */ /* 0x0043e80000100800 */
[----:B-1----:R1:W2:Y:S04]  /*a140*/  LDG.E.U16 R0, desc[UR10][R14.64] ;  /* 0x0000000a0e007981 */ /* 0x0022a8000c1e1500 */
[----:B---3--:R3:W-:Y:S04]  /*a150*/  STL [R1+0x58], R16 ;  /* 0x0000581001007387 */ /* 0x0087e80000100800 */
[----:B------:R-:W4:Y:S01]  /*a160*/  LDL.64 R20, [R1+0x788] ;  /* 0x0007880001147983 */ /* 0x000f220000100a00 */
[----:B0-----:R-:W-:-:S03]  /*a170*/  IMAD.WIDE R10, R2, 0x2, R4 ;  /* 0x00000002020a7825 */ /* 0x001fc600078e0204 */
[----:B------:R-:W4:Y:S04]  /*a180*/  LDL.64 R18, [R1+0x780] ;  /* 0x0007800001127983 */ /* 0x000f280000100a00 */
[----:B---3--:R0:W3:Y:S01]  /*a190*/  LDG.E.U16 R16, desc[UR10][R12.64] ;  /* 0x0000000a0c107981 */ /* 0x0080e2000c1e1500 */
[----:B-1----:R-:W-:-:S04]  /*a1a0*/  IMAD.WIDE R14, R2, 0x2, R6 ;  /* 0x00000002020e7825 */ /* 0x002fc800078e0206 */
[----:B0-----:R-:W-:-:S04]  /*a1b0*/  IMAD.WIDE R12, R2, 0x2, R28 ;  /* 0x00000002020c7825 */ /* 0x001fc800078e021c */
[----:B------:R-:W-:-:S04]  /*a1c0*/  IMAD.WIDE R4, R17, 0x2, R24 ;  /* 0x0000000211047825 */ /* 0x000fc800078e0218 */
[----:B------:R-:W-:Y:S02]  /*a1d0*/  IMAD.WIDE R6, R17, 0x2, R26 ;  /* 0x0000000211067825 */ /* 0x000fe400078e021a */
[----:B------:R-:W4:Y:S04]  /*a1e0*/  LDG.E.U16 R26, desc[UR10][R14.64] ;  /* 0x0000000a0e1a7981 */ /* 0x000f28000c1e1500 */
[----:B------:R-:W4:Y:S04]  /*a1f0*/  LDG.E.U16 R27, desc[UR10][R10.64] ;  /* 0x0000000a0a1b7981 */ /* 0x000f28000c1e1500 */
[----:B--2---:R0:W-:Y:S04]  /*a200*/  STL [R1+0x34], R0 ;  /* 0x0000340001007387 */ /* 0x0041e80000100800 */
[----:B------:R-:W2:Y:S04]  /*a210*/  LDL.64 R24, [R1+0x778] ;  /* 0x0007780001187983 */ /* 0x000ea80000100a00 */
[----:B0-----:R0:W2:Y:S04]  /*a220*/  LDG.E.U16 R0, desc[UR10][R12.64] ;  /* 0x0000000a0c007981 */ /* 0x0010a8000c1e1500 */
[----:B---3--:R1:W-:Y:S04]  /*a230*/  STL [R1+0x64], R16 ;  /* 0x0000641001007387 */ /* 0x0083e80000100800 */
[----:B------:R-:W3:Y:S04]  /*a240*/  LDL.64 R14, [R1+0x768] ;  /* 0x00076800010e7983 */ /* 0x000ee80000100a00 */
[----:B-1----:R-:W3:Y:S01]  /*a250*/  LDL.64 R16, [R1+0x770] ;  /* 0x0007700001107983 */ /* 0x002ee20000100a00 */
[----:B0-----:R-:W-:-:S03]  /*a260*/  IMAD.WIDE R12, R2, 0x2, R22 ;  /* 0x00000002020c7825 */ /* 0x001fc600078e0216 */
[----:B------:R-:W3:Y:S01]  /*a270*/  LDL.64 R22, [R1+0x760] ;  /* 0x0007600001167983 */ /* 0x000ee20000100a00 */
[----:B----4-:R-:W-:-:S03]  /*a280*/  IMAD.WIDE R10, R2, 0x2, R20 ;  /* 0x00000002020a7825 */ /* 0x010fc600078e0214 */
[----:B------:R0:W-:Y:S04]  /*a290*/  STL [R1+0x60], R3 ;  /* 0x0000600301007387 */ /* 0x0001e80000100800 */
[----:B------:R-:W4:Y:S01]  /*a2a0*/  LDL.64 R20, [R1+0x758] ;  /* 0x0007580001147983 */ /* 0x000f220000100a00 */
[----:B------:R-:W-:-:S03]  /*a2b0*/  IMAD.WIDE R6, R2, 0x2, R6 ;  /* 0x0000000202067825 */ /* 0x000fc600078e0206 */
[----:B------:R-:W3:Y:S01]  /*a2c0*/  LDG.E.U16 R28, desc[UR10][R12.64] ;  /* 0x0000000a0c1c7981 */ /* 0x000ee2000c1e1500 */
[----:B------:R-:W-:-:S03]  /*a2d0*/  IMAD.WIDE R4, R2, 0x2, R4 ;  /* 0x0000000202047825 */ /* 0x000fc600078e0204 */
[----:B0-----:R0:W3:Y:S04]  /*a2e0*/  LDG.E.U16 R3, desc[UR10][R6.64] ;  /* 0x0000000a06037981 */ /* 0x0010e8000c1e1500 */
[----:B------:R-:W3:Y:S01]  /*a2f0*/  LDG.E.U16 R29, desc[UR10][R10.64] ;  /* 0x0000000a0a1d7981 */ /* 0x000ee2000c1e1500 */
[----:B0-----:R-:W-:-:S03]  /*a300*/  IMAD.WIDE R6, R2, 0x2, R18 ;  /* 0x0000000202067825 */ /* 0x001fc600078e0212 */
[----:B--2---:R0:W-:Y:S04]  /*a310*/  STL [R1+0x5c], R0 ;  /* 0x00005c0001007387 */ /* 0x0041e80000100800 */
[----:B------:R-:W2:Y:S04]  /*a320*/  LDL.64 R18, [R1+0x750] ;  /* 0x0007500001127983 */ /* 0x000ea80000100a00 */
[----:B0-----:R0:W2:Y:S04]  /*a330*/  LDG.E.U16 R0, desc[UR10][R4.64] ;  /* 0x0000000a04007981 */ /* 0x0010a8000c1e1500 */
[----:B------:R1:W-:Y:S01]  /*a340*/  STL [R1+0x54], R26 ;  /* 0x0000541a01007387 */ /* 0x0003e20000100800 */
[----:B0-----:R-:W-:-:S03]  /*a350*/  IMAD.WIDE R4, R2, 0x2, R24 ;  /* 0x0000000202047825 */ /* 0x001fc600078e0218 */
[----:B------:R-:W2:Y:S04]  /*a360*/  LDL.64 R24, [R1+0x748] ;  /* 0x0007480001187983 */ /* 0x000ea80000100a00 */
[----:B------:R0:W-:Y:S04]  /*a370*/  STL [R1+0x40], R27 ;  /* 0x0000401b01007387 */ /* 0x0001e80000100800 */
[----:B-1----:R-:W2:Y:S04]  /*a380*/  LDG.E.U16 R26, desc[UR10][R6.64] ;  /* 0x0000000a061a7981 */ /* 0x002ea8000c1e1500 */
[----:B0-----:R3:W2:Y:S02]  /*a390*/  LDG.E.U16 R27, desc[UR10][R4.64] ;  /* 0x0000000a041b7981 */ /* 0x0016a4000c1e1500 */
[----:B---3--:R-:W-:-:S02]  /*a3a0*/  IMAD.WIDE R4, R2, 0x2, R16 ;  /* 0x0000000202047825 */ /* 0x008fc400078e0210 */
[----:B------:R-:W3:Y:S04]  /*a3b0*/  LDL.64 R16, [R1+0x740] ;  /* 0x0007400001107983 */ /* 0x000ee80000100a00 */
[----:B------:R0:W3:Y:S02]  /*a3c0*/  LDG.E.U16 R13, desc[UR10][R4.64] ;  /* 0x0000000a040d7981 */ /* 0x0000e4000c1e1500 */
[C---:B0-----:R-:W-:Y:S02]  /*a3d0*/  IMAD.WIDE R4, R2.reuse, 0x2, R14 ;  /* 0x0000000202047825 */ /* 0x041fe400078e020e */
[----:B------:R-:W3:Y:S04]  /*a3e0*/  LDL.64 R14, [R1+0x738] ;  /* 0x00073800010e7983 */ /* 0x000ee80000100a00 */
[----:B------:R0:W3:Y:S02]  /*a3f0*/  LDG.E.U16 R12, desc[UR10][R4.64] ;  /* 0x0000000a040c7981 */ /* 0x0000e4000c1e1500 */
[----:B0-----:R-:W-:-:S02]  /*a400*/  IMAD.WIDE R4, R2, 0x2, R22 ;  /* 0x0000000202047825 */ /* 0x001fc400078e0216 */
[----:B------:R-:W3:Y:S04]  /*a410*/  LDL.64 R22, [R1+0x730] ;  /* 0x0007300001167983 */ /* 0x000ee80000100a00 */
[----:B------:R4:W3:Y:S02]  /*a420*/  LDG.E.U16 R11, desc[UR10][R4.64] ;  /* 0x0000000a040b7981 */ /* 0x0008e4000c1e1500 */
[C---:B----4-:R-:W-:Y:S02]  /*a430*/  IMAD.WIDE R4, R2.reuse, 0x2, R20 ;  /* 0x0000000202047825 */ /* 0x050fe400078e0214 */
[----:B------:R-:W4:Y:S04]  /*a440*/  LDL.64 R20, [R1+0x728] ;  /* 0x0007280001147983 */ /* 0x000f280000100a00 */
[----:B------:R2:W4:Y:S02]  /*a450*/  LDG.E.U16 R10, desc[UR10][R4.64] ;  /* 0x0000000a040a7981 */ /* 0x000524000c1e1500 */
[----:B--2---:R-:W-:-:S02]  /*a460*/  IMAD.WIDE R4, R2, 0x2, R18 ;  /* 0x0000000202047825 */ /* 0x004fc400078e0212 */
[----:B------:R-:W2:Y:S04]  /*a470*/  LDL.64 R18, [R1+0x720] ;  /* 0x0007200001127983 */ /* 0x000ea80000100a00 */
[----:B------:R0:W2:Y:S04]  /*a480*/  LDG.E.U16 R7, desc[UR10][R4.64] ;  /* 0x0000000a04077981 */ /* 0x0000a8000c1e1500 */
[----:B------:R-:W-:Y:S01]  /*a490*/  STL [R1+0x44], R29 ;  /* 0x0000441d01007387 */ /* 0x000fe20000100800 */
[----:B0-----:R-:W-:-:S03]  /*a4a0*/  IMAD.WIDE R4, R2, 0x2, R24 ;  /* 0x0000000202047825 */ /* 0x001fc600078e0218 */
[----:B------:R0:W-:Y:S04]  /*a4b0*/  STL [R1+0x48], R28 ;  /* 0x0000481c01007387 */ /* 0x0001e80000100800 */
[----:B------:R3:W2:Y:S04]  /*a4c0*/  LDG.E.U16 R6, desc[UR10][R4.64] ;  /* 0x0000000a04067981 */ /* 0x0006a8000c1e1500 */
[----:B0-----:R-:W2:Y:S01]  /*a4d0*/  LDL.64 R28, [R1+0x718] ;  /* 0x00071800011c7983 */ /* 0x001ea20000100a00 */
[----:B---3--:R-:W-:-:S03]  /*a4e0*/  IMAD.WIDE R4, R2, 0x2, R16 ;  /* 0x0000000202047825 */ /* 0x008fc600078e0210 */
[----:B------:R-:W3:Y:S04]  /*a4f0*/  LDL.64 R16, [R1+0x710] ;  /* 0x0007100001107983 */ /* 0x000ee80000100a00 */
[----:B------:R0:W-:Y:S04]  /*a500*/  STL [R1+0x50], R3 ;  /* 0x0000500301007387 */ /* 0x0001e80000100800 */
[----:B------:R-:W3:Y:S01]  /*a510*/  LDL.64 R24, [R1+0x708] ;  /* 0x0007080001187983 */ /* 0x000ee20000100a00 */
[----:B------:R-:W-:-:S03]  /*a520*/  IMAD.WIDE R14, R2, 0x2, R14 ;  /* 0x00000002020e7825 */ /* 0x000fc600078e020e */
[----:B------:R-:W3:Y:S04]  /*a530*/  LDG.E.U16 R5, desc[UR10][R4.64] ;  /* 0x0000000a04057981 */ /* 0x000ee8000c1e1500 */
[----:B0-----:R0:W3:Y:S04]  /*a540*/  LDG.E.U16 R3, desc[UR10][R14.64] ;  /* 0x0000000a0e037981 */ /* 0x0010e8000c1e1500 */
[----:B------:R1:W-:Y:S01]  /*a550*/  STL [R1+0x4c], R0 ;  /* 0x00004c0001007387 */ /* 0x0003e20000100800 */
[----:B0-----:R-:W-:-:S03]  /*a560*/  IMAD.WIDE R14, R2, 0x2, R22 ;  /* 0x00000002020e7825 */ /* 0x001fc600078e0216 */
[----:B------:R-:W3:Y:S04]  /*a570*/  LDL.64 R22, [R1+0x700] ;  /* 0x0007000001167983 */ /* 0x000ee80000100a00 */
[----:B-1----:R4:W3:Y:S02]  /*a580*/  LDG.E.U16 R0, desc[UR10][R14.64] ;  /* 0x0000000a0e007981 */ /* 0x0028e4000c1e1500 */
[----:B----4-:R-:W-:-:S05]  /*a590*/  IMAD.WIDE R14, R2, 0x2, R20 ;  /* 0x00000002020e7825 */ /* 0x010fca00078e0214 */
[----:B------:R2:W4:Y:S04]  /*a5a0*/  LDG.E.U16 R4, desc[UR10][R14.64] ;  /* 0x0000000a0e047981 */ /* 0x000528000c1e1500 */
[----:B------:R-:W-:Y:S04]  /*a5b0*/  STL [R1+0x3c], R26 ;  /* 0x00003c1a01007387 */ /* 0x000fe80000100800 */
[----:B------:R0:W-:Y:S04]  /*a5c0*/  STL [R1+0x38], R27 ;  /* 0x0000381b01007387 */ /* 0x0001e80000100800 */
[----:B------:R-:W4:Y:S04]  /*a5d0*/  LDL.64 R20, [R1+0x6f0] ;  /* 0x0006f00001147983 */ /* 0x000f280000100a00 */
[----:B0-----:R-:W4:Y:S01]  /*a5e0*/  LDL.64 R26, [R1+0x6f8] ;  /* 0x0006f800011a7983 */ /* 0x001f220000100a00 */
[----:B--2---:R-:W-:-:S03]  /*a5f0*/  IMAD.WIDE R14, R2, 0x2, R18 ;  /* 0x00000002020e7825 */ /* 0x004fc600078e0212 */
[----:B---3--:R0:W-:Y:S04]  /*a600*/  STL [R1+0x28], R0 ;  /* 0x0000280001007387 */ /* 0x0081e80000100800 */
[----:B------:R-:W2:Y:S04]  /*a610*/  LDL.64 R18, [R1+0x6e8] ;  /* 0x0006e80001127983 */ /* 0x000ea80000100a00 */
[----:B0-----:R0:W3:Y:S04]  /*a620*/  LDG.E.U16 R0, desc[UR10][R14.64] ;  /* 0x0000000a0e007981 */ /* 0x0010e8000c1e1500 */
[----:B----4-:R1:W-:Y:S01]  /*a630*/  STL [R1+0x1c], R4 ;  /* 0x00001c0401007387 */ /* 0x0103e20000100800 */
[----:B0-----:R-:W-:-:S05]  /*a640*/  IMAD.WIDE R14, R2, 0x2, R28 ;  /* 0x00000002020e7825 */ /* 0x001fca00078e021c */
[----:B-1----:R0:W4:Y:S02]  /*a650*/  LDG.E.U16 R4, desc[UR10][R14.64] ;  /* 0x0000000a0e047981 */ /* 0x002124000c1e1500 */
[C---:B0-----:R-:W-:Y:S02]  /*a660*/  IMAD.WIDE R14, R2.reuse, 0x2, R16 ;  /* 0x00000002020e7825 */ /* 0x041fe400078e0210 */
[----:B------:R-:W2:Y:S04]  /*a670*/  LDL.64 R16, [R1+0x6e0] ;  /* 0x0006e00001107983 */ /* 0x000ea80000100a00 */
[----:B---3--:R0:W-:Y:S04]  /*a680*/  STL [R1+0x18], R0 ;  /* 0x0000180001007387 */ /* 0x0081e80000100800 */
[----:B0-----:R0:W3:Y:S02]  /*a690*/  LDG.E.U16 R0, desc[UR10][R14.64] ;  /* 0x0000000a0e007981 */ /* 0x0010e4000c1e1500 */
[----:B0-----:R-:W-:-:S02]  /*a6a0*/  IMAD.WIDE R14, R2, 0x2, R24 ;  /* 0x00000002020e7825 */ /* 0x001fc400078e0218 */
[----:B------:R-:W2:Y:S04]  /*a6b0*/  LDL.64 R24, [R1+0x6d8] ;  /* 0x0006d80001187983 */ /* 0x000ea80000100a00 */
[----:B------:R0:W2:Y:S02]  /*a6c0*/  LDG.E.U16 R29, desc[UR10][R14.64] ;  /* 0x0000000a0e1d7981 */ /* 0x0000a4000c1e1500 */
[C---:B0-----:R-:W-:Y:S02]  /*a6d0*/  IMAD.WIDE R14, R2.reuse, 0x2, R22 ;  /* 0x00000002020e7825 */ /* 0x041fe400078e0216 */
[----:B------:R-:W2:Y:S04]  /*a6e0*/  LDL.64 R22, [R1+0x6d0] ;  /* 0x0006d00001167983 */ /* 0x000ea80000100a00 */
[----:B------:R0:W2:Y:S04]  /*a6f0*/  LDG.E.U16 R28, desc[UR10][R14.64] ;  /* 0x0000000a0e1c7981 */ /* 0x0000a8000c1e1500 */
[----:B----4-:R1:W-:Y:S01]  /*a700*/  STL [R1+0x14], R4 ;  /* 0x0000140401007387 */ /* 0x0103e20000100800 */
[----:B0-----:R-:W-:-:S05]  /*a710*/  IMAD.WIDE R14, R2, 0x2, R26 ;  /* 0x00000002020e7825 */ /* 0x001fca00078e021a */
[----:B-1----:R0:W4:Y:S02]  /*a720*/  LDG.E.U16 R4, desc[UR10][R14.64] ;  /* 0x0000000a0e047981 */ /* 0x002124000c1e1500 */
[C---:B0-----:R-:W-:Y:S02]  /*a730*/  IMAD.WIDE R14, R2.reuse, 0x2, R20 ;  /* 0x00000002020e7825 */ /* 0x041fe400078e0214 */
[----:B------:R-:W4:Y:S04]  /*a740*/  LDL.64 R20, [R1+0x6c8] ;  /* 0x0006c80001147983 */ /* 0x000f280000100a00 */
[----:B---3--:R0:W-:Y:S04]  /*a750*/  STL [R1+0x10], R0 ;  /* 0x0000100001007387 */ /* 0x0081e80000100800 */
[----:B0-----:R2:W3:Y:S02]  /*a760*/  LDG.E.U16 R0, desc[UR10][R14.64] ;  /* 0x0000000a0e007981 */ /* 0x0014e4000c1e1500 */
[----:B--2---:R-:W-:-:S02]  /*a770*/  IMAD.WIDE R14, R2, 0x2, R18 ;  /* 0x00000002020e7825 */ /* 0x004fc400078e0212 */
[----:B------:R-:W2:Y:S04]  /*a780*/  LDL.64 R18, [R1+0x6c0] ;  /* 0x0006c00001127983 */ /* 0x000ea80000100a00 */
[----:B------:R0:W-:Y:S04]  /*a790*/  STL [R1+0xc], R29 ;  /* 0x00000c1d01007387 */ /* 0x0001e80000100800 */
[----:B0-----:R0:W3:Y:S02]  /*a7a0*/  LDG.E.U16 R29, desc[UR10][R14.64] ;  /* 0x0000000a0e1d7981 */ /* 0x0010e4000c1e1500 */
[----:B0-----:R-:W-:-:S05]  /*a7b0*/  IMAD.WIDE R14, R2, 0x2, R16 ;  /* 0x00000002020e7825 */ /* 0x001fca00078e0210 */
[----:B------:R0:W3:Y:S02]  /*a7c0*/  LDG.E.U16 R27, desc[UR10][R14.64] ;  /* 0x0000000a0e1b7981 */ /* 0x0000e4000c1e1500 */
[----:B0-----:R-:W-:-:S05]  /*a7d0*/  IMAD.WIDE R14, R2, 0x2, R24 ;  /* 0x00000002020e7825 */ /* 0x001fca00078e0218 */
[----:B------:R0:W3:Y:S02]  /*a7e0*/  LDG.E.U16 R25, desc[UR10][R14.64] ;  /* 0x0000000a0e197981 */ /* 0x0000e4000c1e1500 */
[----:B0-----:R-:W-:-:S05]  /*a7f0*/  IMAD.WIDE R14, R2, 0x2, R22 ;  /* 0x00000002020e7825 */ /* 0x001fca00078e0216 */
[----:B------:R4:W3:Y:S02]  /*a800*/  LDG.E.U16 R23, desc[UR10][R14.64] ;  /* 0x0000000a0e177981 */ /* 0x0008e4000c1e1500 */
[----:B----4-:R-:W-:-:S05]  /*a810*/  IMAD.WIDE R14, R2, 0x2, R20 ;  /* 0x00000002020e7825 */ /* 0x010fca00078e0214 */
[----:B------:R2:W4:Y:S02]  /*a820*/  LDG.E.U16 R21, desc[UR10][R14.64] ;  /* 0x0000000a0e157981 */ /* 0x000524000c1e1500 */
[----:B--2---:R-:W-:-:S05]  /*a830*/  IMAD.WIDE R14, R2, 0x2, R18 ;  /* 0x00000002020e7825 */ /* 0x004fca00078e0212 */
[----:B------:R-:W2:Y:S04]  /*a840*/  LDG.E.U16 R19, desc[UR10][R14.64] ;  /* 0x0000000a0e137981 */ /* 0x000ea8000c1e1500 */
[----:B---3--:R-:W-:Y:S04]  /*a850*/  STL [R1+0x12a8], R29 ;  /* 0x0012a81d01007387 */ /* 0x008fe80000100800 */
[----:B------:R-:W3:Y:S04]  /*a860*/  LDL.64 R16, [R1+0x6b8] ;  /* 0x0006b80001107983 */ /* 0x000ee80000100a00 */
[----:B------:R-:W-:Y:S04]  /*a870*/  STL [R1+0x12ac], R27 ;  /* 0x0012ac1b01007387 */ /* 0x000fe80000100800 */
[----:B------:R-:W-:Y:S04]  /*a880*/  STL [R1+0x12b0], R25 ;  /* 0x0012b01901007387 */ /* 0x000fe80000100800 */
[----:B------:R0:W-:Y:S04]  /*a890*/  STL [R1+0x8], R28 ;  /* 0x0000081c01007387 */ /* 0x0001e80000100800 */
[----:B0-----:R-:W3:Y:S04]  /*a8a0*/  LDL.64 R28, [R1+0x6a8] ;  /* 0x0006a800011c7983 */ /* 0x001ee80000100a00 */
[----:B------:R0:W-:Y:S04]  /*a8b0*/  STL [R1+0x12b4], R23 ;  /* 0x0012b41701007387 */ /* 0x0001e80000100800 */
[----:B------:R-:W3:Y:S04]  /*a8c0*/  LDL.64 R26, [R1+0x6a0] ;  /* 0x0006a000011a7983 */ /* 0x000ee80000100a00 */
[----:B----4-:R1:W-:Y:S04]  /*a8d0*/  STL [R1+0x12b8], R21 ;  /* 0x0012b81501007387 */ /* 0x0103e80000100800 */
[----:B0-----:R-:W4:Y:S04]  /*a8e0*/  LDL.64 R22, [R1+0x698] ;  /* 0x0006980001167983 */ /* 0x001f280000100a00 */
[----:B-1----:R-:W4:Y:S04]  /*a8f0*/  LDL.64 R20, [R1+0x6b0] ;  /* 0x0006b00001147983 */ /* 0x002f280000100a00 */
[----:B--2---:R-:W-:Y:S04]  /*a900*/  STL [R1+0x12bc], R19 ;  /* 0x0012bc1301007387 */ /* 0x004fe80000100800 */
[----:B------:R-:W2:Y:S01]  /*a910*/  LDL.64 R24, [R1+0x690] ;  /* 0x0006900001187983 */ /* 0x000ea20000100a00 */
[----:B---3--:R-:W-:-:S05]  /*a920*/  IMAD.WIDE R14, R2, 0x2, R16 ;  /* 0x00000002020e7825 */ /* 0x008fca00078e0210 */
[----:B------:R4:W3:Y:S04]  /*a930*/  LDG.E.U16 R17, desc[UR10][R14.64] ;  /* 0x0000000a0e117981 */ /* 0x0008e8000c1e1500 */
[----:B------:R0:W-:Y:S01]  /*a940*/  STL [R1+0x4], R4 ;  /* 0x0000040401007387 */ /* 0x0001e20000100800 */
[----:B----4-:R-:W-:-:S05]  /*a950*/  IMAD.WIDE R14, R2, 0x2, R20 ;  /* 0x00000002020e7825 */ /* 0x010fca00078e0214 */
[----:B0-----:R0:W4:Y:S02]  /*a960*/  LDG.E.U16 R4, desc[UR10][R14.64] ;  /* 0x0000000a0e047981 */ /* 0x001124000c1e1500 */
[----:B0-----:R-:W-:-:S05]  /*a970*/  IMAD.WIDE R14, R2, 0x2, R28 ;  /* 0x00000002020e7825 */ /* 0x001fca00078e021c */
[----:B------:R0:W2:Y:S02]  /*a980*/  LDG.E.U16 R18, desc[UR10][R14.64] ;  /* 0x0000000a0e127981 */ /* 0x0000a4000c1e1500 */
[----:B0-----:R-:W-:-:S05]  /*a990*/  IMAD.WIDE R14, R2, 0x2, R26 ;  /* 0x00000002020e7825 */ /* 0x001fca00078e021a */
[----:B------:R0:W2:Y:S04]  /*a9a0*/  LDG.E.U16 R20, desc[UR10][R14.64] ;  /* 0x0000000a0e147981 */ /* 0x0000a8000c1e1500 */
[----:B---3--:R-:W-:Y:S04]  /*a9b0*/  STL [R1+0x12c0], R17 ;  /* 0x0012c01101007387 */ /* 0x008fe80000100800 */
[----:B------:R1:W-:Y:S04]  /*a9c0*/  STL [R1], R0 ;  /* 0x0000000001007387 */ /* 0x0003e80000100800 */
[----:B----4-:R-:W-:Y:S04]  /*a9d0*/  STL [R1+0x1290], R4 ;  /* 0x0012900401007387 */ /* 0x010fe80000100800 */
[----:B--2---:R-:W-:Y:S04]  /*a9e0*/  STL [R1+0x1294], R18 ;  /* 0x0012941201007387 */ /* 0x004fe80000100800 */
[----:B------:R-:W2:Y:S01]  /*a9f0*/  LDL.64 R26, [R1+0x688] ;  /* 0x00068800011a7983 */ /* 0x000ea20000100a00 */
[----:B0-----:R-:W-:-:S05]  /*aa00*/  IMAD.WIDE R14, R2, 0x2, R22 ;  /* 0x00000002020e7825 */ /* 0x001fca00078e0216 */
[----:B------:R0:W3:Y:S02]  /*aa10*/  LDG.E.U16 R22, desc[UR10][R14.64] ;  /* 0x0000000a0e167981 */ /* 0x0000e4000c1e1500 */
[C---:B0-----:R-:W-:Y:S02]  /*aa20*/  IMAD.WIDE R14, R2.reuse, 0x2, R24 ;  /* 0x00000002020e7825 */ /* 0x041fe400078e0218 */
[----:B------:R-:W-:Y:S04]  /*aa30*/  STL [R1+0x1298], R20 ;  /* 0x0012981401007387 */ /* 0x000fe80000100800 */
[----:B------:R2:W4:Y:S04]  /*aa40*/  LDG.E.U16 R24, desc[UR10][R14.64] ;  /* 0x0000000a0e187981 */ /* 0x000528000c1e1500 */
[----:B------:R-:W4:Y:S01]  /*aa50*/  LDL.64 R28, [R1+0x680] ;  /* 0x00068000011c7983 */ /* 0x000f220000100a00 */
[----:B--2---:R-:W-:-:S05]  /*aa60*/  IMAD.WIDE R14, R2, 0x2, R26 ;  /* 0x00000002020e7825 */ /* 0x004fca00078e021a */
[----:B------:R4:W2:Y:S04]  /*aa70*/  LDG.E.U16 R26, desc[UR10][R14.64] ;  /* 0x0000000a0e1a7981 */ /* 0x0008a8000c1e1500 */
[----:B---3--:R0:W-:Y:S04]  /*aa80*/  STL [R1+0x129c], R22 ;  /* 0x00129c1601007387 */ /* 0x0081e80000100800 */
[----:B-1----:R-:W3:Y:S04]  /*aa90*/  LDL.LU R0, [R1+0x17c] ;  /* 0x00017c0001007983 */ /* 0x002ee80000300800 */
[----:B------:R-:W3:Y:S04]  /*aaa0*/  LDL.LU R16, [R1+0x170] ;  /* 0x0001700001107983 */ /* 0x000ee80000300800 */
[----:B0-----:R-:W3:Y:S04]  /*aab0*/  LDL.LU R22, [R1+0x148] ;  /* 0x0001480001167983 */ /* 0x001ee80000300800 */
[----:B------:R-:W3:Y:S01]  /*aac0*/  LDL.LU R20, [R1+0x144] ;  /* 0x0001440001147983 */ /* 0x000ee20000300800 */
[----:B----4-:R-:W-:-:S03]  /*aad0*/  IMAD.WIDE R14, R2, 0x2, R28 ;  /* 0x00000002020e7825 */ /* 0x010fc600078e021c */
[----:B------:R-:W4:Y:S04]  /*aae0*/  LDL.LU R18, [R1+0xd0] ;  /* 0x0000d00001127983 */ /* 0x000f280000300800 */
[----:B------:R-:W3:Y:S04]  /*aaf0*/  LDL.LU R4, [R1+0xcc] ;  /* 0x0000cc0001047983 */ /* 0x000ee80000300800 */
[----:B------:R-:W3:Y:S04]  /*ab00*/  LDL.LU R17, [R1+0xc8] ;  /* 0x0000c80001117983 */ /* 0x000ee80000300800 */
[----:B------:R0:W-:Y:S04]  /*ab10*/  STL [R1+0x12a0], R24 ;  /* 0x0012a01801007387 */ /* 0x0001e80000100800 */
[----:B------:R-:W3:Y:S04]  /*ab20*/  LDG.E.U16 R28, desc[UR10][R14.64] ;  /* 0x0000000a0e1c7981 */ /* 0x000ee8000c1e1500 */
[----:B0-----:R-:W4:Y:S04]  /*ab30*/  LDL.LU R24, [R1+0x14c] ;  /* 0x00014c0001187983 */ /* 0x001f280000300800 */
[----:B--2---:R0:W-:Y:S04]  /*ab40*/  STL [R1+0x12a4], R26 ;  /* 0x0012a41a01007387 */ /* 0x0041e80000100800 */
[----:B0-----:R-:W2:Y:S04]  /*ab50*/  LDL.LU R26, [R1+0x150] ;  /* 0x00015000011a7983 */ /* 0x001ea80000300800 */
[----:B------:R-:W2:Y:S04]  /*ab60*/  LDL.LU R19, [R1+0x30] ;  /* 0x0000300001137983 */ /* 0x000ea80000300800 */
[----:B------:R-:W2:Y:S04]  /*ab70*/  LDL.64 R14, [R1+0x678] ;  /* 0x00067800010e7983 */ /* 0x000ea80000100a00 */
[----:B---3--:R0:W-:Y:S04]  /*ab80*/  STL [R1+0x12c4], R28 ;  /* 0x0012c41c01007387 */ /* 0x0081e80000100800 */
[----:B0-----:R-:W3:Y:S04]  /*ab90*/  LDL.LU R28, [R1+0x184] ;  /* 0x00018400011c7983 */ /* 0x001ee80000300800 */
[----:B------:R-:W3:Y:S04]  /*aba0*/  LDL.LU R21, [R1+0x140] ;  /* 0x0001400001157983 */ /* 0x000ee80000300800 */
[----:B------:R-:W3:Y:S04]  /*abb0*/  LDL.LU R23, [R1+0x13c] ;  /* 0x00013c0001177983 */ /* 0x000ee80000300800 */
[----:B------:R-:W3:Y:S04]  /*abc0*/  LDL.LU R25, [R1+0x134] ;  /* 0x0001340001197983 */ /* 0x000ee80000300800 */
[----:B------:R-:W3:Y:S04]  /*abd0*/  LDL.LU R27, [R1+0x128] ;  /* 0x00012800011b7983 */ /* 0x000ee80000300800 */
[----:B------:R-:W3:Y:S04]  /*abe0*/  LDL.LU R29, [R1+0x90] ;  /* 0x00009000011d7983 */ /* 0x000ee80000300800 */
[----:B------:R0:W-:Y:S01]  /*abf0*/  STL [R1+0xd00], R2 ;  /* 0x000d000201007387 */ /* 0x0001e20000100800 */
[----:B--2---:R-:W-:-:S03]  /*ac00*/  IMAD.WIDE R14, R2, 0x2, R14 ;  /* 0x00000002020e7825 */ /* 0x004fc600078e020e */
[----:B0-----:R-:W2:Y:S04]  /*ac10*/  LDL.LU R2, [R1+0x18c] ;  /* 0x00018c0001027983 */ /* 0x001ea80000300800 */
[----:B------:R0:W2:Y:S02]  /*ac20*/  LDG.E.U16 R14, desc[UR10][R14.64] ;  /* 0x0000000a0e0e7981 */ /* 0x0000a4000c1e1500 */
[----:B0-----:R-:W0:Y:S02]  /*ac30*/  S2R R15, SR_TID.X ;  /* 0x00000000000f7919 */ /* 0x001e240000002100 */
[----:B0-----:R-:W-:-:S04]  /*ac40*/  LOP3.LUT R15, R15, 0x7f, RZ, 0xc0, !PT ;  /* 0x0000007f0f0f7812 */ /* 0x001fc800078ec0ff */
[----:B------:R-:W-:Y:S01]  /*ac50*/  SHF.L.U32 R15, R15, 0x1, RZ ;  /* 0x000000010f0f7819 */ /* 0x000fe200000006ff */
[----:B------:R-:W-:Y:S06]  /*ac60*/  BAR.SYNC.DEFER_BLOCKING 0x0 ;  /* 0x0000000000007b1d */ /* 0x000fec0000010000 */
[----:B------:R0:W-:Y:S04]  /*ac70*/  STS.U16 [R15+UR6+0x8000], R0 ;  /* 0x008000000f007988 */ /* 0x0001e80008000406 */
[----:B------:R1:W-:Y:S04]  /*ac80*/  STS.U16 [R15+UR6+0x8100], R16 ;  /* 0x008100100f007988 */ /* 0x0003e80008000406 */
[----:B0-----:R-:W2:Y:S04]  /*ac90*/  LDL.LU R0, [R1+0x12d8] ;  /* 0x0012d80001007983 */ /* 0x001ea80000300800 */
[----:B-1----:R-:W2:Y:S04]  /*aca0*/  LDL.LU R16, [R1+0x12d4] ;  /* 0x0012d40001107983 */ /* 0x002ea80000300800 */
[----:B------:R0:W-:Y:S04]  /*acb0*/  STS.U16 [R15+UR6+0xe300], R10 ;  /* 0x00e3000a0f007988 */ /* 0x0001e80008000406 */
[----:B---3--:R-:W-:Y:S01]  /*acc0*/  STS.U16 [R15+UR6+0x8300], R28 ;  /* 0x0083001c0f007988 */ /* 0x008fe20008000406 */
[----:B0-----:R-:W-:-:S03]  /*acd0*/  LOP3.LUT R10, R15, 0x10, RZ, 0x3c, !PT ;  /* 0x000000100f0a7812 */ /* 0x001fc600078e3cff */
[----:B------:R-:W-:Y:S04]  /*ace0*/  STS.U16 [R15+UR6+0xa000], R26 ;  /* 0x00a0001a0f007988 */ /* 0x000fe80008000406 */
[----:B----4-:R-:W-:Y:S04]  /*acf0*/  STS.U16 [R15+UR6+0xa100], R24 ;  /* 0x00a100180f007988 */ /* 0x010fe80008000406 */
        /* <DEDUP_REMOVED lines=8> */
[----:B--2---:R-:W-:Y:S04]  /*ad80*/  STS.U16 [R15+UR6+0x8200], R2 ;  /* 0x008200020f007988 */ /* 0x004fe80008000406 */
[----:B------:R-:W-:Y:S04]  /*ad90*/  STS.U16 [R15+UR6+0xc300], R16 ;  /* 0x00c300100f007988 */ /* 0x000fe80008000406 */
[----:B------:R0:W-:Y:S04]  /*ada0*/  STS.U16 [R10+UR6+0x8400], R0 ;  /* 0x008400000a007988 */ /* 0x0001e80008000406 */
[----:B0-----:R-:W2:Y:S04]  /*adb0*/  LDL.LU R0, [R1+0x12d0] ;  /* 0x0012d00001007983 */ /* 0x001ea80000300800 */
[----:B------:R0:W-:Y:S04]  /*adc0*/  STS.U16 [R10+UR6+0x8600], R8 ;  /* 0x008600080a007988 */ /* 0x0001e80008000406 */
[----:B------:R1:W-:Y:S04]  /*add0*/  STS.U16 [R10+UR6+0x8700], R9 ;  /* 0x008700090a007988 */ /* 0x0003e80008000406 */
[----:B0-----:R-:W3:Y:S04]  /*ade0*/  LDL.LU R8, [R1+0x12cc] ;  /* 0x0012cc0001087983 */ /* 0x001ee80000300800 */
[----:B-1----:R-:W4:Y:S04]  /*adf0*/  LDL.LU R9, [R1+0x12c8] ;  /* 0x0012c80001097983 */ /* 0x002f280000300800 */
[----:B------:R-:W4:Y:S04]  /*ae00*/  LDL.LU R17, [R1+0x70] ;  /* 0x0000700001117983 */ /* 0x000f280000300800 */
[----:B------:R0:W-:Y:S04]  /*ae10*/  STS.U16 [R10+UR6+0x8500], R19 ;  /* 0x008500130a007988 */ /* 0x0001e80008000406 */
[----:B------:R1:W-:Y:S04]  /*ae20*/  STS.U16 [R10+UR6+0xa400], R21 ;  /* 0x00a400150a007988 */ /* 0x0003e80008000406 */
[----:B------:R1:W-:Y:S04]  /*ae30*/  STS.U16 [R10+UR6+0xa500], R23 ;  /* 0x00a500170a007988 */ /* 0x0003e80008000406 */
[----:B0-----:R-:W4:Y:S04]  /*ae40*/  LDL.LU R19, [R1+0x6c] ;  /* 0x00006c0001137983 */ /* 0x001f280000300800 */
[----:B-1----:R-:W4:Y:S04]  /*ae50*/  LDL.LU R21, [R1+0x58] ;  /* 0x0000580001157983 */ /* 0x002f280000300800 */
[----:B------:R-:W4:Y:S04]  /*ae60*/  LDL.LU R23, [R1+0x34] ;  /* 0x0000340001177983 */ /* 0x000f280000300800 */
[----:B------:R0:W-:Y:S04]  /*ae70*/  STS.U16 [R10+UR6+0xa600], R25 ;  /* 0x00a600190a007988 */ /* 0x0001e80008000406 */
[----:B------:R1:W-:Y:S04]  /*ae80*/  STS.U16 [R10+UR6+0xa700], R27 ;  /* 0x00a7001b0a007988 */ /* 0x0003e80008000406 */
[----:B------:R1:W-:Y:S04]  /*ae90*/  STS.U16 [R10+UR6+0xc400], R29 ;  /* 0x00c4001d0a007988 */ /* 0x0003e80008000406 */
[----:B0-----:R-:W4:Y:S04]  /*aea0*/  LDL.LU R25, [R1+0x138] ;  /* 0x0001380001197983 */ /* 0x001f280000300800 */
[----:B-1----:R-:W4:Y:S04]  /*aeb0*/  LDL.LU R27, [R1+0x130] ;  /* 0x00013000011b7983 */ /* 0x002f280000300800 */
[----:B------:R-:W4:Y:S01]  /*aec0*/  LDL.LU R29, [R1+0x12c] ;  /* 0x00012c00011d7983 */ /* 0x000f220000300800 */
[----:B------:R-:W0:Y:S03]  /*aed0*/  S2R R2, SR_TID.X ;  /* 0x0000000000027919 */ /* 0x000e260000002100 */
[----:B------:R-:W-:Y:S04]  /*aee0*/  STS.U16 [R10+UR6+0xe700], R3 ;  /* 0x00e700030a007988 */ /* 0x000fe80008000406 */
[----:B------:R1:W-:Y:S04]  /*aef0*/  STS.U16 [R10+UR6+0xe400], R7 ;  /* 0x00e400070a007988 */ /* 0x0003e80008000406 */
[----:B------:R-:W-:Y:S04]  /*af00*/  STS.U16 [R10+UR6+0xe500], R6 ;  /* 0x00e500060a007988 */ /* 0x000fe80008000406 */
[----:B------:R-:W-:Y:S04]  /*af10*/  STS.U16 [R10+UR6+0xe600], R5 ;  /* 0x00e600050a007988 */ /* 0x000fe80008000406 */
[----:B-1----:R-:W4:Y:S01]  /*af20*/  LDL.LU R7, [R1+0x124] ;  /* 0x0001240001077983 */ /* 0x002f220000300800 */
[----:B0-----:R-:W-:-:S03]  /*af30*/  LOP3.LUT R12, R2, 0x7, RZ, 0xc0, !PT ;  /* 0x00000007020c7812 */ /* 0x001fc600078ec0ff */
[----:B--2---:R0:W-:Y:S02]  /*af40*/  STS.U16 [R10+UR6+0xc500], R0 ;  /* 0x00c500000a007988 */ /* 0x0041e40008000406 */
[----:B0-----:R-:W-:-:S05]  /*af50*/  LOP3.LUT R0, R2, 0x60, RZ, 0xc0, !PT ;  /* 0x0000006002007812 */ /* 0x001fca00078ec0ff */
[----:B------:R-:W-:Y:S01]  /*af60*/  IMAD R3, R0, 0x10, R12 ;  /* 0x0000001000037824 */ /* 0x000fe200078e020c */
[----:B---3--:R0:W-:Y:S04]  /*af70*/  STS.U16 [R10+UR6+0xc700], R8 ;  /* 0x00c700080a007988 */ /* 0x0081e80008000406 */
[----:B----4-:R1:W-:Y:S01]  /*af80*/  STS.U16 [R10+UR6+0xc600], R9 ;  /* 0x00c600090a007988 */ /* 0x0103e20008000406 */
[----:B------:R-:W-:-:S03]  /*af90*/  SHF.L.U32 R3, R3, 0x4, RZ ;  /* 0x0000000403037819 */ /* 0x000fc600000006ff */
[----:B0-----:R-:W2:Y:S01]  /*afa0*/  LDL.LU R8, [R1+0xc4] ;  /* 0x0000c40001087983 */ /* 0x001ea20000300800 */
[----:B-1----:R-:W-:-:S03]  /*afb0*/  SHF.L.U32 R10, R2, 0x1, RZ ;  /* 0x00000001020a7819 */ /* 0x002fc600000006ff */
[----:B------:R-:W3:Y:S01]  /*afc0*/  LDL.LU R9, [R1+0xc0] ;  /* 0x0000c00001097983 */ /* 0x000ee20000300800 */
[----:B------:R-:W-:-:S03]  /*afd0*/  LOP3.LUT R5, R3, 0x30, R10, 0x78, !PT ;  /* 0x0000003003057812 */ /* 0x000fc600078e780a */
[----:B------:R-:W4:Y:S04]  /*afe0*/  LDL.LU R11, [R1+0xbc] ;  /* 0x0000bc00010b7983 */ /* 0x000f280000300800 */
[----:B------:R-:W4:Y:S01]  /*aff0*/  LDL.LU R20, [R1+0xb8] ;  /* 0x0000b80001147983 */ /* 0x000f220000300800 */
[----:B------:R-:W-:-:S03]  /*b000*/  LEA R0, R12, R5, 0xa ;  /* 0x000000050c007211 */ /* 0x000fc600078e50ff */
[----:B------:R-:W4:Y:S01]  /*b010*/  LDL.LU R18, [R1+0x28] ;  /* 0x0000280001127983 */ /* 0x000f220000300800 */
[----:B------:R-:W-:-:S03]  /*b020*/  LOP3.LUT R5, R15, 0x20, RZ, 0x3c, !PT ;  /* 0x000000200f057812 */ /* 0x000fc600078e3cff */
[----:B------:R-:W4:Y:S04]  /*b030*/  LDL.LU R4, [R1+0x1c] ;  /* 0x00001c0001047983 */ /* 0x000f280000300800 */
[----:B------:R-:W4:Y:S04]  /*b040*/  LDL.LU R13, [R1+0x18] ;  /* 0x00001800010d7983 */ /* 0x000f280000300800 */
[----:B------:R-:W4:Y:S04]  /*b050*/  LDL.LU R16, [R1+0x14] ;  /* 0x0000140001107983 */ /* 0x000f280000300800 */
[----:B------:R-:W4:Y:S04]  /*b060*/  LDL.LU R28, [R1+0x64] ;  /* 0x00006400011c7983 */ /* 0x000f280000300800 */
[----:B------:R-:W4:Y:S04]  /*b070*/  LDL.LU R26, [R1+0x60] ;  /* 0x00006000011a7983 */ /* 0x000f280000300800 */
[----:B------:R-:W4:Y:S04]  /*b080*/  LDL.LU R24, [R1+0x54] ;  /* 0x0000540001187983 */ /* 0x000f280000300800 */
[----:B------:R0:W-:Y:S04]  /*b090*/  STS.U16 [R5+UR6+0x8800], R17 ;  /* 0x0088001105007988 */ /* 0x0001e80008000406 */
        /* <DEDUP_REMOVED lines=11> */
[----:B------:R-:W-:Y:S04]  /*b150*/  STL [R1+0x1090], R2 ;  /* 0x0010900201007387 */ /* 0x000fe80000100800 */
[----:B------:R0:W-:Y:S04]  /*b160*/  STS.U16 [R5+UR6+0xaa00], R29 ;  /* 0x00aa001d05007988 */ /* 0x0001e80008000406 */
[----:B-1----:R-:W4:Y:S04]  /*b170*/  LDL.LU R27, [R1+0xb0] ;  /* 0x0000b000011b7983 */ /* 0x002f280000300800 */
[----:B0-----:R-:W4:Y:S01]  /*b180*/  LDL.LU R29, [R1+0xac] ;  /* 0x0000ac00011d7983 */ /* 0x001f220000300800 */
[----:B------:R-:W-:-:S02]  /*b190*/  IMAD.SHL.U32 R6, R2, 0x8, RZ ;  /* 0x0000000802067824 */ /* 0x000fc400078e00ff */
[----:B------:R-:W-:-:S03]  /*b1a0*/  IMAD.SHL.U32 R3, R12, 0x40, RZ ;  /* 0x000000400c037824 */ /* 0x000fc600078e00ff */
[----:B------:R-:W-:-:S04]  /*b1b0*/  LOP3.LUT R6, R6, 0x30, RZ, 0xc0, !PT ;  /* 0x0000003006067812 */ /* 0x000fc800078ec0ff */
[----:B------:R-:W-:Y:S02]  /*b1c0*/  LOP3.LUT R3, R3, R6, RZ, 0xfc, !PT ;  /* 0x0000000603037212 */ /* 0x000fe400078efcff */
[----:B------:R-:W-:Y:S02]  /*b1d0*/  LOP3.LUT R6, R2, 0x10, RZ, 0xc0, !PT ;  /* 0x0000001002067812 */ /* 0x000fe400078ec0ff */
[----:B------:R-:W-:-:S05]  /*b1e0*/  LOP3.LUT R3, R3, 0x10, R10, 0x78, !PT ;  /* 0x0000001003037812 */ /* 0x000fca00078e780a */
[----:B------:R-:W-:Y:S01]  /*b1f0*/  IMAD R3, R6, 0x20, R3 ;  /* 0x0000002006037824 */ /* 0x000fe200078e0203 */
[C---:B------:R-:W-:Y:S01]  /*b200*/  LOP3.LUT R6, R15.reuse, 0x30, RZ, 0x3c, !PT ;  /* 0x000000300f067812 */ /* 0x040fe200078e3cff */
[----:B------:R-:W-:Y:S04]  /*b210*/  STS.U16 [R5+UR6+0xab00], R7 ;  /* 0x00ab000705007988 */ /* 0x000fe80008000406 */
[----:B--2---:R-:W-:Y:S04]  /*b220*/  STS.U16 [R5+UR6+0xc800], R8 ;  /* 0x00c8000805007988 */ /* 0x004fe80008000406 */
[----:B---3--:R-:W-:Y:S04]  /*b230*/  STS.U16 [R5+UR6+0xc900], R9 ;  /* 0x00c9000905007988 */ /* 0x008fe80008000406 */
[----:B----4-:R-:W-:Y:S04]  /*b240*/  STS.U16 [R5+UR6+0xca00], R11 ;  /* 0x00ca000b05007988 */ /* 0x010fe80008000406 */
[----:B------:R0:W-:Y:S04]  /*b250*/  STS.U16 [R5+UR6+0xcb00], R20 ;  /* 0x00cb001405007988 */ /* 0x0001e80008000406 */
[----:B------:R1:W-:Y:S04]  /*b260*/  STS.U16 [R5+UR6+0xe800], R18 ;  /* 0x00e8001205007988 */ /* 0x0003e80008000406 */
[----:B------:R2:W-:Y:S04]  /*b270*/  STS.U16 [R5+UR6+0xe900], R4 ;  /* 0x00e9000405007988 */ /* 0x0005e80008000406 */
[----:B0-----:R-:W3:Y:S04]  /*b280*/  LDL.LU R20, [R1+0xa8] ;  /* 0x0000a80001147983 */ /* 0x001ee80000300800 */
[----:B-1----:R-:W4:Y:S04]  /*b290*/  LDL.LU R18, [R1+0x10] ;  /* 0x0000100001127983 */ /* 0x002f280000300800 */
[----:B------:R-:W-:Y:S04]  /*b2a0*/  STS.U16 [R5+UR6+0xea00], R13 ;  /* 0x00ea000d05007988 */ /* 0x000fe80008000406 */
[----:B------:R-:W-:Y:S04]  /*b2b0*/  STS.U16 [R5+UR6+0xeb00], R16 ;  /* 0x00eb001005007988 */ /* 0x000fe80008000406 */
[----:B--2---:R-:W2:Y:S04]  /*b2c0*/  LDL.LU R4, [R1+0xc] ;  /* 0x00000c0001047983 */ /* 0x004ea80000300800 */
[----:B------:R0:W-:Y:S04]  /*b2d0*/  STS.U16 [R6+UR6+0x8c00], R28 ;  /* 0x008c001c06007988 */ /* 0x0001e80008000406 */
[----:B0-----:R-:W2:Y:S04]  /*b2e0*/  LDL.LU R28, [R1+0x8] ;  /* 0x00000800011c7983 */ /* 0x001ea80000300800 */
[----:B------:R0:W-:Y:S04]  /*b2f0*/  STS.U16 [R6+UR6+0xac00], R17 ;  /* 0x00ac001106007988 */ /* 0x0001e80008000406 */
        /* <DEDUP_REMOVED lines=8> */
[----:B------:R-:W2:Y:S04]  /*b380*/  LDL.LU R13, [R1+0x194] ;  /* 0x00019400010d7983 */ /* 0x000ea80000300800 */
[----:B------:R-:W2:Y:S04]  /*b390*/  LDL.LU R16, [R1+0x110] ;  /* 0x0001100001107983 */ /* 0x000ea80000300800 */
[----:B------:R1:W-:Y:S04]  /*b3a0*/  STS.U16 [R6+UR6+0xcd00], R27 ;  /* 0x00cd001b06007988 */ /* 0x0003e80008000406 */
[----:B0-----:R-:W2:Y:S04]  /*b3b0*/  LDL.LU R25, [R1+0x10c] ;  /* 0x00010c0001197983 */ /* 0x001ea80000300800 */
[----:B------:R0:W-:Y:S04]  /*b3c0*/  STS.U16 [R6+UR6+0xce00], R29 ;  /* 0x00ce001d06007988 */ /* 0x0001e80008000406 */
[----:B-1----:R-:W2:Y:S04]  /*b3d0*/  LDL.LU R27, [R1+0x108] ;  /* 0x00010800011b7983 */ /* 0x002ea80000300800 */
[----:B0-----:R-:W2:Y:S01]  /*b3e0*/  LDL.LU R29, [R1+0x104] ;  /* 0x00010400011d7983 */ /* 0x001ea20000300800 */
[----:B------:R-:W-:-:S03]  /*b3f0*/  LOP3.LUT R5, R15, 0x40, RZ, 0x3c, !PT ;  /* 0x000000400f057812 */ /* 0x000fc600078e3cff */
[----:B------:R-:W2:Y:S04]  /*b400*/  LDL.LU R2, [R1+0x9c] ;  /* 0x00009c0001027983 */ /* 0x000ea80000300800 */
[----:B------:R-:W2:Y:S04]  /*b410*/  LDL.LU R12, [R1+0x98] ;  /* 0x00009800010c7983 */ /* 0x000ea80000300800 */
[----:B------:R-:W2:Y:S04]  /*b420*/  LDL.LU R10, [R1] ;  /* 0x00000000010a7983 */ /* 0x000ea80000300800 */
[----:B------:R-:W2:Y:S04]  /*b430*/  LDL.LU R15, [R1+0xa4] ;  /* 0x0000a400010f7983 */ /* 0x000ea80000300800 */
[----:B------:R-:W2:Y:S04]  /*b440*/  LDL.LU R7, [R1+0x190] ;  /* 0x0001900001077983 */ /* 0x000ea80000300800 */
[----:B------:R-:W2:Y:S04]  /*b450*/  LDL.LU R8, [R1+0x188] ;  /* 0x0001880001087983 */ /* 0x000ea80000300800 */
[----:B------:R-:W2:Y:S04]  /*b460*/  LDL.LU R9, [R1+0x180] ;  /* 0x0001800001097983 */ /* 0x000ea80000300800 */
[----:B------:R0:W-:Y:S04]  /*b470*/  STS.U16 [R6+UR6+0x8d00], R26 ;  /* 0x008d001a06007988 */ /* 0x0001e80008000406 */
[----:B------:R-:W2:Y:S04]  /*b480*/  LDL.LU R11, [R1+0x178] ;  /* 0x00017800010b7983 */ /* 0x000ea80000300800 */
[----:B------:R1:W-:Y:S04]  /*b490*/  STS.U16 [R6+UR6+0x8e00], R24 ;  /* 0x008e001806007988 */ /* 0x0003e80008000406 */
[----:B0-----:R-:W2:Y:S04]  /*b4a0*/  LDL.LU R26, [R1+0x100] ;  /* 0x00010000011a7983 */ /* 0x001ea80000300800 */
[----:B------:R0:W-:Y:S04]  /*b4b0*/  STS.U16 [R6+UR6+0x8f00], R22 ;  /* 0x008f001606007988 */ /* 0x0001e80008000406 */
[----:B-1----:R-:W2:Y:S04]  /*b4c0*/  LDL.LU R24, [R1+0xfc] ;  /* 0x0000fc0001187983 */ /* 0x002ea80000300800 */
[----:B0-----:R-:W2:Y:S04]  /*b4d0*/  LDL.LU R22, [R1+0xf8] ;  /* 0x0000f80001167983 */ /* 0x001ea80000300800 */
[----:B---3--:R0:W-:Y:S04]  /*b4e0*/  STS.U16 [R6+UR6+0xcf00], R20 ;  /* 0x00cf001406007988 */ /* 0x0081e80008000406 */
[----:B----4-:R1:W-:Y:S04]  /*b4f0*/  STS.U16 [R6+UR6+0xec00], R18 ;  /* 0x00ec001206007988 */ /* 0x0103e80008000406 */
[----:B0-----:R-:W3:Y:S04]  /*b500*/  LDL.LU R20, [R1+0xf4] ;  /* 0x0000f40001147983 */ /* 0x001ee80000300800 */
[----:B-1----:R-:W4:Y:S04]  /*b510*/  LDL.LU R18, [R1+0x94] ;  /* 0x0000940001127983 */ /* 0x002f280000300800 */
[----:B--2---:R0:W-:Y:S04]  /*b520*/  STS.U16 [R6+UR6+0xed00], R4 ;  /* 0x00ed000406007988 */ /* 0x0041e80008000406 */
[----:B0-----:R-:W2:Y:S04]  /*b530*/  LDL.LU R4, [R1+0x84] ;  /* 0x0000840001047983 */ /* 0x001ea80000300800 */
[----:B------:R0:W-:Y:S04]  /*b540*/  STS.U16 [R6+UR6+0xee00], R28 ;  /* 0x00ee001c06007988 */ /* 0x0001e80008000406 */
[----:B0-----:R-:W2:Y:S04]  /*b550*/  LDL.LU R28, [R1+0x12c4] ;  /* 0x0012c400011c7983 */ /* 0x001ea80000300800 */
[----:B------:R0:W-:Y:S04]  /*b560*/  STS.U16 [R6+UR6+0xef00], R17 ;  /* 0x00ef001106007988 */ /* 0x0001e80008000406 */
[----:B------:R1:W-:Y:S04]  /*b570*/  STS.U16 [R5+UR6+0x9000], R19 ;  /* 0x0090001305007988 */ /* 0x0003e80008000406 */
[----:B0-----:R-:W2:Y:S04]  /*b580*/  LDL.LU R17, [R1+0x12c0] ;  /* 0x0012c00001117983 */ /* 0x001ea80000300800 */
[----:B------:R-:W2:Y:S04]  /*b590*/  LDL.LU R6, [R1+0xa0] ;  /* 0x0000a00001067983 */ /* 0x000ea80000300800 */
[----:B-1----:R-:W3:Y:S04]  /*b5a0*/  LDL.LU R19, [R1+0x12bc] ;  /* 0x0012bc0001137983 */ /* 0x002ee80000300800 */
        /* <DEDUP_REMOVED lines=12> */
[----:B0-----:R-:W4:Y:S04]  /*b670*/  LDL.LU R27, [R1+0x12ac] ;  /* 0x0012ac00011b7983 */ /* 0x001f280000300800 */
[----:B-1----:R-:W4:Y:S04]  /*b680*/  LDL.LU R29, [R1+0x12a8] ;  /* 0x0012a800011d7983 */ /* 0x002f280000300800 */
[----:B------:R0:W-:Y:S02]  /*b690*/  STS.U16 [R5+UR6+0xd000], R15 ;  /* 0x00d0000f05007988 */ /* 0x0001e40008000406 */
[----:B0-----:R-:W0:Y:S02]  /*b6a0*/  S2R R15, SR_TID.X ;  /* 0x00000000000f7919 */ /* 0x001e240000002100 */
[----:B------:R-:W-:Y:S04]  /*b6b0*/  STS.U16 [R5+UR6+0xd200], R2 ;  /* 0x00d2000205007988 */ /* 0x000fe80008000406 */
[----:B------:R-:W-:Y:S04]  /*b6c0*/  STS.U16 [R5+UR6+0xd300], R12 ;  /* 0x00d3000c05007988 */ /* 0x000fe80008000406 */
[----:B------:R-:W-:Y:S01]  /*b6d0*/  STS.U16 [R5+UR6+0xf000], R10 ;  /* 0x00f0000a05007988 */ /* 0x000fe20008000406 */
[----:B0-----:R-:W-:-:S04]  /*b6e0*/  LOP3.LUT R15, R15, 0x7f, RZ, 0xc0, !PT ;  /* 0x0000007f0f0f7812 */ /* 0x001fc800078ec0ff */
[----:B------:R-:W-:Y:S01]  /*b6f0*/  SHF.L.U32 R15, R15, 0x1, RZ ;  /* 0x000000010f0f7819 */ /* 0x000fe200000006ff */
[----:B--2---:R0:W-:Y:S03]  /*b700*/  STS.U16 [R5+UR6+0xd100], R6 ;  /* 0x00d1000605007988 */ /* 0x0041e60008000406 */
[C---:B0-----:R-:W-:Y:S01]  /*b710*/  LOP3.LUT R6, R15.reuse, 0x50, RZ, 0x3c, !PT ;  /* 0x000000500f067812 */ /* 0x041fe200078e3cff */
[----:B---3--:R-:W-:Y:S04]  /*b720*/  STS.U16 [R5+UR6+0xf300], R25 ;  /* 0x00f3001905007988 */ /* 0x008fe80008000406 */
[----:B----4-:R-:W-:Y:S04]  /*b730*/  STS.U16 [R5+UR6+0xf200], R27 ;  /* 0x00f2001b05007988 */ /* 0x010fe80008000406 */
[----:B------:R-:W-:Y:S04]  /*b740*/  STS.U16 [R5+UR6+0xf100], R29 ;  /* 0x00f1001d05007988 */ /* 0x000fe80008000406 */
[----:B------:R0:W-:Y:S04]  /*b750*/  STS.U16 [R6+UR6+0xb400], R26 ;  /* 0x00b4001a06007988 */ /* 0x0001e80008000406 */
[----:B------:R1:W-:Y:S04]  /*b760*/  STS.U16 [R6+UR6+0xb500], R24 ;  /* 0x00b5001806007988 */ /* 0x0003e80008000406 */
[----:B------:R2:W-:Y:S04]  /*b770*/  STS.U16 [R6+UR6+0xb600], R22 ;  /* 0x00b6001606007988 */ /* 0x0005e80008000406 */
[----:B0-----:R-:W3:Y:S04]  /*b780*/  LDL.LU R26, [R1+0x174] ;  /* 0x00017400011a7983 */ /* 0x001ee80000300800 */
[----:B-1----:R-:W4:Y:S04]  /*b790*/  LDL.LU R24, [R1+0x16c] ;  /* 0x00016c0001187983 */ /* 0x002f280000300800 */
[----:B------:R0:W-:Y:S04]  /*b7a0*/  STS.U16 [R6+UR6+0xb700], R20 ;  /* 0x00b7001406007988 */ /* 0x0001e80008000406 */
[----:B--2---:R-:W2:Y:S04]  /*b7b0*/  LDL.LU R22, [R1+0x168] ;  /* 0x0001680001167983 */ /* 0x004ea80000300800 */
[----:B------:R1:W-:Y:S04]  /*b7c0*/  STS.U16 [R6+UR6+0xd400], R18 ;  /* 0x00d4001206007988 */ /* 0x0003e80008000406 */
[----:B0-----:R-:W2:Y:S04]  /*b7d0*/  LDL.LU R20, [R1+0x164] ;  /* 0x0001640001147983 */ /* 0x001ea80000300800 */
[----:B------:R0:W-:Y:S04]  /*b7e0*/  STS.U16 [R6+UR6+0xd500], R4 ;  /* 0x00d5000406007988 */ /* 0x0001e80008000406 */
[----:B-1----:R-:W2:Y:S04]  /*b7f0*/  LDL.LU R18, [R1+0xf0] ;  /* 0x0000f00001127983 */ /* 0x002ea80000300800 */
[----:B0-----:R-:W2:Y:S04]  /*b800*/  LDL.LU R4, [R1+0xec] ;  /* 0x0000ec0001047983 */ /* 0x001ea80000300800 */
[----:B------:R-:W2:Y:S04]  /*b810*/  LDL.LU R29, [R1+0x5c] ;  /* 0x00005c00011d7983 */ /* 0x000ea80000300800 */
        /* <DEDUP_REMOVED lines=9> */
[----:B-1----:R-:W2:Y:S01]  /*b8b0*/  LDL.LU R8, [R1+0xd4] ;  /* 0x0000d40001087983 */ /* 0x002ea20000300800 */
[----:B------:R-:W-:-:S03]  /*b8c0*/  LOP3.LUT R5, R15, 0x60, RZ, 0x3c, !PT ;  /* 0x000000600f057812 */ /* 0x000fc600078e3cff */
[----:B------:R1:W-:Y:S04]  /*b8d0*/  STS.U16 [R6+UR6+0x9700], R11 ;  /* 0x0097000b06007988 */ /* 0x0003e80008000406 */
[----:B0-----:R-:W2:Y:S04]  /*b8e0*/  LDL.LU R9, [R1+0x48] ;  /* 0x0000480001097983 */ /* 0x001ea80000300800 */
[----:B------:R0:W-:Y:S04]  /*b8f0*/  STS.U16 [R6+UR6+0xd600], R13 ;  /* 0x00d6000d06007988 */ /* 0x0001e80008000406 */
[----:B-1----:R-:W2:Y:S04]  /*b900*/  LDL.LU R11, [R1+0x44] ;  /* 0x00004400010b7983 */ /* 0x002ea80000300800 */
[----:B------:R1:W-:Y:S04]  /*b910*/  STS.U16 [R6+UR6+0xd700], R16 ;  /* 0x00d7001006007988 */ /* 0x0003e80008000406 */
[----:B0-----:R-:W2:Y:S04]  /*b920*/  LDL.LU R13, [R1+0x3c] ;  /* 0x00003c00010d7983 */ /* 0x001ea80000300800 */
[----:B-1----:R-:W2:Y:S04]  /*b930*/  LDL.LU R16, [R1+0x38] ;  /* 0x0000380001107983 */ /* 0x002ea80000300800 */
[----:B------:R-:W2:Y:S04]  /*b940*/  LDL.LU R15, [R1+0xe8] ;  /* 0x0000e800010f7983 */ /* 0x000ea80000300800 */
[----:B------:R0:W-:Y:S04]  /*b950*/  STS.U16 [R6+UR6+0xf400], R23 ;  /* 0x00f4001706007988 */ /* 0x0001e80008000406 */
[----:B------:R1:W-:Y:S04]  /*b960*/  STS.U16 [R6+UR6+0xf500], R21 ;  /* 0x00f5001506007988 */ /* 0x0003e80008000406 */
[----:B------:R1:W-:Y:S04]  /*b970*/  STS.U16 [R6+UR6+0xf600], R19 ;  /* 0x00f6001306007988 */ /* 0x0003e80008000406 */
[----:B0-----:R-:W2:Y:S04]  /*b980*/  LDL.LU R23, [R1+0x160] ;  /* 0x0001600001177983 */ /* 0x001ea80000300800 */
[----:B-1----:R-:W2:Y:S04]  /*b990*/  LDL.LU R21, [R1+0x78] ;  /* 0x0000780001157983 */ /* 0x002ea80000300800 */
[----:B------:R-:W2:Y:S04]  /*b9a0*/  LDL.LU R19, [R1+0x88] ;  /* 0x0000880001137983 */ /* 0x000ea80000300800 */
[----:B------:R0:W-:Y:S04]  /*b9b0*/  STS.U16 [R6+UR6+0xf700], R17 ;  /* 0x00f7001106007988 */ /* 0x0001e80008000406 */
[----:B0-----:R-:W2:Y:S04]  /*b9c0*/  LDL.LU R17, [R1+0xe4] ;  /* 0x0000e40001117983 */ /* 0x001ea80000300800 */
[----:B------:R-:W2:Y:S04]  /*b9d0*/  LDL.LU R6, [R1+0x8c] ;  /* 0x00008c0001067983 */ /* 0x000ea80000300800 */
[----:B---3--:R0:W-:Y:S04]  /*b9e0*/  STS.U16 [R5+UR6+0x9800], R26 ;  /* 0x0098001a05007988 */ /* 0x0081e80008000406 */
[----:B----4-:R1:W-:Y:S04]  /*b9f0*/  STS.U16 [R5+UR6+0x9900], R24 ;  /* 0x0099001805007988 */ /* 0x0103e80008000406 */
[----:B0-----:R-:W3:Y:S04]  /*ba00*/  LDL.LU R26, [R1+0x12a4] ;  /* 0x0012a400011a7983 */ /* 0x001ee80000300800 */
[----:B-1----:R-:W4:Y:S04]  /*ba10*/  LDL.LU R24, [R1+0x12a0] ;  /* 0x0012a00001187983 */ /* 0x002f280000300800 */
[----:B--2---:R0:W-:Y:S04]  /*ba20*/  STS.U16 [R5+UR6+0x9a00], R22 ;  /* 0x009a001605007988 */ /* 0x0041e80008000406 */
[----:B------:R1:W-:Y:S04]  /*ba30*/  STS.U16 [R5+UR6+0x9b00], R20 ;  /* 0x009b001405007988 */ /* 0x0003e80008000406 */
[----:B0-----:R-:W2:Y:S04]  /*ba40*/  LDL.LU R22, [R1+0x129c] ;  /* 0x00129c0001167983 */ /* 0x001ea80000300800 */
[----:B-1----:R-:W3:Y:S04]  /*ba50*/  LDL.LU R20, [R1+0x1298] ;  /* 0x0012980001147983 */ /* 0x002ee80000300800 */
[----:B------:R0:W-:Y:S04]  /*ba60*/  STS.U16 [R5+UR6+0xb800], R18 ;  /* 0x00b8001205007988 */ /* 0x0001e80008000406 */
[----:B------:R1:W-:Y:S04]  /*ba70*/  STS.U16 [R5+UR6+0xb900], R4 ;  /* 0x00b9000405007988 */ /* 0x0003e80008000406 */
[----:B0-----:R-:W4:Y:S04]  /*ba80*/  LDL.LU R18, [R1+0x1294] ;  /* 0x0012940001127983 */ /* 0x001f280000300800 */
[----:B-1----:R-:W4:Y:S04]  /*ba90*/  LDL.LU R4, [R1+0x1290] ;  /* 0x0012900001047983 */ /* 0x002f280000300800 */
[----:B------:R-:W-:Y:S04]  /*baa0*/  STS.U16 [R5+UR6+0xdb00], R29 ;  /* 0x00db001d05007988 */ /* 0x000fe80008000406 */
[----:B------:R0:W-:Y:S02]  /*bab0*/  STS.U16 [R5+UR6+0xba00], R15 ;  /* 0x00ba000f05007988 */ /* 0x0001e40008000406 */
[----:B0-----:R-:W0:Y:S02]  /*bac0*/  S2R R15, SR_TID.X ;  /* 0x00000000000f7919 */ /* 0x001e240000002100 */
[----:B------:R-:W-:Y:S04]  /*bad0*/  STS.U16 [R5+UR6+0xda00], R21 ;  /* 0x00da001505007988 */ /* 0x000fe80008000406 */
[----:B------:R-:W-:Y:S01]  /*bae0*/  STS.U16 [R5+UR6+0xd900], R19 ;  /* 0x00d9001305007988 */ /* 0x000fe20008000406 */
[----:B0-----:R-:W-:-:S05]  /*baf0*/  LOP3.LUT R15, R15, 0x7f, RZ, 0xc0, !PT ;  /* 0x0000007f0f0f7812 */ /* 0x001fca00078ec0ff */
[----:B------:R-:W-:Y:S01]  /*bb00*/  IMAD.SHL.U32 R15, R15, 0x2, RZ ;  /* 0x000000020f0f7824 */ /* 0x000fe200078e00ff */
[----:B------:R-:W-:Y:S04]  /*bb10*/  STS.U16 [R5+UR6+0xbb00], R17 ;  /* 0x00bb001105007988 */ /* 0x000fe80008000406 */
[----:B------:R-:W-:Y:S01]  /*bb20*/  LOP3.LUT R29, R15, 0x70, RZ, 0x3c, !PT ;  /* 0x000000700f1d7812 */ /* 0x000fe200078e3cff */
[----:B------:R-:W-:Y:S04]  /*bb30*/  STS.U16 [R5+UR6+0xd800], R6 ;  /* 0x00d8000605007988 */ /* 0x000fe80008000406 */
[----:B------:R-:W-:Y:S04]  /*bb40*/  STL [R1+0x1278], R0 ;  /* 0x0012780001007387 */ /* 0x000fe80000100800 */
[----:B--2---:R-:W-:Y:S04]  /*bb50*/  STS.U16 [R5+UR6+0xfb00], R22 ;  /* 0x00fb001605007988 */ /* 0x004fe80008000406 */
[----:B---3--:R-:W-:Y:S04]  /*bb60*/  STS.U16 [R5+UR6+0xfa00], R20 ;  /* 0x00fa001405007988 */ /* 0x008fe80008000406 */
        /* <DEDUP_REMOVED lines=17> */
[----:B------:R1:W-:Y:S01]  /*bc80*/  STS.U16 [R29+UR6+0xff00], R14 ;  /* 0x00ff000e1d007988 */ /* 0x0003e20008000406 */
[----:B------:R-:W-:Y:S01]  /*bc90*/  BAR.SYNC.DEFER_BLOCKING 0x0 ;  /* 0x0000000000007b1d */ /* 0x000fe20000010000 */
[----:B0-----:R-:W-:-:S05]  /*bca0*/  LOP3.LUT R28, R3, 0x20, RZ, 0x3c, !PT ;  /* 0x00000020031c7812 */ /* 0x001fca00078e3cff */
[----:B------:R-:W0:Y:S01]  /*bcb0*/  LDSM.16.MT88.4 R12, [R28+UR6+0x400] ;  /* 0x000400061c0c783b */ /* 0x000e220008004200 */
[----:B-1----:R-:W-:-:S03]  /*bcc0*/  LOP3.LUT R29, R0, 0x40, RZ, 0x3c, !PT ;  /* 0x00000040001d7812 */ /* 0x002fc600078e3cff */
[----:B------:R-:W-:Y:S04]  /*bcd0*/  LDSM.16.M88.4 R16, [R0+UR6+0x8000] ;  /* 0x008000060010783b */ /* 0x000fe80008000200 */
[----:B------:R-:W-:Y:S04]  /*bce0*/  LDSM.16.MT88.4 R24, [R3+UR6] ;  /* 0x000000060318783b */ /* 0x000fe80008004200 */
[----:B------:R-:W-:Y:S04]  /*bcf0*/  LDSM.16.MT88.4 R20, [R28+UR6] ;  /* 0x000000061c14783b */ /* 0x000fe80008004200 */
[----:B------:R-:W-:Y:S04]  /*bd00*/  LDSM.16.MT88.4 R8, [R3+UR6+0x400] ;  /* 0x000400060308783b */ /* 0x000fe80008004200 */
[----:B------:R-:W-:Y:S04]  /*bd10*/  LDSM.16.MT88.4 R4, [R3+UR6+0x800] ;  /* 0x000800060304783b */ /* 0x000fe80008004200 */
[----:B0-----:R-:W-:Y:S04]  /*bd20*/  STL.64 [R1+0x1288], R14 ;  /* 0x0012880e01007387 */ /* 0x001fe80000100a00 */
[----:B------:R-:W-:Y:S04]  /*bd30*/  STL.64 [R1+0x1280], R12 ;  /* 0x0012800c01007387 */ /* 0x000fe80000100a00 */
[----:B------:R-:W0:Y:S04]  /*bd40*/  LDSM.16.M88.4 R12, [R29+UR6+0x8000] ;  /* 0x008000061d0c783b */ /* 0x000e280008000200 */
[----:B0-----:R-:W-:Y:S01]  /*bd50*/  STL.64 [R1], R12 ;  /* 0x0000000c01007387 */ /* 0x001fe20000100a00 */
[----:B------:R-:W-:-:S03]  /*bd60*/  MOV R2, R15 ;  /* 0x0000000f00027202 */ /* 0x000fc60000000f00 */
[----:B------:R-:W-:Y:S04]  /*bd70*/  STL [R1+0x8], R14 ;  /* 0x0000080e01007387 */ /* 0x000fe80000100800 */
[----:B------:R-:W0:Y:S04]  /*bd80*/  LDSM.16.MT88.4 R12, [R3+UR6+0xc00] ;  /* 0x000c0006030c783b */ /* 0x000e280008004200 */
[----:B0-----:R-:W-:Y:S01]  /*bd90*/  STL.64 [R1+0x10], R12 ;  /* 0x0000100c01007387 */ /* 0x001fe20000100a00 */
[----:B------:R-:W-:-:S03]  /*bda0*/  IMAD.MOV.U32 R0, RZ, RZ, R14 ;  /* 0x000000ffff007224 */ /* 0x000fc600078e000e */
[----:B------:R0:W-:Y:S04]  /*bdb0*/  STL [R1+0x1c], R15 ;  /* 0x00001c0f01007387 */ /* 0x0001e80000100800 */
[----:B0-----:R-:W2:Y:S04]  /*bdc0*/  LDL.LU.64 R14, [R1+0x1288] ;  /* 0x00128800010e7983 */ /* 0x001ea80000300a00 */
[----:B------:R-:W2:Y:S01]  /*bdd0*/  LDL.LU.64 R12, [R1+0x1280] ;  /* 0x00128000010c7983 */ /* 0x000ea20000300a00 */
[-C--:B------:R-:W-:Y:S08]  /*bde0*/  HMMA.16816.F32 R24, R24, R16.reuse, RZ ;  /* 0x000000101818723c */ /* 0x080ff000000018ff */
[----:B------:R-:W-:-:S12]  /*bdf0*/  HMMA.16816.F32 R20, R20, R16, RZ ;  /* 0x000000101414723c */ /* 0x000fd800000018ff */
[-C--:B------:R-:W-:Y:S01]  /*be00*/  HMMA.16816.F32 R8, R8, R18.reuse, R24 ;  /* 0x000000120808723c */ /* 0x080fe20000001818 */
[----:B------:R-:W-:Y:S07]  /*be10*/  LDSM.16.MT88.4 R24, [R28+UR6+0x800] ;  /* 0x000800061c18783b */ /* 0x000fee0008004200 */
[----:B--2---:R-:W-:Y:S01]  /*be20*/  HMMA.16816.F32 R16, R12, R18, R20 ;  /* 0x000000120c10723c */ /* 0x004fe20000001814 */
[----:B------:R-:W2:Y:S11]  /*be30*/  LDL.LU.64 R12, [R1] ;  /* 0x00000000010c7983 */ /* 0x000eb60000300a00 */
[----:B--2---:R-:W-:Y:S01]  /*be40*/  HMMA.16816.F32 R4, R4, R12, R8 ;  /* 0x0000000c0404723c */ /* 0x004fe20000001808 */
[----:B------:R-:W-:Y:S01]  /*be50*/  MOV R21, R12 ;  /* 0x0000000c00157202 */ /* 0x000fe20000000f00 */
[----:B------:R-:W-:Y:S01]  /*be60*/  IMAD.MOV.U32 R20, RZ, RZ, R13 ;  /* 0x000000ffff147224 */ /* 0x000fe200078e000d */
[----:B------:R-:W-:Y:S04]  /*be70*/  LDSM.16.MT88.4 R8, [R3+UR6+0x1000] ;  /* 0x001000060308783b */ /* 0x000fe80008004200 */
[----:B------:R-:W0:Y:S04]  /*be80*/  LDSM.16.MT88.4 R12, [R28+UR6+0xc00] ;  /* 0x000c00061c0c783b */ /* 0x000e280008004200 */
[----:B0-----:R0:W-:Y:S04]  /*be90*/  STL.64 [R1+0x1270], R14 ;  /* 0x0012700e01007387 */ /* 0x0011e80000100a00 */
[----:B------:R1:W-:Y:S01]  /*bea0*/  STL.64 [R1+0x1268], R12 ;  /* 0x0012680c01007387 */ /* 0x0003e20000100a00 */
[----:B0-----:R-:W-:-:S03]  /*beb0*/  MOV R14, R0 ;  /* 0x00000000000e7202 */ /* 0x001fc60000000f00 */
[----:B-1----:R-:W2:Y:S04]  /*bec0*/  LDL.LU R12, [R1+0x10] ;  /* 0x00001000010c7983 */ /* 0x002ea80000300800 */
[----:B------:R-:W2:Y:S04]  /*bed0*/  LDL.LU R13, [R1+0x14] ;  /* 0x00001400010d7983 */ /* 0x000ea80000300800 */
[----:B------:R-:W3:Y:S04]  /*bee0*/  LDL.LU R0, [R1+0x1278] ;  /* 0x0012780001007983 */ /* 0x000ee80000300800 */
[----:B------:R-:W2:Y:S04]  /*bef0*/  LDL.LU R15, [R1+0x1c] ;  /* 0x00001c00010f7983 */ /* 0x000ea80000300800 */
[----:B------:R0:W-:Y:S04]  /*bf00*/  STL.64 [R1+0x1260], R10 ;  /* 0x0012600a01007387 */ /* 0x0001e80000100a00 */
[----:B------:R1:W-:Y:S04]  /*bf10*/  STL.64 [R1+0x1258], R8 ;  /* 0x0012580801007387 */ /* 0x0003e80000100a00 */
[----:B0-----:R-:W2:Y:S01]  /*bf20*/  LDL.LU R10, [R1+0x8] ;  /* 0x00000800010a7983 */ /* 0x001ea20000300800 */
[----:B------:R-:W-:-:S02]  /*bf30*/  IMAD.MOV.U32 R11, RZ, RZ, R2 ;  /* 0x000000ffff0b7224 */ /* 0x000fc400078e0002 */
[----:B-1----:R-:W-:Y:S01]  /*bf40*/  IMAD.MOV.U32 R8, RZ, RZ, R21 ;  /* 0x000000ffff087224 */ /* 0x002fe200078e0015 */
[----:B------:R-:W-:Y:S02]  /*bf50*/  MOV R9, R20 ;  /* 0x0000001400097202 */ /* 0x000fe40000000f00 */
[----:B---3--:R-:W-:Y:S02]  /*bf60*/  LDSM.16.M88.4 R20, [R0+UR6+0x8080] ;  /* 0x008080060014783b */ /* 0x008fe40008000200 */
[----:B--2---:R-:W-:Y:S02]  /*bf70*/  HMMA.16816.F32 R4, R12, R10, R4 ;  /* 0x0000000a0c04723c */ /* 0x004fe40000001804 */
[----:B------:R-:W0:Y:S04]  /*bf80*/  LDSM.16.MT88.4 R12, [R3+UR6+0x1400] ;  /* 0x00140006030c783b */ /* 0x000e280008004200 */
[----:B------:R1:W-:Y:S01]  /*bf90*/  STL [R1+0x1240], R0 ;  /* 0x0012400001007387 */ /* 0x0003e20000100800 */
[----:B0-----:R-:W-:-:S03]  /*bfa0*/  MOV R2, R14 ;  /* 0x0000000e00027202 */ /* 0x001fc60000000f00 */
[----:B------:R0:W-:Y:S01]  /*bfb0*/  STL.64 [R1+0x10], R12 ;  /* 0x0000100c01007387 */ /* 0x0001e20000100a00 */
[----:B-1----:R-:W-:-:S03]  /*bfc0*/  IMAD.MOV.U32 R0, RZ, RZ, R15 ;  /* 0x000000ffff007224 */ /* 0x002fc600078e000f */
[----:B------:R-:W2:Y:S04]  /*bfd0*/  LDL.LU.64 R14, [R1+0x1270] ;  /* 0x00127000010e7983 */ /* 0x000ea80000300a00 */
[----:B0-----:R-:W2:Y:S01]  /*bfe0*/  LDL.LU.64 R12, [R1+0x1268] ;  /* 0x00126800010c7983 */ /* 0x001ea20000300a00 */
[----:B------:R-:W-:Y:S03]  /*bff0*/  HMMA.16816.F32 R24, R24, R8, R16 ;  /* 0x000000081818723c */ /* 0x000fe60000001810 */
[----:B------:R-:W-:-:S15]  /*c000*/  LDSM.16.MT88.4 R16, [R28+UR6+0x1000] ;  /* 0x001000061c10783b */ /* 0x000fde0008004200 */
[----:B------:R-:W-:Y:S02]  /*c010*/  NOP ;  /* 0x0000000000007918 */ /* 0x000fe40000000000 */
[----:B--2---:R-:W-:Y:S01]  /*c020*/  HMMA.16816.F32 R12, R12, R10, R24 ;  /* 0x0000000a0c0c723c */ /* 0x004fe20000001818 */
[----:B------:R-:W2:Y:S04]  /*c030*/  LDL.LU.64 R10, [R1+0x1260] ;  /* 0x00126000010a7983 */ /* 0x000ea80000300a00 */
[----:B------:R-:W2:Y:S04]  /*c040*/  LDL.LU.64 R8, [R1+0x1258] ;  /* 0x0012580001087983 */ /* 0x000ea80000300a00 */
[----:B------:R-:W-:Y:S01]  /*c050*/  LDSM.16.MT88.4 R24, [R3+UR6+0x1800] ;  /* 0x001800060318783b */ /* 0x000fe20008004200 */
[----:B--2---:R-:W-:Y:S03]  /*c060*/  HMMA.16816.F32 R8, R8, R20, R4 ;  /* 0x000000140808723c */ /* 0x004fe60000001804 */
[----:B------:R-:W0:Y:S04]  /*c070*/  LDSM.16.MT88.4 R4, [R28+UR6+0x1400] ;  /* 0x001400061c04783b */ /* 0x000e280008004200 */
[----:B0-----:R-:W-:Y:S04]  /*c080*/  STL.64 [R1+0x1250], R6 ;  /* 0x0012500601007387 */ /* 0x001fe80000100a00 */
[----:B------:R0:W-:Y:S04]  /*c090*/  STL.64 [R1+0x1248], R4 ;  /* 0x0012480401007387 */ /* 0x0001e80000100a00 */
[----:B0-----:R-:W2:Y:S04]  /*c0a0*/  LDL.LU R4, [R1+0x10] ;  /* 0x0000100001047983 */ /* 0x001ea80000300800 */
[----:B------:R-:W2:Y:S01]  /*c0b0*/  LDL.LU R5, [R1+0x14] ;  /* 0x0000140001057983 */ /* 0x000ea20000300800 */
[----:B------:R-:W-:Y:S01]  /*c0c0*/  MOV R6, R2 ;  /* 0x0000000200067202 */ /* 0x000fe20000000f00 */
[----:B------:R-:W-:-:S02]  /*c0d0*/  IMAD.MOV.U32 R7, RZ, RZ, R0 ;  /* 0x000000ffff077224 */ /* 0x000fc400078e0000 */
[----:B------:R-:W-:Y:S01]  /*c0e0*/  STL.64 [R1], R24 ;  /* 0x0000001801007387 */ /* 0x000fe20000100a00 */
[----:B------:R-:W-:Y:S03]  /*c0f0*/  HMMA.16816.F32 R12, R16, R20, R12 ;  /* 0x00000014100c723c */ /* 0x000fe6000000180c */
[----:B------:R-:W-:Y:S04]  /*c100*/  STL.64 [R1+0x8], R26 ;  /* 0x0000081a01007387 */ /* 0x000fe80000100a00 */
[----:B------:R-:W-:Y:S04]  /*c110*/  LDSM.16.M88.4 R24, [R29+UR6+0x8080] ;  /* 0x008080061d18783b */ /* 0x000fe80008000200 */
[----:B------:R-:W-:Y:S01]  /*c120*/  STL [R1+0x121c], R29 ;  /* 0x00121c1d01007387 */ /* 0x000fe20000100800 */
[----:B--2---:R-:W-:Y:S03]  /*c130*/  HMMA.16816.F32 R8, R4, R22, R8 ;  /* 0x000000160408723c */ /* 0x004fe60000001808 */
[----:B------:R-:W0:Y:S02]  /*c140*/  LDSM.16.MT88.4 R4, [R28+UR6+0x1800] ;  /* 0x001800061c04783b */ /* 0x000e240008004200 */
[----:B0-----:R-:W-:Y:S01]  /*c150*/  MOV R0, R5 ;  /* 0x0000000500007202 */ /* 0x001fe20000000f00 */
[----:B------:R-:W-:Y:S01]  /*c160*/  IMAD.MOV.U32 R29, RZ, RZ, R6 ;  /* 0x000000ffff1d7224 */ /* 0x000fe200078e0006 */
[----:B------:R-:W-:Y:S01]  /*c170*/  STL [R1+0x10], R4 ;  /* 0x0000100401007387 */ /* 0x000fe20000100800 */
[----:B------:R-:W-:-:S03]  /*c180*/  MOV R19, R7 ;  /* 0x0000000700137202 */ /* 0x000fc60000000f00 */
[----:B------:R-:W0:Y:S02]  /*c190*/  LDSM.16.MT88.4 R4, [R3+UR6+0x1c00] ;  /* 0x001c00060304783b */ /* 0x000e240008004200 */
[----:B0-----:R-:W-:Y:S01]  /*c1a0*/  IMAD.MOV.U32 R16, RZ, RZ, R6 ;  /* 0x000000ffff107224 */ /* 0x001fe200078e0006 */
[----:B------:R-:W-:Y:S01]  /*c1b0*/  MOV R2, R7 ;  /* 0x0000000700027202 */ /* 0x000fe20000000f00 */
[----:B------:R-:W-:Y:S01]  /*c1c0*/  IMAD.MOV.U32 R18, RZ, RZ, R4 ;  /* 0x000000ffff127224 */ /* 0x000fe200078e0004 */
[----:B------:R-:W-:Y:S01]  /*c1d0*/  MOV R17, R5 ;  /* 0x0000000500117202 */ /* 0x000fe20000000f00 */
[----:B------:R-:W2:Y:S04]  /*c1e0*/  LDL.LU.64 R6, [R1+0x1250] ;  /* 0x0012500001067983 */ /* 0x000ea80000300a00 */
[----:B------:R-:W2:Y:S02]  /*c1f0*/  LDL.LU.64 R4, [R1+0x1248] ;  /* 0x0012480001047983 */ /* 0x000ea40000300a00 */
[----:B--2---:R-:W-:Y:S02]  /*c200*/  HMMA.16816.F32 R4, R4, R22, R12 ;  /* 0x000000160404723c */ /* 0x004fe4000000180c */
[----:B------:R-:W2:Y:S04]  /*c210*/  LDL.LU R12, [R1] ;  /* 0x00000000010c7983 */ /* 0x000ea80000300800 */
[----:B------:R-:W2:Y:S04]  /*c220*/  LDL.LU R13, [R1+0x4] ;  /* 0x00000400010d7983 */ /* 0x000ea80000300800 */
[----:B------:R-:W2:Y:S04]  /*c230*/  LDL.LU R14, [R1+0x8] ;  /* 0x00000800010e7983 */ /* 0x000ea80000300800 */
[----:B------:R-:W2:Y:S02]  /*c240*/  LDL.LU R15, [R1+0xc] ;  /* 0x00000c00010f7983 */ /* 0x000ea40000300800 */
[----:B--2---:R-:W-:Y:S02]  /*c250*/  HMMA.16816.F32 R20, R12, R24, R8 ;  /* 0x000000180c14723c */ /* 0x004fe40000001808 */
[----:B------:R-:W0:-:S15]  /*c260*/  LDSM.16.MT88.4 R12, [R28+UR6+0x1c00] ;  /* 0x001c00061c0c783b */ /* 0x000e1e0008004200 */
[----:B------:R-:W-:Y:S02]  /*c270*/  NOP ;  /* 0x0000000000007918 */ /* 0x000fe40000000000 */
[----:B------:R-:W-:Y:S04]  /*c280*/  STL.64 [R1+0x1238], R22 ;  /* 0x0012381601007387 */ /* 0x000fe80000100a00 */
[----:B------:R1:W-:Y:S04]  /*c290*/  STL.64 [R1+0x1230], R20 ;  /* 0x0012301401007387 */ /* 0x0003e80000100a00 */
[----:B-1----:R-:W2:Y:S01]  /*c2a0*/  LDL.LU R20, [R1+0x10] ;  /* 0x0000100001147983 */ /* 0x002ea20000300800 */
[----:B------:R-:W-:-:S03]  /*c2b0*/  IMAD.MOV.U32 R21, RZ, RZ, R0 ;  /* 0x000000ffff157224 */ /* 0x000fc600078e0000 */
[----:B------:R-:W3:Y:S01]  /*c2c0*/  LDL.LU R0, [R1+0x1240] ;  /* 0x0012400001007983 */ /* 0x000ee20000300800 */
[----:B------:R-:W-:Y:S01]  /*c2d0*/  MOV R22, R29 ;  /* 0x0000001d00167202 */ /* 0x000fe20000000f00 */
[----:B------:R-:W-:Y:S02]  /*c2e0*/  IMAD.MOV.U32 R23, RZ, RZ, R19 ;  /* 0x000000ffff177224 */ /* 0x000fe400078e0013 */
[----:B0-----:R-:W-:Y:S04]  /*c2f0*/  STL.64 [R1+0x1228], R14 ;  /* 0x0012280e01007387 */ /* 0x001fe80000100a00 */
[----:B------:R-:W-:Y:S04]  /*c300*/  STL.64 [R1+0x1220], R12 ;  /* 0x0012200c01007387 */ /* 0x000fe80000100a00 */
[----:B---3--:R-:W0:Y:S01]  /*c310*/  LDSM.16.M88.4 R8, [R0+UR6+0x8100] ;  /* 0x008100060008783b */ /* 0x008e220008000200 */
[----:B--2---:R-:W-:Y:S03]  /*c320*/  HMMA.16816.F32 R4, R20, R24, R4 ;  /* 0x000000181404723c */ /* 0x004fe60000001804 */
[----:B0-----:R-:W-:Y:S04]  /*c330*/  STL [R1+0x1218], R11 ;  /* 0x0012180b01007387 */ /* 0x001fe80000100800 */
[----:B------:R-:W-:Y:S04]  /*c340*/  STL [R1+0x11f4], R0 ;  /* 0x0011f40001007387 */ /* 0x000fe80000100800 */
[----:B------:R-:W2:Y:S04]  /*c350*/  LDL.LU.64 R22, [R1+0x1238] ;  /* 0x0012380001167983 */ /* 0x000ea80000300a00 */
[----:B------:R-:W2:Y:S01]  /*c360*/  LDL.LU.64 R20, [R1+0x1230] ;  /* 0x0012300001147983 */ /* 0x000ea20000300a00 */
[----:B------:R-:W-:Y:S01]  /*c370*/  MOV R12, R18 ;  /* 0x00000012000c7202 */ /* 0x000fe20000000f00 */
[----:B------:R-:W-:Y:S01]  /*c380*/  IMAD.MOV.U32 R13, RZ, RZ, R17 ;  /* 0x000000ffff0d7224 */ /* 0x000fe200078e0011 */
[----:B------:R-:W-:Y:S01]  /*c390*/  MOV R14, R16 ;  /* 0x00000010000e7202 */ /* 0x000fe20000000f00 */
[----:B------:R-:W-:Y:S01]  /*c3a0*/  IMAD.MOV.U32 R15, RZ, RZ, R2 ;  /* 0x000000ffff0f7224 */ /* 0x000fe200078e0002 */
[----:B------:R-:W-:Y:S06]  /*c3b0*/  LDSM.16.MT88.4 R16, [R3+UR6+0x2000] ;  /* 0x002000060310783b */ /* 0x000fec0008004200 */
[----:B--2---:R-:W-:Y:S01]  /*c3c0*/  HMMA.16816.F32 R20, R12, R26, R20 ;  /* 0x0000001a0c14723c */ /* 0x004fe20000001814 */
[----:B------:R-:W0:Y:S04]  /*c3d0*/  LDSM.16.MT88.4 R12, [R28+UR6+0x2000] ;  /* 0x002000061c0c783b */ /* 0x000e280008004200 */
[----:B0-----:R-:W-:Y:S01]  /*c3e0*/  STL.64 [R1], R12 ;  /* 0x0000000c01007387 */ /* 0x001fe20000100a00 */
[----:B------:R-:W-:-:S03]  /*c3f0*/  MOV R29, R15 ;  /* 0x0000000f001d7202 */ /* 0x000fc60000000f00 */
[----:B------:R-:W-:Y:S04]  /*c400*/  STL [R1+0x8], R14 ;  /* 0x0000080e01007387 */ /* 0x000fe80000100800 */
[----:B------:R-:W0:Y:S02]  /*c410*/  LDSM.16.MT88.4 R12, [R3+UR6+0x2400] ;  /* 0x00240006030c783b */ /* 0x000e240008004200 */
[----:B0-----:R-:W-:Y:S02]  /*c420*/  MOV R2, R14 ;  /* 0x0000000e00027202 */ /* 0x001fe40000000f00 */
[----:B------:R0:W-:Y:S01]  /*c430*/  STL [R1+0x14], R13 ;  /* 0x0000140d01007387 */ /* 0x0001e20000100800 */
[----:B------:R-:W-:Y:S02]  /*c440*/  IMAD.MOV.U32 R0, RZ, RZ, R15 ;  /* 0x000000ffff007224 */ /* 0x000fe400078e000f */
[----:B------:R-:W-:Y:S01]  /*c450*/  IMAD.MOV.U32 R11, RZ, RZ, R12 ;  /* 0x000000ffff0b7224 */ /* 0x000fe200078e000c */
[----:B------:R-:W2:Y:S04]  /*c460*/  LDL.LU.64 R14, [R1+0x1228] ;  /* 0x00122800010e7983 */ /* 0x000ea80000300a00 */
[----:B0-----:R-:W2:Y:S02]  /*c470*/  LDL.LU.64 R12, [R1+0x1220] ;  /* 0x00122000010c7983 */ /* 0x001ea40000300a00 */
[----:B--2---:R-:W-:Y:S08]  /*c480*/  HMMA.16816.F32 R4, R12, R26, R4 ;  /* 0x0000001a0c04723c */ /* 0x004ff00000001804 */
[----:B------:R-:W-:Y:S01]  /*c490*/  HMMA.16816.F32 R24, R16, R8, R20 ;  /* 0x000000081018723c */ /* 0x000fe20000001814 */
[----:B------:R-:W0:Y:S04]  /*c4a0*/  LDSM.16.MT88.4 R16, [R28+UR6+0x2400] ;  /* 0x002400061c10783b */ /* 0x000e280008004200 */
[----:B------:R-:W-:-:S14]  /*c4b0*/  LDSM.16.MT88.4 R20, [R3+UR6+0x2800] ;  /* 0x002800060314783b */ /* 0x000fdc0008004200 */
[----:B------:R1:W-:Y:S04]  /*c4c0*/  STL.64 [R1+0x1210], R26 ;  /* 0x0012101a01007387 */ /* 0x0003e80000100a00 */
[----:B------:R2:W-:Y:S01]  /*c4d0*/  STL.64 [R1+0x1208], R24 ;  /* 0x0012081801007387 */ /* 0x0005e20000100a00 */
[----:B-1----:R-:W-:-:S03]  /*c4e0*/  MOV R27, R29 ;  /* 0x0000001d001b7202 */ /* 0x002fc60000000f00 */
[----:B--2---:R-:W2:Y:S04]  /*c4f0*/  LDL.LU R24, [R1] ;  /* 0x0000000001187983 */ /* 0x004ea80000300800 */
[----:B------:R-:W2:Y:S04]  /*c500*/  LDL.LU R25, [R1+0x4] ;  /* 0x0000040001197983 */ /* 0x000ea80000300800 */
[----:B------:R-:W2:Y:S04]  /*c510*/  LDL.LU R26, [R1+0x8] ;  /* 0x00000800011a7983 */ /* 0x000ea80000300800 */
[----:B------:R-:W3:Y:S04]  /*c520*/  LDL.LU R29, [R1+0x121c] ;  /* 0x00121c00011d7983 */ /* 0x000ee80000300800 */
[----:B0-----:R-:W-:Y:S04]  /*c530*/  STL.64 [R1+0x1200], R18 ;  /* 0x0012001201007387 */ /* 0x001fe80000100a00 */
[----:B------:R0:W-:Y:S02]  /*c540*/  STL.64 [R1+0x11f8], R16 ;  /* 0x0011f81001007387 */ /* 0x0001e40000100a00 */
[----:B0-----:R-:W-:-:S02]  /*c550*/  IMAD.MOV.U32 R16, RZ, RZ, R11 ;  /* 0x000000ffff107224 */ /* 0x001fc400078e000b */
[----:B------:R-:W4:Y:S04]  /*c560*/  LDL.LU R11, [R1+0x1218] ;  /* 0x00121800010b7983 */ /* 0x000f280000300800 */
[----:B------:R-:W4:Y:S04]  /*c570*/  LDL.LU R17, [R1+0x14] ;  /* 0x0000140001117983 */ /* 0x000f280000300800 */
[----:B---3--:R-:W0:Y:S01]  /*c580*/  LDSM.16.M88.4 R12, [R29+UR6+0x8100] ;  /* 0x008100061d0c783b */ /* 0x008e220008000200 */
[----:B--2---:R-:W-:Y:S03]  /*c590*/  HMMA.16816.F32 R4, R24, R8, R4 ;  /* 0x000000081804723c */ /* 0x004fe60000001804 */
[----:B0-----:R-:W-:Y:S04]  /*c5a0*/  STL [R1+0x11f0], R15 ;  /* 0x0011f00f01007387 */ /* 0x001fe80000100800 */
[----:B------:R-:W-:Y:S04]  /*c5b0*/  STL [R1+0x11c8], R29 ;  /* 0x0011c81d01007387 */ /* 0x000fe80000100800 */
[----:B------:R-:W4:Y:S04]  /*c5c0*/  LDL.LU.64 R26, [R1+0x1210] ;  /* 0x00121000011a7983 */ /* 0x000f280000300a00 */
[----:B------:R-:W4:Y:S01]  /*c5d0*/  LDL.LU.64 R24, [R1+0x1208] ;  /* 0x0012080001187983 */ /* 0x000f220000300a00 */
[----:B------:R-:W-:Y:S01]  /*c5e0*/  MOV R18, R2 ;  /* 0x0000000200127202 */ /* 0x000fe20000000f00 */
[----:B------:R-:W-:-:S07]  /*c5f0*/  IMAD.MOV.U32 R19, RZ, RZ, R0 ;  /* 0x000000ffff137224 */ /* 0x000fce00078e0000 */
[----:B----4-:R-:W-:Y:S01]  /*c600*/  HMMA.16816.F32 R24, R16, R10, R24 ;  /* 0x0000000a1018723c */ /* 0x010fe20000001818 */
[----:B------:R-:W0:Y:S02]  /*c610*/  LDSM.16.MT88.4 R16, [R28+UR6+0x2800] ;  /* 0x002800061c10783b */ /* 0x000e240008004200 */
[----:B0-----:R-:W-:Y:S01]  /*c620*/  MOV R0, R17 ;  /* 0x0000001100007202 */ /* 0x001fe20000000f00 */
[----:B------:R-:W-:Y:S01]  /*c630*/  IMAD.MOV.U32 R9, RZ, RZ, R18 ;  /* 0x000000ffff097224 */ /* 0x000fe200078e0012 */
[----:B------:R-:W-:Y:S01]  /*c640*/  STL [R1], R16 ;  /* 0x0000001001007387 */ /* 0x000fe20000100800 */
[----:B------:R-:W-:-:S03]  /*c650*/  MOV R8, R19 ;  /* 0x0000001300087202 */ /* 0x000fc60000000f00 */
[----:B------:R-:W0:Y:S11]  /*c660*/  LDSM.16.MT88.4 R16, [R3+UR6+0x2c00] ;  /* 0x002c00060310783b */ /* 0x000e360008004200 */
[----:B------:R-:W-:Y:S01]  /*c670*/  HMMA.16816.F32 R24, R20, R12, R24 ;  /* 0x0000000c1418723c */ /* 0x000fe20000001818 */
[----:B------:R-:W-:Y:S01]  /*c680*/  LDSM.16.MT88.4 R20, [R3+UR6+0x3000] ;  /* 0x003000060314783b */ /* 0x000fe20008004200 */
[----:B0-----:R-:W-:-:S03]  /*c690*/  MOV R29, R18 ;  /* 0x00000012001d7202 */ /* 0x001fc60000000f00 */
[----:B------:R0:W-:Y:S01]  /*c6a0*/  STL [R1+0x14], R17 ;  /* 0x0000141101007387 */ /* 0x0001e20000100800 */
[----:B------:R-:W-:Y:S02]  /*c6b0*/  IMAD.MOV.U32 R2, RZ, RZ, R19 ;  /* 0x000000ffff027224 */ /* 0x000fe400078e0013 */
[----:B------:R-:W-:Y:S01]  /*c6c0*/  IMAD.MOV.U32 R15, RZ, RZ, R16 ;  /* 0x000000ffff0f7224 */ /* 0x000fe200078e0010 */
[----:B------:R-:W2:Y:S04]  /*c6d0*/  LDL.LU.64 R18, [R1+0x1200] ;  /* 0x0012000001127983 */ /* 0x000ea80000300a00 */
[----:B0-----:R-:W2:Y:S06]  /*c6e0*/  LDL.LU.64 R16, [R1+0x11f8] ;  /* 0x0011f80001107983 */ /* 0x001eac0000300a00 */
[----:B------:R-:W-:Y:S04]  /*c6f0*/  STL.64 [R1+0x11e8], R26 ;  /* 0x0011e81a01007387 */ /* 0x000fe80000100a00 */
[----:B------:R0:W-:Y:S04]  /*c700*/  STL.64 [R1+0x11e0], R24 ;  /* 0x0011e01801007387 */ /* 0x0001e80000100a00 */
[----:B0-----:R-:W3:Y:S01]  /*c710*/  LDL.LU R24, [R1] ;  /* 0x0000000001187983 */ /* 0x001ee20000300800 */
[----:B------:R-:W-:-:S03]  /*c720*/  MOV R25, R0 ;  /* 0x0000000000197202 */ /* 0x000fc60000000f00 */
[----:B------:R-:W4:Y:S01]  /*c730*/  LDL.LU R0, [R1+0x11f4] ;  /* 0x0011f40001007983 */ /* 0x000f220000300800 */
[----:B------:R-:W-:Y:S01]  /*c740*/  IMAD.MOV.U32 R26, RZ, RZ, R9 ;  /* 0x000000ffff1a7224 */ /* 0x000fe200078e0009 */
[----:B------:R-:W-:Y:S01]  /*c750*/  MOV R27, R8 ;  /* 0x00000008001b7202 */ /* 0x000fe20000000f00 */
[----:B--2---:R-:W-:Y:S01]  /*c760*/  HMMA.16816.F32 R4, R16, R10, R4 ;  /* 0x0000000a1004723c */ /* 0x004fe20000001804 */
[----:B------:R-:W0:-:S15]  /*c770*/  LDSM.16.MT88.4 R8, [R28+UR6+0x2c00] ;  /* 0x002c00061c08783b */ /* 0x000e1e0008004200 */
[----:B------:R-:W-:-:S04]  /*c780*/  NOP ;  /* 0x0000000000007918 */ /* 0x000fc80000000000 */
[----:B---3--:R-:W-:Y:S01]  /*c790*/  HMMA.16816.F32 R4, R24, R12, R4 ;  /* 0x0000000c1804723c */ /* 0x008fe20000001804 */
[----:B----4-:R-:W-:Y:S04]  /*c7a0*/  LDSM.16.M88.4 R16, [R0+UR6+0x8180] ;  /* 0x008180060010783b */ /* 0x010fe80008000200 */
[----:B0-----:R-:W-:Y:S04]  /*c7b0*/  STL.64 [R1+0x11d8], R10 ;  /* 0x0011d80a01007387 */ /* 0x001fe80000100a00 */
[----:B------:R0:W-:Y:S02]  /*c7c0*/  STL.64 [R1+0x11d0], R8 ;  /* 0x0011d00801007387 */ /* 0x0001e40000100a00 */
[----:B0-----:R-:W-:-:S02]  /*c7d0*/  IMAD.MOV.U32 R8, RZ, RZ, R15 ;  /* 0x000000ffff087224 */ /* 0x001fc400078e000f */
[----:B------:R-:W2:Y:S04]  /*c7e0*/  LDL.LU R15, [R1+0x11f0] ;  /* 0x0011f000010f7983 */ /* 0x000ea80000300800 */
[----:B------:R-:W2:Y:S04]  /*c7f0*/  LDL.LU R9, [R1+0x14] ;  /* 0x0000140001097983 */ /* 0x000ea80000300800 */
[----:B------:R-:W-:Y:S04]  /*c800*/  STL [R1+0x11a4], R0 ;  /* 0x0011a40001007387 */ /* 0x000fe80000100800 */
[----:B------:R-:W2:Y:S04]  /*c810*/  LDL.LU.64 R26, [R1+0x11e8] ;  /* 0x0011e800011a7983 */ /* 0x000ea80000300a00 */
[----:B------:R-:W2:Y:S01]  /*c820*/  LDL.LU.64 R24, [R1+0x11e0] ;  /* 0x0011e00001187983 */ /* 0x000ea20000300a00 */
[----:B------:R-:W-:Y:S01]  /*c830*/  MOV R10, R29 ;  /* 0x0000001d000a7202 */ /* 0x000fe20000000f00 */
[----:B------:R-:W-:-:S07]  /*c840*/  IMAD.MOV.U32 R11, RZ, RZ, R2 ;  /* 0x000000ffff0b7224 */ /* 0x000fce00078e0002 */
[----:B--2---:R-:W-:Y:S01]  /*c850*/  HMMA.16816.F32 R24, R8, R14, R24 ;  /* 0x0000000e0818723c */ /* 0x004fe20000001818 */
[----:B------:R-:W0:Y:S04]  /*c860*/  LDSM.16.MT88.4 R8, [R28+UR6+0x3000] ;  /* 0x003000061c08783b */ /* 0x000e280008004200 */
[----:B0-----:R-:W-:Y:S01]  /*c870*/  STL.64 [R1], R8 ;  /* 0x0000000801007387 */ /* 0x001fe20000100a00 */
[----:B------:R-:W-:-:S03]  /*c880*/  MOV R29, R10 ;  /* 0x0000000a001d7202 */ /* 0x000fc60000000f00 */
[----:B------:R-:W-:Y:S04]  /*c890*/  STL [R1+0xc], R11 ;  /* 0x00000c0b01007387 */ /* 0x000fe80000100800 */
[----:B------:R-:W0:Y:S07]  /*c8a0*/  LDSM.16.MT88.4 R8, [R3+UR6+0x3400] ;  /* 0x003400060308783b */ /* 0x000e2e0008004200 */
[----:B------:R-:W-:Y:S01]  /*c8b0*/  HMMA.16816.F32 R24, R20, R16, R24 ;  /* 0x000000101418723c */ /* 0x000fe20000001818 */
[----:B------:R-:W-:Y:S01]  /*c8c0*/  LDSM.16.MT88.4 R20, [R3+UR6+0x3800] ;  /* 0x003800060314783b */ /* 0x000fe20008004200 */
[----:B0-----:R-:W-:Y:S01]  /*c8d0*/  IMAD.MOV.U32 R2, RZ, RZ, R10 ;  /* 0x000000ffff027224 */ /* 0x001fe200078e000a */
[----:B------:R-:W-:Y:S01]  /*c8e0*/  MOV R0, R11 ;  /* 0x0000000b00007202 */ /* 0x000fe20000000f00 */
[----:B------:R-:W-:Y:S01]  /*c8f0*/  IMAD.MOV.U32 R13, RZ, RZ, R8 ;  /* 0x000000ffff0d7224 */ /* 0x000fe200078e0008 */
[----:B------:R-:W-:Y:S01]  /*c900*/  MOV R12, R9 ;  /* 0x00000009000c7202 */ /* 0x000fe20000000f00 */
[----:B------:R-:W2:Y:S04]  /*c910*/  LDL.LU.64 R10, [R1+0x11d8] ;  /* 0x0011d800010a7983 */ /* 0x000ea80000300a00 */
[----:B------:R-:W2:Y:S09]  /*c920*/  LDL.LU.64 R8, [R1+0x11d0] ;  /* 0x0011d00001087983 */ /* 0x000eb20000300a00 */
[----:B------:R0:W-:Y:S04]  /*c930*/  STL.64 [R1+0x11c0], R26 ;  /* 0x0011c01a01007387 */ /* 0x0001e80000100a00 */
[----:B------:R1:W-:Y:S01]  /*c940*/  STL.64 [R1+0x11b8], R24 ;  /* 0x0011b81801007387 */ /* 0x0003e20000100a00 */
[----:B0-----:R-:W-:-:S03]  /*c950*/  IMAD.MOV.U32 R26, RZ, RZ, R29 ;  /* 0x000000ffff1a7224 */ /* 0x001fc600078e001d */
[----:B-1----:R-:W3:Y:S04]  /*c960*/  LDL.LU R24, [R1] ;  /* 0x0000000001187983 */ /* 0x002ee80000300800 */
[----:B------:R-:W3:Y:S04]  /*c970*/  LDL.LU R25, [R1+0x4] ;  /* 0x0000040001197983 */ /* 0x000ee80000300800 */
[----:B------:R-:W4:Y:S04]  /*c980*/  LDL.LU R29, [R1+0x11c8] ;  /* 0x0011c800011d7983 */ /* 0x000f280000300800 */
[----:B------:R-:W3:Y:S01]  /*c990*/  LDL.LU R27, [R1+0xc] ;  /* 0x00000c00011b7983 */ /* 0x000ee20000300800 */
[----:B--2---:R-:W-:Y:S03]  /*c9a0*/  HMMA.16816.F32 R4, R8, R14, R4 ;  /* 0x0000000e0804723c */ /* 0x004fe60000001804 */
[----:B------:R-:W0:Y:S04]  /*c9b0*/  LDSM.16.MT88.4 R8, [R28+UR6+0x3400] ;  /* 0x003400061c08783b */ /* 0x000e280008004200 */
[----:B0-----:R-:W-:Y:S04]  /*c9c0*/  STL.64 [R1+0x11b0], R10 ;  /* 0x0011b00a01007387 */ /* 0x001fe80000100a00 */
[----:B------:R0:W-:Y:S02]  /*c9d0*/  STL.64 [R1+0x11a8], R8 ;  /* 0x0011a80801007387 */ /* 0x0001e40000100a00 */
[----:B0-----:R-:W-:Y:S01]  /*c9e0*/  MOV R8, R13 ;  /* 0x0000000d00087202 */ /* 0x001fe20000000f00 */
[----:B------:R-:W-:-:S02]  /*c9f0*/  IMAD.MOV.U32 R9, RZ, RZ, R12 ;  /* 0x000000ffff097224 */ /* 0x000fc400078e000c */
[----:B----4-:R-:W0:Y:S04]  /*ca00*/  LDSM.16.M88.4 R12, [R29+UR6+0x8180] ;  /* 0x008180061d0c783b */ /* 0x010e280008000200 */
[----:B---3--:R-:W-:Y:S01]  /*ca10*/  HMMA.16816.F32 R4, R24, R16, R4 ;  /* 0x000000101804723c */ /* 0x008fe20000001804 */
[----:B0-----:R-:W-:Y:S04]  /*ca20*/  STL [R1+0x11a0], R15 ;  /* 0x0011a00f01007387 */ /* 0x001fe80000100800 */
[----:B------:R-:W-:Y:S04]  /*ca30*/  STL [R1+0x117c], R29 ;  /* 0x00117c1d01007387 */ /* 0x000fe80000100800 */
[----:B------:R-:W2:Y:S04]  /*ca40*/  LDL.LU.64 R26, [R1+0x11c0] ;  /* 0x0011c000011a7983 */ /* 0x000ea80000300a00 */
[----:B------:R-:W2:Y:S01]  /*ca50*/  LDL.LU.64 R24, [R1+0x11b8] ;  /* 0x0011b80001187983 */ /* 0x000ea20000300a00 */
[----:B------:R-:W-:Y:S01]  /*ca60*/  MOV R10, R2 ;  /* 0x00000002000a7202 */ /* 0x000fe20000000f00 */
[----:B------:R-:W-:-:S07]  /*ca70*/  IMAD.MOV.U32 R11, RZ, RZ, R0 ;  /* 0x000000ffff0b7224 */ /* 0x000fce00078e0000 */
[----:B--2---:R-:W-:Y:S01]  /*ca80*/  HMMA.16816.F32 R24, R8, R18, R24 ;  /* 0x000000120818723c */ /* 0x004fe20000001818 */
        /* <DEDUP_REMOVED lines=22> */
[----:B------:R-:W0:Y:S04]  /*cbf0*/  LDSM.16.MT88.4 R16, [R28+UR6+0x3c00] ;  /* 0x003c00061c10783b */ /* 0x000e280008004200 */
[----:B----4-:R-:W1:-:S15]  /*cc00*/  LDSM.16.M88.4 R8, [R0+UR6+0x8200] ;  /* 0x008200060008783b */ /* 0x010e5e0008000200 */
[----:B---3--:R-:W-:Y:S01]  /*cc10*/  HMMA.16816.F32 R4, R24, R12, R4 ;  /* 0x0000000c1804723c */ /* 0x008fe20000001804 */
[----:B0-----:R-:W-:Y:S04]  /*cc20*/  STL.64 [R1+0x1188], R18 ;  /* 0x0011881201007387 */ /* 0x001fe80000100a00 */
[----:B------:R0:W-:Y:S02]  /*cc30*/  STL.64 [R1+0x1180], R16 ;  /* 0x0011801001007387 */ /* 0x0001e40000100a00 */
[----:B0-----:R-:W-:Y:S02]  /*cc40*/  IMAD.MOV.U32 R16, RZ, RZ, R15 ;  /* 0x000000ffff107224 */ /* 0x001fe400078e000f */
[----:B------:R-:W2:Y:S04]  /*cc50*/  LDL.LU R15, [R1+0x11a0] ;  /* 0x0011a000010f7983 */ /* 0x000ea80000300800 */
[----:B------:R-:W2:Y:S04]  /*cc60*/  LDL.LU R17, [R1+0x14] ;  /* 0x0000140001117983 */ /* 0x000ea80000300800 */
[----:B-1----:R-:W-:Y:S04]  /*cc70*/  STL [R1+0x1178], R11 ;  /* 0x0011780b01007387 */ /* 0x002fe80000100800 */
        /* <DEDUP_REMOVED lines=49> */
[----:B------:R-:W1:Y:S01]  /*cf90*/  LDSM.16.MT88.4 R24, [R28+UR6+0x4c00] ;  /* 0x004c00061c18783b */ /* 0x000e620008004200 */
[----:B0-----:R-:W-:Y:S01]  /*cfa0*/  IMAD.MOV.U32 R8, RZ, RZ, R14 ;  /* 0x000000ffff087224 */ /* 0x001fe200078e000e */
[----:B------:R-:W-:Y:S01]  /*cfb0*/  MOV R2, R15 ;  /* 0x0000000f00027202 */ /* 0x000fe20000000f00 */
[----:B------:R-:W-:Y:S01]  /*cfc0*/  IMAD.MOV.U32 R29, RZ, RZ, R12 ;  /* 0x000000ffff1d7224 */ /* 0x000fe200078e000c */
[----:B------:R-:W-:Y:S01]  /*cfd0*/  MOV R9, R13 ;  /* 0x0000000d00097202 */ /* 0x000fe20000000f00 */
[----:B------:R-:W2:Y:S04]  /*cfe0*/  LDL.LU.64 R14, [R1+0x1160] ;  /* 0x00116000010e7983 */ /* 0x000ea80000300a00 */
[----:B------:R-:W2:Y:S09]  /*cff0*/  LDL.LU.64 R12, [R1+0x1158] ;  /* 0x00115800010c7983 */ /* 0x000eb20000300a00 */
[----:B------:R-:W-:Y:S04]  /*d000*/  STL.64 [R1+0x1148], R22 ;  /* 0x0011481601007387 */ /* 0x000fe80000100a00 */
[----:B------:R0:W-:Y:S04]  /*d010*/  STL.64 [R1+0x1140], R20 ;  /* 0x0011401401007387 */ /* 0x0001e80000100a00 */
[----:B0-----:R-:W3:Y:S04]  /*d020*/  LDL.LU R20, [R1] ;  /* 0x0000000001147983 */ /* 0x001ee80000300800 */
[----:B------:R-:W3:Y:S04]  /*d030*/  LDL.LU R21, [R1+0x4] ;  /* 0x0000040001157983 */ /* 0x000ee80000300800 */
[----:B------:R-:W3:Y:S01]  /*d040*/  LDL.LU R22, [R1+0x8] ;  /* 0x0000080001167983 */ /* 0x000ee20000300800 */
[----:B------:R-:W-:-:S03]  /*d050*/  IMAD.MOV.U32 R23, RZ, RZ, R0 ;  /* 0x000000ffff177224 */ /* 0x000fc600078e0000 */
[----:B------:R-:W4:Y:S04]  /*d060*/  LDL.LU R0, [R1+0x1150] ;  /* 0x0011500001007983 */ /* 0x000f280000300800 */
[----:B-1----:R0:W-:Y:S04]  /*d070*/  STL.64 [R1+0x1138], R26 ;  /* 0x0011381a01007387 */ /* 0x0021e80000100a00 */
[----:B------:R1:W-:Y:S01]  /*d080*/  STL.64 [R1+0x1130], R24 ;  /* 0x0011301801007387 */ /* 0x0003e20000100a00 */
[----:B0-----:R-:W-:Y:S01]  /*d090*/  MOV R26, R8 ;  /* 0x00000008001a7202 */ /* 0x001fe20000000f00 */
[----:B-1----:R-:W-:-:S02]  /*d0a0*/  IMAD.MOV.U32 R25, RZ, RZ, R9 ;  /* 0x000000ffff197224 */ /* 0x002fc400078e0009 */
[----:B------:R-:W-:Y:S01]  /*d0b0*/  IMAD.MOV.U32 R27, RZ, RZ, R2 ;  /* 0x000000ffff1b7224 */ /* 0x000fe200078e0002 */
[----:B--2---:R-:W-:Y:S01]  /*d0c0*/  HMMA.16816.F32 R4, R12, R10, R4 ;  /* 0x0000000a0c04723c */ /* 0x004fe20000001804 */
[----:B------:R-:W0:-:S15]  /*d0d0*/  LDSM.16.MT88.4 R8, [R3+UR6+0x5000] ;  /* 0x005000060308783b */ /* 0x000e1e0008004200 */
[----:B------:R-:W-:-:S04]  /*d0e0*/  NOP ;  /* 0x0000000000007918 */ /* 0x000fc80000000000 */
[----:B---3--:R-:W-:Y:S01]  /*d0f0*/  HMMA.16816.F32 R4, R20, R16, R4 ;  /* 0x000000101404723c */ /* 0x008fe20000001804 */
[----:B------:R-:W1:Y:S04]  /*d100*/  LDSM.16.MT88.4 R20, [R28+UR6+0x5000] ;  /* 0x005000061c14783b */ /* 0x000e680008004200 */
[----:B----4-:R-:W-:Y:S04]  /*d110*/  LDSM.16.M88.4 R12, [R0+UR6+0x8280] ;  /* 0x00828006000c783b */ /* 0x010fe80008000200 */
[----:B0-----:R-:W-:Y:S04]  /*d120*/  STL [R1+0x112c], R9 ;  /* 0x00112c0901007387 */ /* 0x001fe80000100800 */
[----:B------:R-:W-:Y:S04]  /*d130*/  STL [R1+0x1128], R10 ;  /* 0x0011280a01007387 */ /* 0x000fe80000100800 */
[----:B------:R-:W-:Y:S04]  /*d140*/  STL [R1+0x1124], R11 ;  /* 0x0011240b01007387 */ /* 0x000fe80000100800 */
[----:B------:R0:W-:Y:S01]  /*d150*/  STL [R1+0x10f0], R0 ;  /* 0x0010f00001007387 */ /* 0x0001e20000100800 */
[----:B-1----:R-:W-:-:S03]  /*d160*/  MOV R2, R22 ;  /* 0x0000001600027202 */ /* 0x002fc60000000f00 */
[----:B------:R1:W-:Y:S01]  /*d170*/  STL.64 [R1], R20 ;  /* 0x0000001401007387 */ /* 0x0003e20000100a00 */
[----:B0-----:R-:W-:-:S03]  /*d180*/  IMAD.MOV.U32 R0, RZ, RZ, R23 ;  /* 0x000000ffff007224 */ /* 0x001fc600078e0017 */
[----:B------:R-:W2:Y:S04]  /*d190*/  LDL.LU.64 R22, [R1+0x1148] ;  /* 0x0011480001167983 */ /* 0x000ea80000300a00 */
[----:B-1----:R-:W2:Y:S01]  /*d1a0*/  LDL.LU.64 R20, [R1+0x1140] ;  /* 0x0011400001147983 */ /* 0x002ea20000300a00 */
[----:B------:R-:W-:-:S07]  /*d1b0*/  MOV R24, R29 ;  /* 0x0000001d00187202 */ /* 0x000fce0000000f00 */
[-C--:B--2---:R-:W-:Y:S01]  /*d1c0*/  HMMA.16816.F32 R20, R24, R18.reuse, R20 ;  /* 0x000000121814723c */ /* 0x084fe20000001814 */
[----:B------:R-:W0:Y:S02]  /*d1d0*/  LDSM.16.MT88.4 R24, [R3+UR6+0x5400] ;  /* 0x005400060318783b */ /* 0x000e240008004200 */
[----:B0-----:R-:W-:Y:S01]  /*d1e0*/  MOV R11, R26 ;  /* 0x0000001a000b7202 */ /* 0x001fe20000000f00 */
[----:B------:R-:W-:Y:S01]  /*d1f0*/  IMAD.MOV.U32 R29, RZ, RZ, R27 ;  /* 0x000000ffff1d7224 */ /* 0x000fe200078e001b */
[----:B------:R-:W-:Y:S01]  /*d200*/  MOV R9, R24 ;  /* 0x0000001800097202 */ /* 0x000fe20000000f00 */
[----:B------:R-:W-:Y:S01]  /*d210*/  IMAD.MOV.U32 R10, RZ, RZ, R25 ;  /* 0x000000ffff0a7224 */ /* 0x000fe200078e0019 */
[----:B------:R-:W2:Y:S04]  /*d220*/  LDL.LU.64 R26, [R1+0x1138] ;  /* 0x00113800011a7983 */ /* 0x000ea80000300a00 */
[----:B------:R-:W2:Y:S02]  /*d230*/  LDL.LU.64 R24, [R1+0x1130] ;  /* 0x0011300001187983 */ /* 0x000ea40000300a00 */
[----:B--2---:R-:W-:Y:S02]  /*d240*/  HMMA.16816.F32 R4, R24, R18, R4 ;  /* 0x000000121804723c */ /* 0x004fe40000001804 */
[----:B------:R-:W0:Y:S04]  /*d250*/  LDSM.16.MT88.4 R16, [R28+UR6+0x5400] ;  /* 0x005400061c10783b */ /* 0x000e280008004200 */
[----:B0-----:R0:W-:Y:S04]  /*d260*/  STL.64 [R1+0x1108], R18 ;  /* 0x0011081201007387 */ /* 0x0011e80000100a00 */
[----:B------:R1:W-:Y:S01]  /*d270*/  STL.64 [R1+0x1100], R16 ;  /* 0x0011001001007387 */ /* 0x0003e20000100a00 */
[----:B0-----:R-:W-:Y:S01]  /*d280*/  MOV R18, R11 ;  /* 0x0000000b00127202 */ /* 0x001fe20000000f00 */
[----:B------:R-:W-:Y:S01]  /*d290*/  IMAD.MOV.U32 R19, RZ, RZ, R29 ;  /* 0x000000ffff137224 */ /* 0x000fe200078e001d */
[----:B-1----:R-:W-:Y:S01]  /*d2a0*/  MOV R16, R9 ;  /* 0x0000000900107202 */ /* 0x002fe20000000f00 */
[----:B------:R-:W-:Y:S01]  /*d2b0*/  IMAD.MOV.U32 R17, RZ, RZ, R10 ;  /* 0x000000ffff117224 */ /* 0x000fe200078e000a */
[----:B------:R-:W2:Y:S04]  /*d2c0*/  LDL.LU R9, [R1+0x112c] ;  /* 0x00112c0001097983 */ /* 0x000ea80000300800 */
[----:B------:R-:W2:Y:S04]  /*d2d0*/  LDL.LU R10, [R1+0x1128] ;  /* 0x00112800010a7983 */ /* 0x000ea80000300800 */
[----:B------:R-:W2:Y:S04]  /*d2e0*/  LDL.LU R11, [R1+0x1124] ;  /* 0x00112400010b7983 */ /* 0x000ea80000300800 */
[----:B------:R-:W3:Y:S04]  /*d2f0*/  LDL.LU R29, [R1+0x1120] ;  /* 0x00112000011d7983 */ /* 0x000ee80000300800 */
[----:B------:R-:W-:Y:S04]  /*d300*/  STL.64 [R1+0x1118], R18 ;  /* 0x0011181201007387 */ /* 0x000fe80000100a00 */
[----:B------:R0:W-:Y:S04]  /*d310*/  STL.64 [R1+0x1110], R16 ;  /* 0x0011101001007387 */ /* 0x0001e80000100a00 */
[----:B0-----:R-:W4:Y:S04]  /*d320*/  LDL.LU R16, [R1] ;  /* 0x0000000001107983 */ /* 0x001f280000300800 */
[----:B------:R-:W4:Y:S01]  /*d330*/  LDL.LU R17, [R1+0x4] ;  /* 0x0000040001117983 */ /* 0x000f220000300800 */
[----:B------:R-:W-:Y:S01]  /*d340*/  MOV R18, R2 ;  /* 0x0000000200127202 */ /* 0x000fe20000000f00 */
[----:B------:R-:W-:Y:S01]  /*d350*/  IMAD.MOV.U32 R19, RZ, RZ, R0 ;  /* 0x000000ffff137224 */ /* 0x000fe200078e0000 */
[-C--:B--2---:R-:W-:Y:S01]  /*d360*/  HMMA.16816.F32 R20, R8, R12.reuse, R20 ;  /* 0x0000000c0814723c */ /* 0x084fe20000001814 */
[----:B------:R-:W0:Y:S04]  /*d370*/  LDSM.16.MT88.4 R8, [R3+UR6+0x5800] ;  /* 0x005800060308783b */ /* 0x000e280008004200 */
[----:B---3--:R-:W1:Y:S03]  /*d380*/  LDSM.16.M88.4 R24, [R29+UR6+0x8280] ;  /* 0x008280061d18783b */ /* 0x008e660008000200 */
[----:B----4-:R-:W-:Y:S01]  /*d390*/  HMMA.16816.F32 R4, R16, R12, R4 ;  /* 0x0000000c1004723c */ /* 0x010fe20000001804 */
[----:B------:R-:W2:Y:S04]  /*d3a0*/  LDSM.16.MT88.4 R16, [R28+UR6+0x5800] ;  /* 0x005800061c10783b */ /* 0x000ea80008004200 */
[----:B0-----:R-:W-:Y:S04]  /*d3b0*/  STL [R1+0x10fc], R10 ;  /* 0x0010fc0a01007387 */ /* 0x001fe80000100800 */
[----:B------:R-:W-:Y:S04]  /*d3c0*/  STL [R1+0x10f8], R11 ;  /* 0x0010f80b01007387 */ /* 0x000fe80000100800 */
[----:B-1----:R-:W-:Y:S04]  /*d3d0*/  STL [R1+0x10f4], R27 ;  /* 0x0010f41b01007387 */ /* 0x002fe80000100800 */
[----:B------:R0:W-:Y:S01]  /*d3e0*/  STL [R1+0x10c4], R29 ;  /* 0x0010c41d01007387 */ /* 0x0001e20000100800 */
[----:B--2---:R-:W-:Y:S01]  /*d3f0*/  MOV R12, R18 ;  /* 0x00000012000c7202 */ /* 0x004fe20000000f00 */
[----:B------:R-:W-:Y:S01]  /*d400*/  IMAD.MOV.U32 R2, RZ, RZ, R19 ;  /* 0x000000ffff027224 */ /* 0x000fe200078e0013 */
[----:B0-----:R-:W-:Y:S01]  /*d410*/  MOV R29, R16 ;  /* 0x00000010001d7202 */ /* 0x001fe20000000f00 */
[----:B------:R-:W-:Y:S01]  /*d420*/  IMAD.MOV.U32 R13, RZ, RZ, R17 ;  /* 0x000000ffff0d7224 */ /* 0x000fe200078e0011 */
[----:B------:R-:W2:Y:S04]  /*d430*/  LDL.LU.64 R18, [R1+0x1118] ;  /* 0x0011180001127983 */ /* 0x000ea80000300a00 */
[----:B------:R-:W2:Y:S02]  /*d440*/  LDL.LU.64 R16, [R1+0x1110] ;  /* 0x0011100001107983 */ /* 0x000ea40000300a00 */
[-C--:B--2---:R-:W-:Y:S02]  /*d450*/  HMMA.16816.F32 R20, R16, R14.reuse, R20 ;  /* 0x0000000e1014723c */ /* 0x084fe40000001814 */
        /* <DEDUP_REMOVED lines=11> */
[----:B0-----:R-:W-:-:S02]  /*d510*/  MOV R6, R27 ;  /* 0x0000001b00067202 */ /* 0x001fc40000000f00 */
[----:B-1----:R-:W-:Y:S01]  /*d520*/  MOV R4, R10 ;  /* 0x0000000a00047202 */ /* 0x002fe20000000f00 */
[----:B------:R-:W-:Y:S01]  /*d530*/  IMAD.MOV.U32 R5, RZ, RZ, R11 ;  /* 0x000000ffff057224 */ /* 0x000fe200078e000b */
[----:B------:R-:W2:Y:S01]  /*d540*/  LDL.LU R10, [R1+0x10fc] ;  /* 0x0010fc00010a7983 */ /* 0x000ea20000300800 */
[----:B------:R-:W-:-:S03]  /*d550*/  IMAD.MOV.U32 R7, RZ, RZ, R0 ;  /* 0x000000ffff077224 */ /* 0x000fc600078e0000 */
[----:B------:R-:W2:Y:S04]  /*d560*/  LDL.LU R11, [R1+0x10f8] ;  /* 0x0010f800010b7983 */ /* 0x000ea80000300800 */
[----:B------:R-:W3:Y:S04]  /*d570*/  LDL.LU R27, [R1+0x10f4] ;  /* 0x0010f400011b7983 */ /* 0x000ee80000300800 */
[----:B------:R-:W4:Y:S04]  /*d580*/  LDL.LU R0, [R1+0x10f0] ;  /* 0x0010f00001007983 */ /* 0x000f280000300800 */
[----:B------:R0:W-:Y:S04]  /*d590*/  STL.64 [R1+0x10e8], R6 ;  /* 0x0010e80601007387 */ /* 0x0001e80000100a00 */
[----:B------:R1:W-:Y:S01]  /*d5a0*/  STL.64 [R1+0x10e0], R4 ;  /* 0x0010e00401007387 */ /* 0x0003e20000100a00 */
[----:B0-----:R-:W-:Y:S01]  /*d5b0*/  MOV R6, R12 ;  /* 0x0000000c00067202 */ /* 0x001fe20000000f00 */
[----:B------:R-:W-:Y:S01]  /*d5c0*/  IMAD.MOV.U32 R7, RZ, RZ, R2 ;  /* 0x000000ffff077224 */ /* 0x000fe200078e0002 */
[----:B-1----:R-:W-:Y:S01]  /*d5d0*/  MOV R4, R29 ;  /* 0x0000001d00047202 */ /* 0x002fe20000000f00 */
[----:B------:R-:W-:-:S07]  /*d5e0*/  IMAD.MOV.U32 R5, RZ, RZ, R13 ;  /* 0x000000ffff057224 */ /* 0x000fce00078e000d */
[----:B------:R-:W-:Y:S01]  /*d5f0*/  HMMA.16816.F32 R16, R4, R24, R16 ;  /* 0x000000180410723c */ /* 0x000fe20000001810 */
[----:B------:R-:W0:Y:S02]  /*d600*/  LDSM.16.MT88.4 R4, [R28+UR6+0x6000] ;  /* 0x006000061c04783b */ /* 0x000e240008004200 */
[----:B0-----:R-:W-:-:S05]  /*d610*/  MOV R2, R6 ;  /* 0x0000000600027202 */ /* 0x001fca0000000f00 */
[----:B--2---:R-:W-:Y:S01]  /*d620*/  HMMA.16816.F32 R8, R8, R24, R20 ;  /* 0x000000180808723c */ /* 0x004fe20000001814 */
[----:B------:R-:W0:Y:S04]  /*d630*/  LDSM.16.MT88.4 R20, [R3+UR6+0x6000] ;  /* 0x006000060314783b */ /* 0x000e280008004200 */
[----:B----4-:R-:W1:Y:S01]  /*d640*/  LDSM.16.M88.4 R12, [R0+UR6+0x8300] ;  /* 0x00830006000c783b */ /* 0x010e620008000200 */
[----:B------:R-:W-:Y:S01]  /*d650*/  MOV R25, R4 ;  /* 0x0000000400197202 */ /* 0x000fe20000000f00 */
[----:B------:R-:W-:Y:S02]  /*d660*/  IMAD.MOV.U32 R24, RZ, RZ, R5 ;  /* 0x000000ffff187224 */ /* 0x000fe400078e0005 */
[----:B0-----:R-:W-:Y:S04]  /*d670*/  STL [R1+0x10cc], R22 ;  /* 0x0010cc1601007387 */ /* 0x001fe80000100800 */
[----:B------:R-:W-:Y:S04]  /*d680*/  STL [R1+0x10c8], R23 ;  /* 0x0010c81701007387 */ /* 0x000fe80000100800 */
[----:B-1----:R-:W-:Y:S04]  /*d690*/  STL [R1+0x10c0], R15 ;  /* 0x0010c00f01007387 */ /* 0x002fe80000100800 */
[----:B------:R0:W-:Y:S02]  /*d6a0*/  STL [R1+0x1094], R0 ;  /* 0x0010940001007387 */ /* 0x0001e40000100800 */
[----:B0-----:R-:W-:-:S02]  /*d6b0*/  IMAD.MOV.U32 R0, RZ, RZ, R7 ;  /* 0x000000ffff007224 */ /* 0x001fc400078e0007 */
[----:B------:R-:W3:Y:S04]  /*d6c0*/  LDL.LU.64 R6, [R1+0x10e8] ;  /* 0x0010e80001067983 */ /* 0x000ee80000300a00 */
[----:B------:R-:W3:Y:S02]  /*d6d0*/  LDL.LU.64 R4, [R1+0x10e0] ;  /* 0x0010e00001047983 */ /* 0x000ee40000300a00 */
[-C--:B---3--:R-:W-:Y:S02]  /*d6e0*/  HMMA.16816.F32 R8, R4, R26.reuse, R8 ;  /* 0x0000001a0408723c */ /* 0x088fe40000001808 */
        /* <DEDUP_REMOVED lines=14> */
[----:B------:R-:W2:Y:S04]  /*d7d0*/  LDL.LU R22, [R1+0x10cc] ;  /* 0x0010cc0001167983 */ /* 0x000ea80000300800 */
[----:B------:R-:W2:Y:S04]  /*d7e0*/  LDL.LU R23, [R1+0x10c8] ;  /* 0x0010c80001177983 */ /* 0x000ea80000300800 */
[----:B------:R-:W3:Y:S01]  /*d7f0*/  LDL.LU R29, [R1+0x10c4] ;  /* 0x0010c400011d7983 */ /* 0x000ee20000300800 */
[----:B------:R-:W-:-:S03]  /*d800*/  IMAD.MOV.U32 R7, RZ, RZ, R15 ;  /* 0x000000ffff077224 */ /* 0x000fc600078e000f */
[----:B------:R-:W4:Y:S04]  /*d810*/  LDL.LU R15, [R1+0x10c0] ;  /* 0x0010c000010f7983 */ /* 0x000f280000300800 */
[----:B------:R0:W-:Y:S04]  /*d820*/  STL.64 [R1+0x10b8], R6 ;  /* 0x0010b80601007387 */ /* 0x0001e80000100a00 */
[----:B------:R1:W-:Y:S01]  /*d830*/  STL.64 [R1+0x10b0], R4 ;  /* 0x0010b00401007387 */ /* 0x0003e20000100a00 */
[----:B0-----:R-:W-:Y:S01]  /*d840*/  MOV R6, R2 ;  /* 0x0000000200067202 */ /* 0x001fe20000000f00 */
[----:B------:R-:W-:Y:S01]  /*d850*/  IMAD.MOV.U32 R7, RZ, RZ, R0 ;  /* 0x000000ffff077224 */ /* 0x000fe200078e0000 */
[----:B-1----:R-:W-:Y:S01]  /*d860*/  MOV R4, R25 ;  /* 0x0000001900047202 */ /* 0x002fe20000000f00 */
[----:B------:R-:W-:-:S02]  /*d870*/  IMAD.MOV.U32 R5, RZ, RZ, R24 ;  /* 0x000000ffff057224 */ /* 0x000fc400078e0018 */
[----:B------:R-:W-:Y:S05]  /*d880*/  LDSM.16.MT88.4 R24, [R3+UR6+0x6800] ;  /* 0x006800060318783b */ /* 0x000fea0008004200 */
[-C--:B------:R-:W-:Y:S01]  /*d890*/  HMMA.16816.F32 R16, R4, R12.reuse, R16 ;  /* 0x0000000c0410723c */ /* 0x080fe20000001810 */
[----:B------:R-:W0:Y:S02]  /*d8a0*/  LDSM.16.MT88.4 R4, [R28+UR6+0x6800] ;  /* 0x006800061c04783b */ /* 0x000e240008004200 */
[----:B0-----:R-:W-:Y:S02]  /*d8b0*/  MOV R2, R4 ;  /* 0x0000000400027202 */ /* 0x001fe40000000f00 */
[----:B---3--:R-:W-:Y:S04]  /*d8c0*/  STL [R1+0x1098], R29 ;  /* 0x0010981d01007387 */ /* 0x008fe80000100800 */
[----:B------:R-:W-:Y:S04]  /*d8d0*/  STL [R1+0x14], R5 ;  /* 0x0000140501007387 */ /* 0x000fe80000100800 */
[----:B------:R0:W-:Y:S04]  /*d8e0*/  STL.64 [R1+0x18], R6 ;  /* 0x0000180601007387 */ /* 0x0001e80000100a00 */
[----:B0-----:R-:W4:Y:S04]  /*d8f0*/  LDL.LU.64 R6, [R1+0x10b8] ;  /* 0x0010b80001067983 */ /* 0x001f280000300a00 */
[----:B------:R-:W4:Y:S01]  /*d900*/  LDL.LU.64 R4, [R1+0x10b0] ;  /* 0x0010b00001047983 */ /* 0x000f220000300a00 */
[----:B--2---:R-:W-:Y:S03]  /*d910*/  HMMA.16816.F32 R8, R20, R12, R8 ;  /* 0x0000000c1408723c */ /* 0x004fe60000001808 */
[----:B------:R-:W-:-:S15]  /*d920*/  LDSM.16.M88.4 R20, [R29+UR6+0x8300] ;  /* 0x008300061d14783b */ /* 0x000fde0008000200 */
[----:B------:R-:W-:Y:S02]  /*d930*/  NOP ;  /* 0x0000000000007918 */ /* 0x000fe40000000000 */
[-C--:B----4-:R-:W-:Y:S01]  /*d940*/  HMMA.16816.F32 R8, R4, R14.reuse, R8 ;  /* 0x0000000e0408723c */ /* 0x090fe20000001808 */
        /* <DEDUP_REMOVED lines=8> */
[----:B------:R-:W0:Y:S04]  /*d9d0*/  LDSM.16.MT88.4 R4, [R28+UR6+0x6c00] ;  /* 0x006c00061c04783b */ /* 0x000e280008004200 */
[----:B0-----:R0:W-:Y:S04]  /*d9e0*/  STL.64 [R1+0x1088], R6 ;  /* 0x0010880601007387 */ /* 0x0011e80000100a00 */
[----:B------:R1:W-:Y:S01]  /*d9f0*/  STL.64 [R1+0x1080], R4 ;  /* 0x0010800401007387 */ /* 0x0003e20000100a00 */
[----:B0-----:R-:W-:Y:S01]  /*da00*/  IMAD.MOV.U32 R6, RZ, RZ, R13 ;  /* 0x000000ffff067224 */ /* 0x001fe200078e000d */
[----:B------:R-:W-:-:S02]  /*da10*/  MOV R7, R12 ;  /* 0x0000000c00077202 */ /* 0x000fc40000000f00 */
[----:B------:R-:W-:Y:S01]  /*da20*/  HMMA.16816.F32 R12, R24, R20, R8 ;  /* 0x00000014180c723c */ /* 0x000fe20000001808 */
[----:B-1----:R-:W-:Y:S01]  /*da30*/  IMAD.MOV.U32 R4, RZ, RZ, R29 ;  /* 0x000000ffff047224 */ /* 0x002fe200078e001d */
[----:B------:R-:W-:Y:S01]  /*da40*/  MOV R5, R0 ;  /* 0x0000000000057202 */ /* 0x000fe20000000f00 */
[----:B------:R-:W2:Y:S01]  /*da50*/  LDL.LU R29, [R1+0x1098] ;  /* 0x00109800011d7983 */ /* 0x000ea20000300800 */
[----:B------:R-:W-:-:S03]  /*da60*/  IMAD.MOV.U32 R24, RZ, RZ, R2 ;  /* 0x000000ffff187224 */ /* 0x000fc600078e0002 */
[----:B------:R-:W3:Y:S04]  /*da70*/  LDL.LU R0, [R1+0x1094] ;  /* 0x0010940001007983 */ /* 0x000ee80000300800 */
[----:B------:R-:W4:Y:S04]  /*da80*/  LDL.LU R2, [R1+0x1090] ;  /* 0x0010900001027983 */ /* 0x000f280000300800 */
[----:B------:R-:W2:Y:S04]  /*da90*/  LDL.LU R25, [R1+0x14] ;  /* 0x0000140001197983 */ /* 0x000ea80000300800 */
[----:B------:R-:W2:Y:S04]  /*daa0*/  LDL.LU R26, [R1+0x18] ;  /* 0x00001800011a7983 */ /* 0x000ea80000300800 */
[----:B------:R-:W2:Y:S01]  /*dab0*/  LDL.LU R27, [R1+0x1c] ;  /* 0x00001c00011b7983 */ /* 0x000ea20000300800 */
[----:B------:R-:W-:Y:S03]  /*dac0*/  HMMA.16816.F32 R12, R4, R22, R12 ;  /* 0x00000016040c723c */ /* 0x000fe6000000180c */
[----:B------:R-:W-:Y:S04]  /*dad0*/  LDSM.16.MT88.4 R4, [R3+UR6+0x7400] ;  /* 0x007400060304783b */ /* 0x000fe80008004200 */
[----:B---3--:R-:W0:Y:S01]  /*dae0*/  LDSM.16.M88.4 R8, [R0+UR6+0x8380] ;  /* 0x008380060008783b */ /* 0x008e220008000200 */
[----:B--2---:R-:W-:Y:S03]  /*daf0*/  HMMA.16816.F32 R16, R24, R20, R16 ;  /* 0x000000141810723c */ /* 0x004fe60000001810 */
[----:B------:R-:W1:Y:S04]  /*db00*/  LDSM.16.MT88.4 R24, [R28+UR6+0x7000] ;  /* 0x007000061c18783b */ /* 0x000e680008004200 */
[----:B0-----:R-:W-:Y:S04]  /*db10*/  STL.64 [R1], R8 ;  /* 0x0000000801007387 */ /* 0x001fe80000100a00 */
[----:B------:R-:W-:Y:S04]  /*db20*/  STL [R1+0x8], R10 ;  /* 0x0000080a01007387 */ /* 0x000fe80000100800 */
[----:B----4-:R-:W-:Y:S04]  /*db30*/  STL [R1+0x106c], R2 ;  /* 0x00106c0201007387 */ /* 0x010fe80000100800 */
[----:B-1----:R-:W-:Y:S04]  /*db40*/  STL.64 [R1+0x1078], R26 ;  /* 0x0010781a01007387 */ /* 0x002fe80000100a00 */
[----:B------:R0:W-:Y:S04]  /*db50*/  STL.64 [R1+0x1070], R24 ;  /* 0x0010701801007387 */ /* 0x0001e80000100a00 */
[----:B0-----:R-:W2:Y:S04]  /*db60*/  LDL.LU.64 R24, [R1] ;  /* 0x0000000001187983 */ /* 0x001ea80000300a00 */
[----:B------:R-:W-:Y:S04]  /*db70*/  STL.64 [R1+0x20], R4 ;  /* 0x0000200401007387 */ /* 0x000fe80000100a00 */
[----:B------:R0:W-:Y:S04]  /*db80*/  STL.64 [R1+0x28], R6 ;  /* 0x0000280601007387 */ /* 0x0001e80000100a00 */
[----:B0-----:R-:W3:Y:S04]  /*db90*/  LDL.LU.64 R6, [R1+0x1088] ;  /* 0x0010880001067983 */ /* 0x001ee80000300a00 */
[----:B------:R-:W3:Y:S01]  /*dba0*/  LDL.LU.64 R4, [R1+0x1080] ;  /* 0x0010800001047983 */ /* 0x000ee20000300a00 */
[----:B------:R-:W-:-:S03]  /*dbb0*/  MOV R0, R11 ;  /* 0x0000000b00007202 */ /* 0x000fc60000000f00 */
[----:B------:R-:W0:Y:S04]  /*dbc0*/  LDSM.16.MT88.4 R8, [R3+UR6+0x7000] ;  /* 0x007000060308783b */ /* 0x000e280008004200 */
[----:B------:R-:W4:Y:S01]  /*dbd0*/  LDL.LU.64 R26, [R1+0x1078] ;  /* 0x00107800011a7983 */ /* 0x000f220000300a00 */
[----:B--2---:R-:W-:Y:S01]  /*dbe0*/  MOV R2, R25 ;  /* 0x0000001900027202 */ /* 0x004fe20000000f00 */
[----:B---3--:R-:W-:Y:S02]  /*dbf0*/  HMMA.16816.F32 R16, R4, R22, R16 ;  /* 0x000000160410723c */ /* 0x008fe40000001810 */
[----:B------:R-:W-:Y:S06]  /*dc00*/  LDSM.16.MT88.4 R4, [R28+UR6+0x7400] ;  /* 0x007400061c04783b */ /* 0x000fec0008004200 */
[----:B0-----:R-:W-:Y:S01]  /*dc10*/  HMMA.16816.F32 R20, R8, R24, R12 ;  /* 0x000000180814723c */ /* 0x001fe2000000180c */
[----:B------:R-:W-:Y:S01]  /*dc20*/  IMAD.MOV.U32 R12, RZ, RZ, R24 ;  /* 0x000000ffff0c7224 */ /* 0x000fe200078e0018 */
[----:B------:R-:W0:Y:S04]  /*dc30*/  LDSM.16.M88.4 R8, [R29+UR6+0x8380] ;  /* 0x008380061d08783b */ /* 0x000e280008000200 */
[----:B------:R-:W4:Y:S04]  /*dc40*/  LDL.LU.64 R24, [R1+0x1070] ;  /* 0x0010700001187983 */ /* 0x000f280000300a00 */
[----:B0-----:R0:W-:Y:S04]  /*dc50*/  STL.64 [R1+0x1060], R10 ;  /* 0x0010600a01007387 */ /* 0x0011e80000100a00 */
[----:B------:R1:W-:Y:S04]  /*dc60*/  STL.64 [R1+0x1058], R8 ;  /* 0x0010580801007387 */ /* 0x0003e80000100a00 */
[----:B0-----:R-:W2:Y:S01]  /*dc70*/  LDL.LU R10, [R1+0x8] ;  /* 0x00000800010a7983 */ /* 0x001ea20000300800 */
[----:B-1----:R-:W-:-:S03]  /*dc80*/  IMAD.MOV.U32 R8, RZ, RZ, R12 ;  /* 0x000000ffff087224 */ /* 0x002fc600078e000c */
[----:B------:R-:W0:Y:S01]  /*dc90*/  LDSM.16.MT88.4 R12, [R3+UR6+0x7800] ;  /* 0x00780006030c783b */ /* 0x000e220008004200 */
[----:B------:R-:W-:Y:S01]  /*dca0*/  MOV R9, R2 ;  /* 0x0000000200097202 */ /* 0x000fe20000000f00 */
[----:B------:R-:W-:Y:S01]  /*dcb0*/  IMAD.MOV.U32 R11, RZ, RZ, R0 ;  /* 0x000000ffff0b7224 */ /* 0x000fe200078e0000 */
[----:B0-----:R-:W-:Y:S01]  /*dcc0*/  MOV R2, R13 ;  /* 0x0000000d00027202 */ /* 0x001fe20000000f00 */
[----:B------:R-:W-:Y:S01]  /*dcd0*/  IMAD.MOV.U32 R0, RZ, RZ, R14 ;  /* 0x000000ffff007224 */ /* 0x000fe200078e000e */
[----:B------:R4:W-:Y:S01]  /*dce0*/  STL [R1+0x10], R12 ;  /* 0x0000100c01007387 */ /* 0x0009e20000100800 */
[----:B------:R-:W-:Y:S02]  /*dcf0*/  MOV R29, R15 ;  /* 0x0000000f001d7202 */ /* 0x000fe40000000f00 */
[----:B----4-:R-:W-:Y:S01]  /*dd00*/  HMMA.16816.F32 R12, R24, R8, R16 ;  /* 0x00000008180c723c */ /* 0x010fe20000001810 */
[----:B------:R-:W3:Y:S04]  /*dd10*/  LDL.LU R24, [R1+0x20] ;  /* 0x0000200001187983 */ /* 0x000ee80000300800 */
[----:B------:R-:W3:Y:S04]  /*dd20*/  LDL.LU R25, [R1+0x24] ;  /* 0x0000240001197983 */ /* 0x000ee80000300800 */
[----:B------:R-:W3:Y:S04]  /*dd30*/  LDL.LU R26, [R1+0x28] ;  /* 0x00002800011a7983 */ /* 0x000ee80000300800 */
[----:B------:R-:W3:Y:S04]  /*dd40*/  LDL.LU R27, [R1+0x2c] ;  /* 0x00002c00011b7983 */ /* 0x000ee80000300800 */
[----:B------:R-:W0:Y:S03]  /*dd50*/  LDSM.16.MT88.4 R16, [R28+UR6+0x7800] ;  /* 0x007800061c10783b */ /* 0x000e260008004200 */
[----:B--2---:R-:W-:Y:S01]  /*dd60*/  HMMA.16816.F32 R4, R4, R10, R12 ;  /* 0x0000000a0404723c */ /* 0x004fe2000000180c */
[----:B------:R-:W-:Y:S04]  /*dd70*/  LDSM.16.MT88.4 R12, [R28+UR6+0x7c00] ;  /* 0x007c00061c0c783b */ /* 0x000fe80008004200 */
[----:B0-----:R0:W-:Y:S04]  /*dd80*/  STL.64 [R1+0x1050], R18 ;  /* 0x0010501201007387 */ /* 0x0011e80000100a00 */
[----:B------:R1:W-:Y:S01]  /*dd90*/  STL.64 [R1+0x1048], R16 ;  /* 0x0010481001007387 */ /* 0x0003e20000100a00 */
[----:B0-----:R-:W-:-:S03]  /*dda0*/  MOV R18, R0 ;  /* 0x0000000000127202 */ /* 0x001fc60000000f00 */
[----:B-1----:R-:W2:Y:S01]  /*ddb0*/  LDL.LU R16, [R1+0x10] ;  /* 0x0000100001107983 */ /* 0x002ea20000300800 */
[----:B------:R-:W-:-:S03]  /*ddc0*/  IMAD.MOV.U32 R17, RZ, RZ, R2 ;  /* 0x000000ffff117224 */ /* 0x000fc600078e0002 */
[----:B------:R-:W4:Y:S04]  /*ddd0*/  LDL.LU R2, [R1+0x106c] ;  /* 0x00106c0001027983 */ /* 0x000f280000300800 */
[----:B------:R-:W2:Y:S01]  /*dde0*/  LDL.LU R0, [R1+0x1068] ;  /* 0x0010680001007983 */ /* 0x000ea20000300800 */
[----:B---3--:R-:W-:Y:S03]  /*ddf0*/  HMMA.16816.F32 R20, R24, R10, R20 ;  /* 0x0000000a1814723c */ /* 0x008fe60000001814 */
[----:B------:R-:W3:Y:S04]  /*de00*/  LDL.LU.64 R10, [R1+0x1060] ;  /* 0x00106000010a7983 */ /* 0x000ee80000300a00 */
[----:B------:R-:W2:Y:S01]  /*de10*/  LDL.LU.64 R8, [R1+0x1058] ;  /* 0x0010580001087983 */ /* 0x000ea20000300a00 */
[----:B------:R-:W-:Y:S01]  /*de20*/  IMAD.MOV.U32 R19, RZ, RZ, R29 ;  /* 0x000000ffff137224 */ /* 0x000fe200078e001d */
[----:B------:R-:W0:Y:S02]  /*de30*/  S2R R28, SR_TID.X ;  /* 0x00000000001c7919 */ /* 0x000e240000002100 */
[----:B------:R4:W3:Y:S09]  /*de40*/  LDSM.16.MT88.4 R24, [R3+UR6+0x7c00] ;  /* 0x007c00060318783b */ /* 0x0008f20008004200 */
[----:B--2---:R-:W-:Y:S01]  /*de50*/  HMMA.16816.F32 R20, R16, R8, R20 ;  /* 0x000000081014723c */ /* 0x004fe20000001814 */
[----:B------:R-:W2:Y:S04]  /*de60*/  LDL.LU.64 R18, [R1+0x1050] ;  /* 0x0010500001127983 */ /* 0x000ea80000300a00 */
[----:B------:R-:W2:Y:S01]  /*de70*/  LDL.LU.64 R16, [R1+0x1048] ;  /* 0x0010480001107983 */ /* 0x000ea20000300a00 */
[----:B0-----:R-:W-:-:S02]  /*de80*/  LOP3.LUT R29, R28, 0x1c, RZ, 0xc0, !PT ;  /* 0x0000001c1c1d7812 */ /* 0x001fc400078ec0ff */
[----:B----4-:R-:W-:Y:S02]  /*de90*/  SHF.L.U32 R3, R2, 0x1, RZ ;  /* 0x0000000102037819 */ /* 0x010fe400000006ff */
[----:B------:R-:W-:Y:S02]  /*dea0*/  LOP3.LUT R28, R28, 0x1c, RZ, 0xc0, !PT ;  /* 0x0000001c1c1c7812 */ /* 0x000fe400078ec0ff */
[----:B------:R-:W-:-:S08]  /*deb0*/  LOP3.LUT R3, R3, 0x6, RZ, 0xc0, !PT ;  /* 0x0000000603037812 */ /* 0x000fd000078ec0ff */
[----:B---3--:R-:W-:Y:S01]  /*dec0*/  HMMA.16816.F32 R20, R24, R10, R20 ;  /* 0x0000000a1814723c */ /* 0x008fe20000001814 */
[----:B------:R-:W3:Y:S01]  /*ded0*/  LDL R24, [R1+0x41c] ;  /* 0x00041c0001187983 */ /* 0x000ee20000100800 */
[----:B------:R-:W-:Y:S06]  /*dee0*/  BAR.SYNC.DEFER_BLOCKING 0x0 ;  /* 0x0000000000007b1d */ /* 0x000fec0000010000 */
[----:B--2---:R-:W-:Y:S01]  /*def0*/  HMMA.16816.F32 R4, R16, R8, R4 ;  /* 0x000000081004723c */ /* 0x004fe20000001804 */
[----:B------:R-:W0:Y:S01]  /*df00*/  S2R R9, SR_CTAID.X ;  /* 0x0000000000097919 */ /* 0x000e220000002500 */
[----:B------:R-:W-:-:S02]  /*df10*/  LOP3.LUT R8, R2, 0x60, RZ, 0xc0, !PT ;  /* 0x0000006002087812 */ /* 0x000fc400078ec0ff */
[----:B------:R-:W-:Y:S02]  /*df20*/  LEA.HI R19, R28, 0x8, RZ, 0x1e ;  /* 0x000000081c137811 */ /* 0x000fe400078ff0ff */
[----:B------:R-:W-:Y:S01]  /*df30*/  LEA.HI R3, R8, R3, RZ, 0x1e ;  /* 0x0000000308037211 */ /* 0x000fe200078ff0ff */
[----:B------:R-:W1:Y:S01]  /*df40*/  S2R R28, SR_CTAID.X ;  /* 0x00000000001c7919 */ /* 0x000e620000002500 */
[----:B0-----:R-:W-:-:S04]  /*df50*/  IMAD.SHL.U32 R9, R9, 0x20, RZ ;  /* 0x0000002009097824 */ /* 0x001fc800078e00ff */
[----:B------:R-:W-:Y:S01]  /*df60*/  IMAD.IADD R19, R9, 0x1, R19 ;  /* 0x0000000109137824 */ /* 0x000fe200078e0213 */
[----:B------:R-:W-:Y:S02]  /*df70*/  LEA.HI R8, R29, R9, RZ, 0x1e ;  /* 0x000000091d087211 */ /* 0x000fe400078ff0ff */
[----:B------:R-:W0:Y:S01]  /*df80*/  S2R R9, SR_TID.X ;  /* 0x0000000000097919 */ /* 0x000e220000002100 */
[----:B------:R-:W-:-:S04]  /*df90*/  IADD3 R3, P3, PT, R3, UR4, RZ ;  /* 0x0000000403037c10 */ /* 0x000fc8000ff7e0ff */
[----:B------:R-:W-:Y:S01]  /*dfa0*/  HMMA.16816.F32 R4, R12, R10, R4 ;  /* 0x0000000a0c04723c */ /* 0x000fe20000001804 */
[CC--:B------:R-:W-:Y:S02]  /*dfb0*/  ISETP.GT.U32.AND P2, PT, R3.reuse, R8.reuse, PT ;  /* 0x000000080300720c */ /* 0x0c0fe40003f44070 */
[----:B------:R-:W-:Y:S02]  /*dfc0*/  ISETP.GE.U32.AND P1, PT, R3, R8, PT ;  /* 0x000000080300720c */ /* 0x000fe40003f26070 */
[----:B-1----:R-:W-:Y:S02]  /*dfd0*/  SHF.L.U32 R28, R28, 0x5, RZ ;  /* 0x000000051c1c7819 */ /* 0x002fe400000006ff */
[----:B------:R-:W-:Y:S02]  /*dfe0*/  LEA.HI R29, R29, 0x10, RZ, 0x1e ;  /* 0x000000101d1d7811 */ /* 0x000fe400078ff0ff */
[CC--:B------:R-:W-:Y:S02]  /*dff0*/  ISETP.GT.U32.AND P0, PT, R3.reuse, R19.reuse, PT ;  /* 0x000000130300720c */ /* 0x0c0fe40003f04070 */
[----:B------:R-:W-:Y:S01]  /*e000*/  ISETP.GE.U32.AND P5, PT, R3, R19, PT ;  /* 0x000000130300720c */ /* 0x000fe20003fa6070 */
[----:B------:R-:W-:Y:S01]  /*e010*/  FMUL R11, R21, UR9 ;  /* 0x00000009150b7c20 */ /* 0x000fe20008400000 */
[----:B------:R-:W-:-:S02]  /*e020*/  IADD3 R29, PT, PT, R28, R29, RZ ;  /* 0x0000001d1c1d7210 */ /* 0x000fc40007ffe0ff */
[----:B0-----:R-:W-:Y:S01]  /*e030*/  LOP3.LUT R8, R9, 0x1c, RZ, 0xc0, !PT ;  /* 0x0000001c09087812 */ /* 0x001fe200078ec0ff */
[----:B------:R-:W-:-:S03]  /*e040*/  IMAD.X R9, RZ, RZ, UR5, P3 ;  /* 0x00000005ff097e24 */ /* 0x000fc600098e06ff */
[----:B------:R-:W-:Y:S01]  /*e050*/  LEA.HI R19, R8, 0x18, RZ, 0x1e ;  /* 0x0000001808137811 */ /* 0x000fe200078ff0ff */
[----:B------:R-:W-:Y:S01]  /*e060*/  FMUL R8, R20, UR9 ;  /* 0x0000000914087c20 */ /* 0x000fe20008400000 */
[C---:B------:R-:W-:Y:S02]  /*e070*/  ISETP.GT.U32.AND.EX P2, PT, R9.reuse, RZ, PT, P2 ;  /* 0x000000ff0900720c */ /* 0x040fe40003f44120 */
[----:B------:R-:W-:Y:S02]  /*e080*/  ISETP.GE.U32.AND.EX P1, PT, R9, RZ, PT, P1 ;  /* 0x000000ff0900720c */ /* 0x000fe40003f26110 */
[----:B------:R-:W-:Y:S02]  /*e090*/  IADD3 R28, PT, PT, R28, R19, RZ ;  /* 0x000000131c1c7210 */ /* 0x000fe40007ffe0ff */
[----:B------:R-:W-:Y:S02]  /*e0a0*/  FSEL R8, R8, -INF , !P2 ;  /* 0xff80000008087808 */ /* 0x000fe40005000000 */
[----:B------:R-:W-:-:S02]  /*e0b0*/  FSEL R11, R11, -INF , !P1 ;  /* 0xff8000000b0b7808 */ /* 0x000fc40004800000 */
[CC--:B------:R-:W-:Y:S02]  /*e0c0*/  ISETP.GT.U32.AND P4, PT, R3.reuse, R29.reuse, PT ;  /* 0x0000001d0300720c */ /* 0x0c0fe40003f84070 */
[C---:B------:R-:W-:Y:S02]  /*e0d0*/  ISETP.GE.U32.AND P3, PT, R3.reuse, R29, PT ;  /* 0x0000001d0300720c */ /* 0x040fe40003f66070 */
[CC--:B------:R-:W-:Y:S02]  /*e0e0*/  ISETP.GT.U32.AND P2, PT, R3.reuse, R28.reuse, PT ;  /* 0x0000001c0300720c */ /* 0x0c0fe40003f44070 */
[----:B------:R-:W-:Y:S01]  /*e0f0*/  ISETP.GE.U32.AND P1, PT, R3, R28, PT ;  /* 0x0000001c0300720c */ /* 0x000fe20003f26070 */
[----:B------:R-:W-:Y:S01]  /*e100*/  FMUL R3, R22, UR9 ;  /* 0x0000000916037c20 */ /* 0x000fe20008400000 */
[C---:B------:R-:W-:Y:S02]  /*e110*/  ISETP.GT.U32.AND.EX P0, PT, R9.reuse, RZ, PT, P0 ;  /* 0x000000ff0900720c */ /* 0x040fe40003f04100 */
[----:B------:R-:W-:-:S02]  /*e120*/  ISETP.GE.U32.AND.EX P5, PT, R9, RZ, PT, P5 ;  /* 0x000000ff0900720c */ /* 0x000fc40003fa6150 */
[C---:B------:R-:W-:Y:S02]  /*e130*/  ISETP.GT.U32.AND.EX P4, PT, R9.reuse, RZ, PT, P4 ;  /* 0x000000ff0900720c */ /* 0x040fe40003f84140 */
[C---:B------:R-:W-:Y:S02]  /*e140*/  ISETP.GE.U32.AND.EX P3, PT, R9.reuse, RZ, PT, P3 ;  /* 0x000000ff0900720c */ /* 0x040fe40003f66130 */
[C---:B------:R-:W-:Y:S02]  /*e150*/  ISETP.GT.U32.AND.EX P2, PT, R9.reuse, RZ, PT, P2 ;  /* 0x000000ff0900720c */ /* 0x040fe40003f44120 */
[----:B------:R-:W-:Y:S01]  /*e160*/  ISETP.GE.U32.AND.EX P1, PT, R9, RZ, PT, P1 ;  /* 0x000000ff0900720c */ /* 0x000fe20003f26110 */
[----:B------:R-:W-:Y:S01]  /*e170*/  FMUL R9, R23, UR9 ;  /* 0x0000000917097c20 */ /* 0x000fe20008400000 */
[----:B------:R-:W-:Y:S01]  /*e180*/  FMUL R5, R5, UR9 ;  /* 0x0000000905057c20 */ /* 0x000fe20008400000 */
[----:B------:R-:W-:Y:S01]  /*e190*/  FMUL R10, R4, UR9 ;  /* 0x00000009040a7c20 */ /* 0x000fe20008400000 */
[----:B------:R-:W-:Y:S01]  /*e1a0*/  FSEL R4, R3, -INF , !P0 ;  /* 0xff80000003047808 */ /* 0x000fe20004000000 */
[----:B------:R-:W-:Y:S01]  /*e1b0*/  FMUL R6, R6, UR9 ;  /* 0x0000000906067c20 */ /* 0x000fe20008400000 */
[----:B------:R-:W-:Y:S01]  /*e1c0*/  FSEL R19, R9, -INF , !P5 ;  /* 0xff80000009137808 */ /* 0x000fe20006800000 */
[----:B------:R-:W-:Y:S01]  /*e1d0*/  FMUL R7, R7, UR9 ;  /* 0x0000000907077c20 */ /* 0x000fe20008400000 */
[----:B------:R-:W-:Y:S01]  /*e1e0*/  FSEL R15, R5, -INF , !P3 ;  /* 0xff800000050f7808 */ /* 0x000fe20005800000 */
[----:B------:R-:W0:Y:S01]  /*e1f0*/  S2R R22, SR_TID.X ;  /* 0x0000000000167919 */ /* 0x000e220000002100 */
[----:B------:R-:W-:-:S02]  /*e200*/  FSEL R17, R10, -INF , !P4 ;  /* 0xff8000000a117808 */ /* 0x000fc40006000000 */
[----:B------:R-:W-:Y:S01]  /*e210*/  FMNMX R5, R8, R11, !PT ;  /* 0x0000000b08057209 */ /* 0x000fe20007800000 */
[----:B------:R-:W2:Y:S01]  /*e220*/  LDL R23, [R1+0x418] ;  /* 0x0004180001177983 */ /* 0x000ea20000100800 */
[----:B------:R-:W-:Y:S02]  /*e230*/  FMNMX R10, R4, R19, !PT ;  /* 0x00000013040a7209 */ /* 0x000fe40007800000 */
[----:B------:R-:W-:Y:S01]  /*e240*/  FSEL R14, R6, -INF , !P2 ;  /* 0xff800000060e7808 */ /* 0x000fe20005000000 */
[----:B------:R-:W1:Y:S01]  /*e250*/  SHFL.BFLY PT, R16, R5, 0x2, 0x1f ;  /* 0x0c401f0005107f89 */ /* 0x000e6200000e0000 */
[----:B------:R-:W-:Y:S02]  /*e260*/  FSEL R12, R7, -INF , !P1 ;  /* 0xff800000070c7808 */ /* 0x000fe40004800000 */
[----:B------:R-:W-:Y:S01]  /*e270*/  FMNMX R7, R17, R15, !PT ;  /* 0x0000000f11077209 */ /* 0x000fe20007800000 */
[----:B------:R-:W4:Y:S01]  /*e280*/  SHFL.BFLY PT, R13, R10, 0x2, 0x1f ;  /* 0x0c401f000a0d7f89 */ /* 0x000f2200000e0000 */
[----:B------:R-:W-:-:S03]  /*e290*/  FMNMX R3, R14, R12, !PT ;  /* 0x0000000c0e037209 */ /* 0x000fc60007800000 */
[----:B------:R-:W0:Y:S04]  /*e2a0*/  SHFL.BFLY PT, R9, R7, 0x2, 0x1f ;  /* 0x0c401f0007097f89 */ /* 0x000e2800000e0000 */
[----:B------:R-:W3:Y:S01]  /*e2b0*/  SHFL.BFLY PT, R6, R3, 0x2, 0x1f ;  /* 0x0c401f0003067f89 */ /* 0x000ee200000e0000 */
[----:B-1----:R-:W-:Y:S02]  /*e2c0*/  FMNMX R5, R5, R16, !PT ;  /* 0x0000001005057209 */ /* 0x002fe40007800000 */
[----:B----4-:R-:W-:-:S03]  /*e2d0*/  FMNMX R10, R10, R13, !PT ;  /* 0x0000000d0a0a7209 */ /* 0x010fc60007800000 */
[----:B------:R-:W1:Y:S01]  /*e2e0*/  SHFL.BFLY PT, R16, R5, 0x1, 0x1f ;  /* 0x0c201f0005107f89 */ /* 0x000e6200000e0000 */
[----:B0-----:R-:W-:-:S03]  /*e2f0*/  FMNMX R7, R7, R9, !PT ;  /* 0x0000000907077209 */ /* 0x001fc60007800000 */
[----:B------:R-:W0:Y:S01]  /*e300*/  SHFL.BFLY PT, R13, R10, 0x1, 0x1f ;  /* 0x0c201f000a0d7f89 */ /* 0x000e2200000e0000 */
[----:B---3--:R-:W-:-:S03]  /*e310*/  FMNMX R3, R3, R6, !PT ;  /* 0x0000000603037209 */ /* 0x008fc60007800000 */
[----:B------:R-:W3:Y:S04]  /*e320*/  SHFL.BFLY PT, R9, R7, 0x1, 0x1f ;  /* 0x0c201f0007097f89 */ /* 0x000ee800000e0000 */
[----:B------:R-:W4:Y:S01]  /*e330*/  SHFL.BFLY PT, R6, R3, 0x1, 0x1f ;  /* 0x0c201f0003067f89 */ /* 0x000f2200000e0000 */
[----:B------:R-:W-:Y:S02]  /*e340*/  LOP3.LUT R22, R22, 0x7f, RZ, 0xc0, !PT ;  /* 0x0000007f16167812 */ /* 0x000fe400078ec0ff */
[----:B-1----:R-:W-:Y:S02]  /*e350*/  FMNMX R5, R5, R16, !PT ;  /* 0x0000001005057209 */ /* 0x002fe40007800000 */
[----:B0-----:R-:W-:Y:S02]  /*e360*/  FMNMX R16, R10, R13, !PT ;  /* 0x0000000d0a107209 */ /* 0x001fe40007800000 */
[----:B------:R-:W-:-:S02]  /*e370*/  LOP3.LUT R10, R2, 0x1c, RZ, 0xc0, !PT ;  /* 0x0000001c020a7812 */ /* 0x000fc400078ec0ff */
[----:B---3--:R-:W-:Y:S02]  /*e380*/  FMNMX R18, R7, R9, !PT ;  /* 0x0000000907127209 */ /* 0x008fe40007800000 */
[----:B------:R-:W-:Y:S01]  /*e390*/  SHF.R.U32.HI R7, RZ, 0x3, R22 ;  /* 0x00000003ff077819 */ /* 0x000fe20000011616 */
[C---:B------:R-:W-:Y:S01]  /*e3a0*/  IMAD.SHL.U32 R2, R10.reuse, 0x4, RZ ;  /* 0x000000040a027824 */ /* 0x040fe200078e00ff */
[----:B----4-:R-:W-:Y:S02]  /*e3b0*/  FMNMX R21, R3, R6, !PT ;  /* 0x0000000603157209 */ /* 0x010fe40007800000 */
[C---:B------:R-:W-:Y:S02]  /*e3c0*/  LEA.HI R3, R10.reuse, 0x8, RZ, 0x1e ;  /* 0x000000080a037811 */ /* 0x040fe400078ff0ff */
[C---:B------:R-:W-:Y:S02]  /*e3d0*/  LEA.HI R20, R10.reuse, 0x10, RZ, 0x1e ;  /* 0x000000100a147811 */ /* 0x040fe400078ff0ff */
[----:B------:R-:W-:-:S02]  /*e3e0*/  LEA.HI R13, R10, 0x18, RZ, 0x1e ;  /* 0x000000180a0d7811 */ /* 0x000fc400078ff0ff */
[----:B------:R-:W-:Y:S02]  /*e3f0*/  IADD3 R6, PT, PT, R2, UR6, RZ ;  /* 0x0000000602067c10 */ /* 0x000fe4000fffe0ff */
[----:B------:R-:W-:Y:S02]  /*e400*/  LOP3.LUT R7, R7, 0xc, RZ, 0xc0, !PT ;  /* 0x0000000c07077812 */ /* 0x000fe400078ec0ff */
[----:B------:R-:W-:Y:S02]  /*e410*/  LEA R3, R3, UR6, 0x4 ;  /* 0x0000000603037c11 */ /* 0x000fe4000f8e20ff */
[----:B------:R-:W-:Y:S01]  /*e420*/  LEA R20, R20, UR6, 0x4 ;  /* 0x0000000614147c11 */ /* 0x000fe2000f8e20ff */
[----:B------:R-:W-:Y:S01]  /*e430*/  IMAD.IADD R6, R6, 0x1, R7 ;  /* 0x0000000106067824 */ /* 0x000fe200078e0207 */
[----:B------:R-:W-:Y:S01]  /*e440*/  LEA R13, R13, UR6, 0x4 ;  /* 0x000000060d0d7c11 */ /* 0x000fe2000f8e20ff */
[C---:B------:R-:W-:Y:S01]  /*e450*/  IMAD.IADD R10, R7.reuse, 0x1, R3 ;  /* 0x00000001070a7824 */ /* 0x040fe200078e0203 */
[----:B------:R-:W-:-:S02]  /*e460*/  IADD3 R9, PT, PT, R7, R20, RZ ;  /* 0x0000001407097210 */ /* 0x000fc40007ffe0ff */
[----:B------:R-:W-:Y:S01]  /*e470*/  IADD3 R7, PT, PT, R7, R13, RZ ;  /* 0x0000000d07077210 */ /* 0x000fe20007ffe0ff */
[----:B------:R0:W-:Y:S04]  /*e480*/  @!P6 STS [R6+0x8000], R5 ;  /* 0x008000050600e388 */ /* 0x0001e80000000800 */
[----:B------:R-:W-:Y:S04]  /*e490*/  @!P6 STS [R10+0x8000], R16 ;  /* 0x008000100a00e388 */ /* 0x000fe80000000800 */
[----:B------:R-:W-:Y:S04]  /*e4a0*/  @!P6 STS [R9+0x8000], R18 ;  /* 0x008000120900e388 */ /* 0x000fe80000000800 */
[----:B------:R-:W-:Y:S01]  /*e4b0*/  @!P6 STS [R7+0x8000], R21 ;  /* 0x008000150700e388 */ /* 0x000fe20000000800 */
[----:B------:R-:W-:Y:S01]  /*e4c0*/  BAR.SYNC.DEFER_BLOCKING 0x0 ;  /* 0x0000000000007b1d */ /* 0x000fe20000010000 */
[----:B0-----:R-:W-:-:S05]  /*e4d0*/  LEA R5, R22, UR6, 0x2 ;  /* 0x0000000616057c11 */ /* 0x001fca000f8e10ff */
[----:B------:R-:W0:Y:S04]  /*e4e0*/  LDS R16, [R5+0x8000] ;  /* 0x0080000005107984 */ /* 0x000e280000000800 */
[----:B0-----:R-:W0:Y:S02]  /*e4f0*/  SHFL.BFLY PT, R18, R16, 0x2, 0x1f ;  /* 0x0c401f0010127f89 */ /* 0x001e2400000e0000 */
[----:B0-----:R-:W-:-:S05]  /*e500*/  FMNMX R18, R16, R18, !PT ;  /* 0x0000001210127209 */ /* 0x001fca0007800000 */
[----:B------:R-:W0:Y:S02]  /*e510*/  SHFL.BFLY PT, R16, R18, 0x1, 0x1f ;  /* 0x0c201f0012107f89 */ /* 0x000e2400000e0000 */
[----:B0-----:R-:W-:-:S05]  /*e520*/  FMNMX R16, R18, R16, !PT ;  /* 0x0000001012107209 */ /* 0x001fca0007800000 */
[----:B------:R-:W-:Y:S01]  /*e530*/  @!P6 STS [R5+0x8000], R16 ;  /* 0x008000100500e388 */ /* 0x000fe20000000800 */
[----:B------:R-:W-:Y:S06]  /*e540*/  BAR.SYNC.DEFER_BLOCKING 0x0 ;  /* 0x0000000000007b1d */ /* 0x000fec0000010000 */
[----:B------:R-:W-:Y:S04]  /*e550*/  STL [R1+0x1040], R2 ;  /* 0x0010400201007387 */ /* 0x000fe80000100800 */
[----:B------:R-:W-:Y:S04]  /*e560*/  STL [R1+0x1044], R3 ;  /* 0x0010440301007387 */ /* 0x000fe80000100800 */
[----:B------:R0:W-:Y:S04]  /*e570*/  LDS R21, [R3+0x8000] ;  /* 0x0080000003157984 */ /* 0x0001e80000000800 */
[----:B------:R1:W2:Y:S04]  /*e580*/  LDS R22, [R2+UR6+0x8000] ;  /* 0x0080000602167984 */ /* 0x0002a80008000800 */
[----:B0-----:R-:W3:Y:S04]  /*e590*/  LDL.LU R3, [R1+0x2e0] ;  /* 0x0002e00001037983 */ /* 0x001ee80000300800 */
[----:B-1----:R-:W4:Y:S04]  /*e5a0*/  LDL.LU R2, [R1+0x2e4] ;  /* 0x0002e40001027983 */ /* 0x002f280000300800 */
[----:B------:R-:W3:Y:S04]  /*e5b0*/  LDS R18, [R20+0x8000] ;  /* 0x0080000014127984 */ /* 0x000ee80000000800 */
[----:B------:R-:W4:Y:S01]  /*e5c0*/  LDS R16, [R13+0x8000] ;  /* 0x008000000d107984 */ /* 0x000f220000000800 */
[----:B--2---:R-:W-:-:S05]  /*e5d0*/  FMNMX R23, R22, R23, !PT ;  /* 0x0000001716177209 */ /* 0x004fca0007800000 */
[--C-:B------:R-:W-:Y:S01]  /*e5e0*/  FADD R8, R8, -R23.reuse ;  /* 0x8000001708087221 */ /* 0x100fe20000000000 */
[----:B------:R-:W-:Y:S01]  /*e5f0*/  FADD R11, R11, -R23 ;  /* 0x800000170b0b7221 */ /* 0x000fe20000000000 */
[----:B------:R-:W-:Y:S02]  /*e600*/  FMNMX R21, R21, R24, !PT ;  /* 0x0000001815157209 */ /* 0x000fe40007800000 */
[----:B------:R-:W-:Y:S01]  /*e610*/  FMUL R8, R8, 1.4426950216293334961 ;  /* 0x3fb8aa3b08087820 */ /* 0x000fe20000400000 */
[----:B------:R-:W-:-:S03]  /*e620*/  FMUL R11, R11, 1.4426950216293334961 ;  /* 0x3fb8aa3b0b0b7820 */ /* 0x000fc60000400000 */
[----:B------:R0:W1:Y:S02]  /*e630*/  MUFU.EX2 R27, R8 ;  /* 0x00000008001b7308 */ /* 0x0000640000000800 */
[----:B0-----:R-:W-:-:S06]  /*e640*/  FADD R8, R4, -R21 ;  /* 0x8000001504087221 */ /* 0x001fcc0000000000 */
[----:B------:R0:W2:Y:S01]  /*e650*/  MUFU.EX2 R4, R11 ;  /* 0x0000000b00047308 */ /* 0x0000a20000000800 */
[----:B------:R-:W-:Y:S01]  /*e660*/  FMUL R8, R8, 1.4426950216293334961 ;  /* 0x3fb8aa3b08087820 */ /* 0x000fe20000400000 */
[----:B0-----:R-:W-:-:S04]  /*e670*/  FADD R11, R19, -R21 ;  /* 0x80000015130b7221 */ /* 0x001fc80000000000 */
[----:B------:R-:W-:Y:S02]  /*e680*/  FMUL R11, R11, 1.4426950216293334961 ;  /* 0x3fb8aa3b0b0b7820 */ /* 0x000fe40000400000 */
[----:B------:R0:W-:Y:S08]  /*e690*/  MUFU.EX2 R25, R8 ;  /* 0x0000000800197308 */ /* 0x0001f00000000800 */
[----:B------:R0:W0:Y:S01]  /*e6a0*/  MUFU.EX2 R26, R11 ;  /* 0x0000000b001a7308 */ /* 0x0000220000000800 */
[----:B------:R0:W-:Y:S04]  /*e6b0*/  STL [R1+0x3d4], R23 ;  /* 0x0003d41701007387 */ /* 0x0001e80000100800 */
[----:B------:R0:W-:Y:S04]  /*e6c0*/  STL [R1+0x3d0], R21 ;  /* 0x0003d01501007387 */ /* 0x0001e80000100800 */
[----:B-1----:R-:W-:Y:S01]  /*e6d0*/  STL [R1+0xc4], R27 ;  /* 0x0000c41b01007387 */ /* 0x002fe20000100800 */
[----:B------:R-:W-:Y:S01]  /*e6e0*/  BAR.SYNC.DEFER_BLOCKING 0x0 ;  /* 0x0000000000007b1d */ /* 0x000fe20000010000 */
[----:B---3--:R-:W-:-:S05]  /*e6f0*/  FMNMX R28, R18, R3, !PT ;  /* 0x00000003121c7209 */ /* 0x008fca0007800000 */
[--C-:B0-----:R-:W-:Y:S01]  /*e700*/  FADD R8, R17, -R28.reuse ;  /* 0x8000001c11087221 */ /* 0x101fe20000000000 */
[----:B------:R-:W-:Y:S01]  /*e710*/  FADD R11, R15, -R28 ;  /* 0x8000001c0f0b7221 */ /* 0x000fe20000000000 */
[----:B----4-:R-:W-:Y:S02]  /*e720*/  FMNMX R29, R16, R2, !PT ;  /* 0x00000002101d7209 */ /* 0x010fe40007800000 */
[----:B------:R-:W-:Y:S01]  /*e730*/  FMUL R8, R8, 1.4426950216293334961 ;  /* 0x3fb8aa3b08087820 */ /* 0x000fe20000400000 */
[----:B------:R-:W-:-:S03]  /*e740*/  FMUL R11, R11, 1.4426950216293334961 ;  /* 0x3fb8aa3b0b0b7820 */ /* 0x000fc60000400000 */
[----:B------:R0:W-:Y:S08]  /*e750*/  MUFU.EX2 R23, R8 ;  /* 0x0000000800177308 */ /* 0x0001f00000000800 */
[----:B------:R1:W3:Y:S01]  /*e760*/  MUFU.EX2 R24, R11 ;  /* 0x0000000b00187308 */ /* 0x0002e20000000800 */
[----:B0-----:R-:W-:-:S04]  /*e770*/  FADD R8, R14, -R29 ;  /* 0x8000001d0e087221 */ /* 0x001fc80000000000 */
[----:B------:R-:W-:Y:S01]  /*e780*/  FMUL R8, R8, 1.4426950216293334961 ;  /* 0x3fb8aa3b08087820 */ /* 0x000fe20000400000 */
[----:B-1----:R-:W-:-:S04]  /*e790*/  FADD R11, R12, -R29 ;  /* 0x8000001d0c0b7221 */ /* 0x002fc80000000000 */
[----:B------:R-:W-:Y:S01]  /*e7a0*/  FMUL R11, R11, 1.4426950216293334961 ;  /* 0x3fb8aa3b0b0b7820 */ /* 0x000fe20000400000 */
[----:B------:R-:W-:Y:S08]  /*e7b0*/  MUFU.EX2 R21, R8 ;  /* 0x0000000800157308 */ /* 0x000ff00000000800 */
[----:B------:R-:W0:Y:S01]  /*e7c0*/  MUFU.EX2 R22, R11 ;  /* 0x0000000b00167308 */ /* 0x000e220000000800 */
[----:B--2---:R-:W-:Y:S01]  /*e7d0*/  FADD R17, R27, R4 ;  /* 0x000000041b117221 */ /* 0x004fe20000000000 */
[----:B------:R-:W-:Y:S01]  /*e7e0*/  FADD R15, R25, R26 ;  /* 0x0000001a190f7221 */ /* 0x000fe20000000000 */
[----:B---3--:R-:W-:-:S03]  /*e7f0*/  FADD R14, R23, R24 ;  /* 0x00000018170e7221 */ /* 0x008fc60000000000 */
[----:B------:R-:W1:Y:S04]  /*e800*/  SHFL.BFLY PT, R18, R17, 0x2, 0x1f ;  /* 0x0c401f0011127f89 */ /* 0x000e6800000e0000 */
[----:B------:R-:W2:Y:S01]  /*e810*/  SHFL.BFLY PT, R16, R15, 0x2, 0x1f ;  /* 0x0c401f000f107f89 */ /* 0x000ea200000e0000 */
[----:B0-----:R-:W-:-:S03]  /*e820*/  FADD R12, R21, R22 ;  /* 0x00000016150c7221 */ /* 0x001fc60000000000 */
[----:B------:R-:W0:Y:S04]  /*e830*/  SHFL.BFLY PT, R11, R14, 0x2, 0x1f ;  /* 0x0c401f000e0b7f89 */ /* 0x000e2800000e0000 */
[----:B------:R-:W3:Y:S01]  /*e840*/  SHFL.BFLY PT, R8, R12, 0x2, 0x1f ;  /* 0x0c401f000c087f89 */ /* 0x000ee200000e0000 */
[----:B-1----:R-:W-:Y:S01]  /*e850*/  FADD R18, R17, R18 ;  /* 0x0000001211127221 */ /* 0x002fe20000000000 */
[----:B--2---:R-:W-:Y:S01]  /*e860*/  FADD R15, R15, R16 ;  /* 0x000000100f0f7221 */ /* 0x004fe20000000000 */
[----:B0-----:R-:W-:Y:S01]  /*e870*/  FADD R11, R14, R11 ;  /* 0x0000000b0e0b7221 */ /* 0x001fe20000000000 */
[----:B---3--:R-:W-:-:S03]  /*e880*/  FADD R8, R12, R8 ;  /* 0x000000080c087221 */ /* 0x008fc60000000000 */
[----:B------:R-:W0:Y:S04]  /*e890*/  SHFL.BFLY PT, R14, R15, 0x1, 0x1f ;  /* 0x0c201f000f0e7f89 */ /* 0x000e2800000e0000 */
[----:B------:R-:W1:Y:S04]  /*e8a0*/  SHFL.BFLY PT, R12, R18, 0x1, 0x1f ;  /* 0x0c201f00120c7f89 */ /* 0x000e6800000e0000 */
[----:B------:R-:W2:Y:S04]  /*e8b0*/  SHFL.BFLY PT, R16, R11, 0x1, 0x1f ;  /* 0x0c201f000b107f89 */ /* 0x000ea800000e0000 */
[----:B------:R-:W3:Y:S04]  /*e8c0*/  SHFL.BFLY PT, R17, R8, 0x1, 0x1f ;  /* 0x0c201f0008117f89 */ /* 0x000ee800000e0000 */
[----:B------:R-:W-:Y:S04]  /*e8d0*/  STL [R1+0x30c], R28 ;  /* 0x00030c1c01007387 */ /* 0x000fe80000100800 */
[----:B------:R-:W-:Y:S01]  /*e8e0*/  STL [R1+0xcc], R25 ;  /* 0x0000cc1901007387 */ /* 0x000fe20000100800 */
[----:B0-----:R-:W-:-:S03]  /*e8f0*/  FADD R14, R15, R14 ;  /* 0x0000000e0f0e7221 */ /* 0x001fc60000000000 */
[----:B------:R-:W-:Y:S01]  /*e900*/  STL [R1+0xc8], R26 ;  /* 0x0000c81a01007387 */ /* 0x000fe20000100800 */
[----:B-1----:R-:W-:-:S03]  /*e910*/  FADD R12, R18, R12 ;  /* 0x0000000c120c7221 */ /* 0x002fc60000000000 */
[----:B------:R-:W-:Y:S01]  /*e920*/  STL [R1+0x308], R29 ;  /* 0x0003081d01007387 */ /* 0x000fe20000100800 */
[----:B--2---:R-:W-:-:S03]  /*e930*/  FADD R11, R11, R16 ;  /* 0x000000100b0b7221 */ /* 0x004fc60000000000 */
[----:B------:R-:W-:Y:S01]  /*e940*/  STL [R1+0xf4], R23 ;  /* 0x0000f41701007387 */ /* 0x000fe20000100800 */
[----:B---3--:R-:W-:-:S03]  /*e950*/  FADD R8, R8, R17 ;  /* 0x0000001108087221 */ /* 0x008fc60000000000 */
[----:B------:R-:W-:Y:S04]  /*e960*/  STL [R1+0xd8], R24 ;  /* 0x0000d81801007387 */ /* 0x000fe80000100800 */
[----:B------:R-:W-:Y:S04]  /*e970*/  @!P6 STS [R6+0x8000], R12 ;  /* 0x0080000c0600e388 */ /* 0x000fe80000000800 */
[----:B------:R-:W-:Y:S04]  /*e980*/  STL [R1+0xfc], R21 ;  /* 0x0000fc1501007387 */ /* 0x000fe80000100800 */
[----:B------:R-:W-:Y:S04]  /*e990*/  @!P6 STS [R10+0x8000], R14 ;  /* 0x0080000e0a00e388 */ /* 0x000fe80000000800 */
[----:B------:R-:W-:Y:S04]  /*e9a0*/  STL [R1+0xfe4], R4 ;  /* 0x000fe40401007387 */ /* 0x000fe80000100800 */
[----:B------:R-:W-:Y:S04]  /*e9b0*/  @!P6 STS [R9+0x8000], R11 ;  /* 0x0080000b0900e388 */ /* 0x000fe80000000800 */
[----:B------:R-:W-:Y:S04]  /*e9c0*/  STL [R1+0xf8], R22 ;  /* 0x0000f81601007387 */ /* 0x000fe80000100800 */
[----:B------:R0:W-:Y:S01]  /*e9d0*/  @!P6 STS [R7+0x8000], R8 ;  /* 0x008000080700e388 */ /* 0x0001e20000000800 */
[----:B------:R-:W-:Y:S06]  /*e9e0*/  BAR.SYNC.DEFER_BLOCKING 0x0 ;  /* 0x0000000000007b1d */ /* 0x000fec0000010000 */
[----:B0-----:R-:W2:Y:S04]  /*e9f0*/  LDL.64 R8, [R1+0xb90] ;  /* 0x000b900001087983 */ /* 0x001ea80000100a00 */
[----:B------:R-:W3:Y:S04]  /*ea00*/  LDL.64 R14, [R1+0xb88] ;  /* 0x000b8800010e7983 */ /* 0x000ee80000100a00 */
[----:B------:R-:W4:Y:S04]  /*ea10*/  LDL.64 R16, [R1+0xb80] ;  /* 0x000b800001107983 */ /* 0x000f280000100a00 */
[----:B------:R-:W4:Y:S04]  /*ea20*/  LDL.64 R18, [R1+0xb78] ;  /* 0x000b780001127983 */ /* 0x000f280000100a00 */
[----:B------:R-:W0:Y:S04]  /*ea30*/  LDS R6, [R5+0x8000] ;  /* 0x0080000005067984 */ /* 0x000e280000000800 */
[----:B------:R-:W4:Y:S04]  /*ea40*/  LDL.64 R26, [R1+0xb70] ;  /* 0x000b7000011a7983 */ /* 0x000f280000100a00 */
[----:B------:R-:W4:Y:S04]  /*ea50*/  LDL.64 R24, [R1+0xb68] ;  /* 0x000b680001187983 */ /* 0x000f280000100a00 */
[----:B------:R-:W4:Y:S04]  /*ea60*/  LDL.64 R22, [R1+0xb60] ;  /* 0x000b600001167983 */ /* 0x000f280000100a00 */
[----:B0-----:R-:W0:Y:S02]  /*ea70*/  SHFL.BFLY PT, R7, R6, 0x2, 0x1f ;  /* 0x0c401f0006077f89 */ /* 0x001e2400000e0000 */
[----:B0-----:R-:W-:-:S05]  /*ea80*/  FADD R7, R6, R7 ;  /* 0x0000000706077221 */ /* 0x001fca0000000000 */
[----:B------:R-:W0:Y:S02]  /*ea90*/  SHFL.BFLY PT, R6, R7, 0x1, 0x1f ;  /* 0x0c201f0007067f89 */ /* 0x000e2400000e0000 */
[----:B0-----:R-:W-:-:S05]  /*eaa0*/  FADD R10, R7, R6 ;  /* 0x00000006070a7221 */ /* 0x001fca0000000000 */
[----:B------:R0:W-:Y:S01]  /*eab0*/  @!P6 STS [R5+0x8000], R10 ;  /* 0x0080000a0500e388 */ /* 0x0001e20000000800 */
[----:B------:R-:W-:Y:S01]  /*eac0*/  BAR.SYNC.DEFER_BLOCKING 0x0 ;  /* 0x0000000000007b1d */ /* 0x000fe20000010000 */
[----:B--2---:R-:W-:-:S05]  /*ead0*/  IMAD.WIDE R6, R0, 0x2, R8 ;  /* 0x0000000200067825 */ /* 0x004fca00078e0208 */
[----:B------:R4:W2:Y:S01]  /*eae0*/  LDG.E.U16 R21, desc[UR10][R6.64] ;  /* 0x0000000a06157981 */ /* 0x0008a2000c1e1500 */
[----:B---3--:R-:W-:-:S05]  /*eaf0*/  IMAD.WIDE R8, R0, 0x2, R14 ;  /* 0x0000000200087825 */ /* 0x008fca00078e020e */
[----:B------:R1:W3:Y:S01]  /*eb00*/  LDG.E.U16 R4, desc[UR10][R8.64] ;  /* 0x0000000a08047981 */ /* 0x0002e2000c1e1500 */
[----:B----4-:R-:W-:-:S05]  /*eb10*/  IMAD.WIDE R6, R0, 0x2, R16 ;  /* 0x0000000200067825 */ /* 0x010fca00078e0210 */
[----:B0-----:R-:W4:Y:S01]  /*eb20*/  LDG.E.U16 R5, desc[UR10][R6.64] ;  /* 0x0000000a06057981 */ /* 0x001f22000c1e1500 */
[----:B-1----:R-:W-:-:S05]  /*eb30*/  IMAD.WIDE R8, R0, 0x2, R18 ;  /* 0x0000000200087825 */ /* 0x002fca00078e0212 */
[----:B------:R-:W3:Y:S01]  /*eb40*/  LDG.E.U16 R12, desc[UR10][R8.64] ;  /* 0x0000000a080c7981 */ /* 0x000ee2000c1e1500 */
[----:B------:R-:W-:-:S03]  /*eb50*/  IMAD.WIDE R10, R0, 0x2, R26 ;  /* 0x00000002000a7825 */ /* 0x000fc600078e021a */
[----:B------:R-:W3:Y:S04]  /*eb60*/  LDL.64 R6, [R1+0xb58] ;  /* 0x000b580001067983 */ /* 0x000ee80000100a00 */
[----:B------:R-:W3:Y:S04]  /*eb70*/  LDL.64 R8, [R1+0xb50] ;  /* 0x000b500001087983 */ /* 0x000ee80000100a00 */
[----:B--2---:R0:W-:Y:S01]  /*eb80*/  STL [R1+0x404], R21 ;  /* 0x0004041501007387 */ /* 0x0041e20000100800 */
[----:B------:R-:W-:-:S03]  /*eb90*/  IMAD.WIDE R14, R0, 0x2, R24 ;  /* 0x00000002000e7825 */ /* 0x000fc600078e0218 */
[----:B------:R-:W2:Y:S01]  /*eba0*/  LDL.64 R26, [R1+0xb30] ;  /* 0x000b3000011a7983 */ /* 0x000ea20000100a00 */
[----:B------:R-:W-:-:S03]  /*ebb0*/  IMAD.WIDE R16, R0, 0x2, R22 ;  /* 0x0000000200107825 */ /* 0x000fc600078e0216 */
[----:B------:R-:W2:Y:S04]  /*ebc0*/  LDL.64 R24, [R1+0xb28] ;  /* 0x000b280001187983 */ /* 0x000ea80000100a00 */
[----:B0-----:R-:W2:Y:S04]  /*ebd0*/  LDG.E.U16 R21, desc[UR10][R10.64] ;  /* 0x0000000a0a157981 */ /* 0x001ea8000c1e1500 */
[----:B------:R-:W2:Y:S04]  /*ebe0*/  LDL.64 R22, [R1+0xb20] ;  /* 0x000b200001167983 */ /* 0x000ea80000100a00 */
[----:B------:R-:W2:Y:S04]  /*ebf0*/  LDL.64 R18, [R1+0xb18] ;  /* 0x000b180001127983 */ /* 0x000ea80000100a00 */
[----:B------:R-:W2:Y:S04]  /*ec00*/  LDL.64 R10, [R1+0xb48] ;  /* 0x000b4800010a7983 */ /* 0x000ea80000100a00 */
[----:B----4-:R-:W-:Y:S04]  /*ec10*/  STL [R1+0x3fc], R5 ;  /* 0x0003fc0501007387 */ /* 0x010fe80000100800 */
[----:B---3--:R0:W-:Y:S04]  /*ec20*/  STL [R1+0x40c], R4 ;  /* 0x00040c0401007387 */ /* 0x0081e80000100800 */
[----:B0-----:R-:W3:Y:S04]  /*ec30*/  LDL.64 R4, [R1+0xb10] ;  /* 0x000b100001047983 */ /* 0x001ee80000100a00 */
[----:B------:R0:W-:Y:S04]  /*ec40*/  STL [R1+0x408], R12 ;  /* 0x0004080c01007387 */ /* 0x0001e80000100800 */
[----:B0-----:R-:W4:Y:S04]  /*ec50*/  LDG.E.U16 R12, desc[UR10][R14.64] ;  /* 0x0000000a0e0c7981 */ /* 0x001f28000c1e1500 */
[----:B------:R-:W3:Y:S04]  /*ec60*/  LDL.64 R14, [R1+0xb40] ;  /* 0x000b4000010e7983 */ /* 0x000ee80000100a00 */
[----:B--2---:R0:W-:Y:S04]  /*ec70*/  STL [R1+0x3f0], R21 ;  /* 0x0003f01501007387 */ /* 0x0041e80000100800 */
[----:B0-----:R-:W2:Y:S04]  /*ec80*/  LDG.E.U16 R21, desc[UR10][R16.64] ;  /* 0x0000000a10157981 */ /* 0x001ea8000c1e1500 */
[----:B------:R-:W2:Y:S01]  /*ec90*/  LDL.64 R16, [R1+0xb38] ;  /* 0x000b380001107983 */ /* 0x000ea20000100a00 */
[----:B------:R-:W-:-:S04]  /*eca0*/  IMAD.WIDE R6, R0, 0x2, R6 ;  /* 0x0000000200067825 */ /* 0x000fc800078e0206 */
[C---:B------:R-:W-:Y:S02]  /*ecb0*/  IMAD.WIDE R8, R0.reuse, 0x2, R8 ;  /* 0x0000000200087825 */ /* 0x040fe400078e0208 */
[----:B------:R-:W2:Y:S02]  /*ecc0*/  LDG.E.U16 R7, desc[UR10][R6.64] ;  /* 0x0000000a06077981 */ /* 0x000ea4000c1e1500 */
[C---:B------:R-:W-:Y:S02]  /*ecd0*/  IMAD.WIDE R10, R0.reuse, 0x2, R10 ;  /* 0x00000002000a7825 */ /* 0x040fe400078e020a */
[----:B------:R-:W2:Y:S04]  /*ece0*/  LDG.E.U16 R9, desc[UR10][R8.64] ;  /* 0x0000000a08097981 */ /* 0x000ea8000c1e1500 */
[----:B------:R-:W2:Y:S04]  /*ecf0*/  LDG.E.U16 R11, desc[UR10][R10.64] ;  /* 0x0000000a0a0b7981 */ /* 0x000ea8000c1e1500 */
[----:B----4-:R0:W-:Y:S01]  /*ed00*/  STL [R1+0x400], R12 ;  /* 0x0004000c01007387 */ /* 0x0101e20000100800 */
[----:B---3--:R-:W-:-:S05]  /*ed10*/  IMAD.WIDE R14, R0, 0x2, R14 ;  /* 0x00000002000e7825 */ /* 0x008fca00078e020e */
[----:B0-----:R-:W3:Y:S04]  /*ed20*/  LDG.E.U16 R12, desc[UR10][R14.64] ;  /* 0x0000000a0e0c7981 */ /* 0x001ee8000c1e1500 */
[----:B--2---:R0:W-:Y:S01]  /*ed30*/  STL [R1+0x3f8], R21 ;  /* 0x0003f81501007387 */ /* 0x0041e20000100800 */
[----:B------:R-:W-:-:S05]  /*ed40*/  IMAD.WIDE R16, R0, 0x2, R16 ;  /* 0x0000000200107825 */ /* 0x000fca00078e0210 */
[----:B0-----:R0:W2:Y:S04]  /*ed50*/  LDG.E.U16 R21, desc[UR10][R16.64] ;  /* 0x0000000a10157981 */ /* 0x0010a8000c1e1500 */
[----:B------:R1:W-:Y:S04]  /*ed60*/  STL [R1+0x3f4], R7 ;  /* 0x0003f40701007387 */ /* 0x0003e80000100800 */
[----:B------:R4:W-:Y:S01]  /*ed70*/  STL [R1+0x3ec], R9 ;  /* 0x0003ec0901007387 */ /* 0x0009e20000100800 */
[----:B0-----:R-:W-:-:S04]  /*ed80*/  IMAD.WIDE R16, R0, 0x2, R4 ;  /* 0x0000000200107825 */ /* 0x001fc800078e0204 */
[C---:B-1----:R-:W-:Y:S01]  /*ed90*/  IMAD.WIDE R6, R0.reuse, 0x2, R26 ;  /* 0x0000000200067825 */ /* 0x042fe200078e021a */
[----:B------:R0:W-:Y:S03]  /*eda0*/  STL [R1+0x3e8], R11 ;  /* 0x0003e80b01007387 */ /* 0x0001e60000100800 */
[C---:B----4-:R-:W-:Y:S01]  /*edb0*/  IMAD.WIDE R8, R0.reuse, 0x2, R24 ;  /* 0x0000000200087825 */ /* 0x050fe200078e0218 */
[----:B------:R-:W4:Y:S04]  /*edc0*/  LDG.E.U16 R5, desc[UR10][R6.64] ;  /* 0x0000000a06057981 */ /* 0x000f28000c1e1500 */
[----:B------:R-:W4:Y:S04]  /*edd0*/  LDL.64 R6, [R1+0xb08] ;  /* 0x000b080001067983 */ /* 0x000f280000100a00 */
[----:B---3--:R1:W-:Y:S01]  /*ede0*/  STL [R1+0x3e4], R12 ;  /* 0x0003e40c01007387 */ /* 0x0083e20000100800 */
[----:B0-----:R-:W-:-:S03]  /*edf0*/  IMAD.WIDE R10, R0, 0x2, R22 ;  /* 0x00000002000a7825 */ /* 0x001fc600078e0216 */
[----:B-1----:R-:W3:Y:S04]  /*ee00*/  LDG.E.U16 R12, desc[UR10][R8.64] ;  /* 0x0000000a080c7981 */ /* 0x002ee8000c1e1500 */
[----:B------:R-:W3:Y:S04]  /*ee10*/  LDL.64 R8, [R1+0xb00] ;  /* 0x000b000001087983 */ /* 0x000ee80000100a00 */
[----:B--2---:R0:W-:Y:S01]  /*ee20*/  STL [R1+0x3e0], R21 ;  /* 0x0003e01501007387 */ /* 0x0041e20000100800 */
[----:B------:R-:W-:-:S03]  /*ee30*/  IMAD.WIDE R14, R0, 0x2, R18 ;  /* 0x00000002000e7825 */ /* 0x000fc600078e0212 */
[----:B------:R-:W2:Y:S04]  /*ee40*/  LDL.64 R26, [R1+0xae0] ;  /* 0x000ae000011a7983 */ /* 0x000ea80000100a00 */
[----:B------:R-:W2:Y:S04]  /*ee50*/  LDL.64 R24, [R1+0xad8] ;  /* 0x000ad80001187983 */ /* 0x000ea80000100a00 */
[----:B0-----:R-:W2:Y:S04]  /*ee60*/  LDG.E.U16 R21, desc[UR10][R10.64] ;  /* 0x0000000a0a157981 */ /* 0x001ea8000c1e1500 */
[----:B------:R-:W2:Y:S04]  /*ee70*/  LDL.64 R22, [R1+0xad0] ;  /* 0x000ad00001167983 */ /* 0x000ea80000100a00 */
[----:B------:R-:W2:Y:S04]  /*ee80*/  LDL.64 R18, [R1+0xac8] ;  /* 0x000ac80001127983 */ /* 0x000ea80000100a00 */
[----:B------:R-:W2:Y:S04]  /*ee90*/  LDL.64 R10, [R1+0xaf8] ;  /* 0x000af800010a7983 */ /* 0x000ea80000100a00 */
[----:B----4-:R0:W-:Y:S04]  /*eea0*/  STL [R1+0x3dc], R5 ;  /* 0x0003dc0501007387 */ /* 0x0101e80000100800 */
[----:B0-----:R-:W4:Y:S04]  /*eeb0*/  LDL.64 R4, [R1+0xac0] ;  /* 0x000ac00001047983 */ /* 0x001f280000100a00 */
[----:B---3--:R0:W-:Y:S04]  /*eec0*/  STL [R1+0x3d8], R12 ;  /* 0x0003d80c01007387 */ /* 0x0081e80000100800 */
[----:B0-----:R-:W3:Y:S04]  /*eed0*/  LDG.E.U16 R12, desc[UR10][R14.64] ;  /* 0x0000000a0e0c7981 */ /* 0x001ee8000c1e1500 */
[----:B------:R-:W4:Y:S04]  /*eee0*/  LDL.64 R14, [R1+0xaf0] ;  /* 0x000af000010e7983 */ /* 0x000f280000100a00 */
        /* <DEDUP_REMOVED lines=9> */
[----:B---3--:R0:W-:Y:S01]  /*ef80*/  STL [R1+0x190], R12 ;  /* 0x0001900c01007387 */ /* 0x0081e20000100800 */
[----:B----4-:R-:W-:-:S05]  /*ef90*/  IMAD.WIDE R14, R0, 0x2, R14 ;  /* 0x00000002000e7825 */ /* 0x010fca00078e020e */
        /* <DEDUP_REMOVED lines=86> */
[----:B0-----:R-:W-:-:S03]  /*f500*/  IMAD.WIDE R16, R0, 0x2, R4 ;  /* 0x0000000200107825 */ /* 0x001fc600078e0204 */
[----:B------:R0:W-:Y:S01]  /*f510*/  STL [R1+0x130], R11 ;  /* 0x0001300b01007387 */ /* 0x0001e20000100800 */
[----:B-1----:R-:W-:-:S04]  /*f520*/  IMAD.WIDE R6, R0, 0x2, R26 ;  /* 0x0000000200067825 */ /* 0x002fc800078e021a */
[C---:B----4-:R-:W-:Y:S01]  /*f530*/  IMAD.WIDE R8, R0.reuse, 0x2, R24 ;  /* 0x0000000200087825 */ /* 0x050fe200078e0218 */
[----:B------:R1:W4:Y:S03]  /*f540*/  LDG.E.U16 R4, desc[UR10][R6.64] ;  /* 0x0000000a06047981 */ /* 0x000326000c1e1500 */
[C---:B0-----:R-:W-:Y:S01]  /*f550*/  IMAD.WIDE R10, R0.reuse, 0x2, R22 ;  /* 0x00000002000a7825 */ /* 0x041fe200078e0216 */
[----:B------:R-:W4:Y:S04]  /*f560*/  LDG.E.U16 R5, desc[UR10][R8.64] ;  /* 0x0000000a08057981 */ /* 0x000f28000c1e1500 */
[----:B------:R-:W1:Y:S04]  /*f570*/  LDL.64 R6, [R1+0xa18] ;  /* 0x000a180001067983 */ /* 0x000e680000100a00 */
[----:B------:R-:W4:Y:S04]  /*f580*/  LDL.64 R8, [R1+0xa10] ;  /* 0x000a100001087983 */ /* 0x000f280000100a00 */
[----:B---3--:R0:W-:Y:S01]  /*f590*/  STL [R1+0x12c], R12 ;  /* 0x00012c0c01007387 */ /* 0x0081e20000100800 */
[----:B------:R-:W-:-:S03]  /*f5a0*/  IMAD.WIDE R14, R0, 0x2, R18 ;  /* 0x00000002000e7825 */ /* 0x000fc600078e0212 */
[----:B------:R-:W3:Y:S04]  /*f5b0*/  LDL.64 R26, [R1+0x818] ;  /* 0x00081800011a7983 */ /* 0x000ee80000100a00 */
[----:B------:R-:W3:Y:S04]  /*f5c0*/  LDL.64 R24, [R1+0x808] ;  /* 0x0008080001187983 */ /* 0x000ee80000100a00 */
[----:B0-----:R-:W3:Y:S04]  /*f5d0*/  LDG.E.U16 R12, desc[UR10][R10.64] ;  /* 0x0000000a0a0c7981 */ /* 0x001ee8000c1e1500 */
[----:B------:R-:W3:Y:S04]  /*f5e0*/  LDL.64 R10, [R1+0x988] ;  /* 0x00098800010a7983 */ /* 0x000ee80000100a00 */
[----:B--2---:R0:W-:Y:S04]  /*f5f0*/  STL [R1+0x128], R21 ;  /* 0x0001281501007387 */ /* 0x0041e80000100800 */
[----:B------:R-:W2:Y:S04]  /*f600*/  LDL.64 R22, [R1+0x7f8] ;  /* 0x0007f80001167983 */ /* 0x000ea80000100a00 */
[----:B------:R-:W2:Y:S04]  /*f610*/  LDL.64 R18, [R1+0x670] ;  /* 0x0006700001127983 */ /* 0x000ea80000100a00 */
[----:B0-----:R-:W2:Y:S04]  /*f620*/  LDG.E.U16 R21, desc[UR10][R14.64] ;  /* 0x0000000a0e157981 */ /* 0x001ea8000c1e1500 */
[----:B------:R-:W2:Y:S04]  /*f630*/  LDL.64 R14, [R1+0x980] ;  /* 0x00098000010e7983 */ /* 0x000ea80000100a00 */
[----:B----4-:R-:W-:Y:S01]  /*f640*/  STL [R1+0x120], R5 ;  /* 0x0001200501007387 */ /* 0x010fe20000100800 */
[----:B-1----:R-:W-:-:S03]  /*f650*/  IMAD.WIDE R6, R0, 0x2, R6 ;  /* 0x0000000200067825 */ /* 0x002fc600078e0206 */
[----:B------:R0:W-:Y:S01]  /*f660*/  STL [R1+0x124], R4 ;  /* 0x0001240401007387 */ /* 0x0001e20000100800 */
[----:B------:R-:W-:-:S03]  /*f670*/  IMAD.WIDE R8, R0, 0x2, R8 ;  /* 0x0000000200087825 */ /* 0x000fc600078e0208 */
[----:B------:R-:W4:Y:S04]  /*f680*/  LDG.E.U16 R7, desc[UR10][R6.64] ;  /* 0x0000000a06077981 */ /* 0x000f28000c1e1500 */
[----:B------:R-:W4:Y:S04]  /*f690*/  LDG.E.U16 R9, desc[UR10][R8.64] ;  /* 0x0000000a08097981 */ /* 0x000f28000c1e1500 */
[----:B0-----:R-:W4:Y:S04]  /*f6a0*/  LDL.64 R4, [R1+0x668] ;  /* 0x0006680001047983 */ /* 0x001f280000100a00 */
[----:B---3--:R0:W-:Y:S01]  /*f6b0*/  STL [R1+0x11c], R12 ;  /* 0x00011c0c01007387 */ /* 0x0081e20000100800 */
[----:B------:R-:W-:-:S03]  /*f6c0*/  IMAD.WIDE R10, R0, 0x2, R10 ;  /* 0x00000002000a7825 */ /* 0x000fc600078e020a */
[----:B0-----:R-:W3:Y:S04]  /*f6d0*/  LDG.E.U16 R12, desc[UR10][R16.64] ;  /* 0x0000000a100c7981 */ /* 0x001ee8000c1e1500 */
[----:B------:R-:W4:Y:S04]  /*f6e0*/  LDG.E.U16 R11, desc[UR10][R10.64] ;  /* 0x0000000a0a0b7981 */ /* 0x000f28000c1e1500 */
[----:B------:R-:W4:Y:S04]  /*f6f0*/  LDL.64 R16, [R1+0x978] ;  /* 0x0009780001107983 */ /* 0x000f280000100a00 */
[----:B--2---:R0:W-:Y:S01]  /*f700*/  STL [R1+0x118], R21 ;  /* 0x0001181501007387 */ /* 0x0041e20000100800 */
[----:B------:R-:W-:-:S05]  /*f710*/  IMAD.WIDE R14, R0, 0x2, R14 ;  /* 0x00000002000e7825 */ /* 0x000fca00078e020e */
[----:B0-----:R0:W2:Y:S02]  /*f720*/  LDG.E.U16 R21, desc[UR10][R14.64] ;  /* 0x0000000a0e157981 */ /* 0x0010a4000c1e1500 */
[C---:B0-----:R-:W-:Y:S02]  /*f730*/  IMAD.WIDE R14, R0.reuse, 0x2, R18 ;  /* 0x00000002000e7825 */ /* 0x041fe400078e0212 */
[----:B---3--:R-:W-:Y:S04]  /*f740*/  STL [R1+0x114], R12 ;  /* 0x0001140c01007387 */ /* 0x008fe80000100800 */
[----:B----4-:R0:W-:Y:S04]  /*f750*/  STL [R1+0x110], R7 ;  /* 0x0001100701007387 */ /* 0x0101e80000100800 */
[----:B------:R1:W-:Y:S01]  /*f760*/  STL [R1+0x10c], R9 ;  /* 0x00010c0901007387 */ /* 0x0003e20000100800 */
[----:B------:R-:W-:-:S04]  /*f770*/  IMAD.WIDE R16, R0, 0x2, R16 ;  /* 0x0000000200107825 */ /* 0x000fc800078e0210 */
[C---:B0-----:R-:W-:Y:S01]  /*f780*/  IMAD.WIDE R6, R0.reuse, 0x2, R26 ;  /* 0x0000000200067825 */ /* 0x041fe200078e021a */
[----:B------:R0:W3:Y:S04]  /*f790*/  LDG.E.U16 R12, desc[UR10][R16.64] ;  /* 0x0000000a100c7981 */ /* 0x0000e8000c1e1500 */
[----:B------:R-:W4:Y:S01]  /*f7a0*/  LDL.64 R26, [R1+0x640] ;  /* 0x00064000011a7983 */ /* 0x000f220000100a00 */
[----:B-1----:R-:W-:-:S03]  /*f7b0*/  IMAD.WIDE R8, R0, 0x2, R24 ;  /* 0x0000000200087825 */ /* 0x002fc600078e0218 */
[----:B------:R1:W-:Y:S01]  /*f7c0*/  STL [R1+0x108], R11 ;  /* 0x0001080b01007387 */ /* 0x0003e20000100800 */
[----:B0-----:R-:W-:-:S03]  /*f7d0*/  IMAD.WIDE R16, R0, 0x2, R4 ;  /* 0x0000000200107825 */ /* 0x001fc600078e0204 */
[----:B------:R-:W4:Y:S04]  /*f7e0*/  LDG.E.U16 R19, desc[UR10][R6.64] ;  /* 0x0000000a06137981 */ /* 0x000f28000c1e1500 */
[----:B------:R-:W4:Y:S01]  /*f7f0*/  LDG.E.U16 R4, desc[UR10][R8.64] ;  /* 0x0000000a08047981 */ /* 0x000f22000c1e1500 */
[----:B-1----:R-:W-:-:S03]  /*f800*/  IMAD.WIDE R10, R0, 0x2, R22 ;  /* 0x00000002000a7825 */ /* 0x002fc600078e0216 */
[----:B------:R-:W4:Y:S04]  /*f810*/  LDL.64 R24, [R1+0x638] ;  /* 0x0006380001187983 */ /* 0x000f280000100a00 */
[----:B------:R-:W4:Y:S04]  /*f820*/  LDG.E.U16 R5, desc[UR10][R10.64] ;  /* 0x0000000a0a057981 */ /* 0x000f28000c1e1500 */
[----:B------:R-:W4:Y:S04]  /*f830*/  LDL.64 R6, [R1+0x648] ;  /* 0x0006480001067983 */ /* 0x000f280000100a00 */
[----:B------:R-:W4:Y:S04]  /*f840*/  LDL.64 R8, [R1+0x660] ;  /* 0x0006600001087983 */ /* 0x000f280000100a00 */
[----:B------:R-:W4:Y:S04]  /*f850*/  LDL.64 R10, [R1+0x658] ;  /* 0x00065800010a7983 */ /* 0x000f280000100a00 */
[----:B--2---:R0:W-:Y:S04]  /*f860*/  STL [R1+0x104], R21 ;  /* 0x0001041501007387 */ /* 0x0041e80000100800 */
[----:B0-----:R-:W2:Y:S04]  /*f870*/  LDG.E.U16 R21, desc[UR10][R14.64] ;  /* 0x0000000a0e157981 */ /* 0x001ea8000c1e1500 */
[----:B------:R-:W2:Y:S04]  /*f880*/  LDL.64 R14, [R1+0x650] ;  /* 0x00065000010e7983 */ /* 0x000ea80000100a00 */
[----:B---3--:R0:W-:Y:S04]  /*f890*/  STL [R1+0x100], R12 ;  /* 0x0001000c01007387 */ /* 0x0081e80000100800 */
[----:B------:R-:W3:Y:S04]  /*f8a0*/  LDL.64 R22, [R1+0x628] ;  /* 0x0006280001167983 */ /* 0x000ee80000100a00 */
[----:B0-----:R0:W3:Y:S04]  /*f8b0*/  LDG.E.U16 R12, desc[UR10][R16.64] ;  /* 0x0000000a100c7981 */ /* 0x0010e8000c1e1500 */
[----:B----4-:R1:W-:Y:S04]  /*f8c0*/  STL [R1+0xf0], R19 ;  /* 0x0000f01301007387 */ /* 0x0103e80000100800 */
[----:B-1----:R-:W4:Y:S01]  /*f8d0*/  LDL.64 R18, [R1+0x620] ;  /* 0x0006200001127983 */ /* 0x002f220000100a00 */
[----:B0-----:R-:W-:-:S04]  /*f8e0*/  IMAD.WIDE R16, R0, 0x2, R6 ;  /* 0x0000000200107825 */ /* 0x001fc800078e0206 */
[----:B------:R-:W-:-:S04]  /*f8f0*/  IMAD.WIDE R8, R0, 0x2, R8 ;  /* 0x0000000200087825 */ /* 0x000fc800078e0208 */
[C---:B------:R-:W-:Y:S01]  /*f900*/  IMAD.WIDE R10, R0.reuse, 0x2, R10 ;  /* 0x00000002000a7825 */ /* 0x040fe200078e020a */
[----:B------:R-:W-:Y:S03]  /*f910*/  STL [R1+0xe8], R5 ;  /* 0x0000e80501007387 */ /* 0x000fe60000100800 */
[C---:B------:R-:W-:Y:S01]  /*f920*/  IMAD.WIDE R6, R0.reuse, 0x2, R26 ;  /* 0x0000000200067825 */ /* 0x040fe200078e021a */
[----:B------:R0:W-:Y:S04]  /*f930*/  STL [R1+0xec], R4 ;  /* 0x0000ec0401007387 */ /* 0x0001e80000100800 */
[----:B------:R-:W4:Y:S04]  /*f940*/  LDG.E.U16 R27, desc[UR10][R8.64] ;  /* 0x0000000a081b7981 */ /* 0x000f28000c1e1500 */
[----:B------:R-:W4:Y:S04]  /*f950*/  LDG.E.U16 R10, desc[UR10][R10.64] ;  /* 0x0000000a0a0a7981 */ /* 0x000f28000c1e1500 */
[----:B0-----:R-:W4:Y:S04]  /*f960*/  LDL.64 R4, [R1+0x618] ;  /* 0x0006180001047983 */ /* 0x001f280000100a00 */
[----:B------:R-:W4:Y:S04]  /*f970*/  LDL.64 R8, [R1+0x630] ;  /* 0x0006300001087983 */ /* 0x000f280000100a00 */
[----:B--2---:R0:W-:Y:S01]  /*f980*/  STL [R1+0xe4], R21 ;  /* 0x0000e41501007387 */ /* 0x0041e20000100800 */
[----:B------:R-:W-:-:S03]  /*f990*/  IMAD.WIDE R14, R0, 0x2, R14 ;  /* 0x00000002000e7825 */ /* 0x000fc600078e020e */
[----:B0-----:R0:W2:Y:S04]  /*f9a0*/  LDG.E.U16 R21, desc[UR10][R16.64] ;  /* 0x0000000a10157981 */ /* 0x0010a8000c1e1500 */
[----:B------:R-:W2:Y:S01]  /*f9b0*/  LDG.E.U16 R11, desc[UR10][R14.64] ;  /* 0x0000000a0e0b7981 */ /* 0x000ea2000c1e1500 */
[----:B0-----:R-:W-:-:S03]  /*f9c0*/  IMAD.WIDE R16, R0, 0x2, R24 ;  /* 0x0000000200107825 */ /* 0x001fc600078e0218 */
[----:B---3--:R0:W-:Y:S04]  /*f9d0*/  STL [R1+0xe0], R12 ;  /* 0x0000e00c01007387 */ /* 0x0081e80000100800 */
[----:B0-----:R0:W3:Y:S04]  /*f9e0*/  LDG.E.U16 R12, desc[UR10][R6.64] ;  /* 0x0000000a060c7981 */ /* 0x0010e8000c1e1500 */
[----:B----4-:R1:W-:Y:S04]  /*f9f0*/  STL [R1+0xdc], R27 ;  /* 0x0000dc1b01007387 */ /* 0x0103e80000100800 */
[----:B------:R-:W4:Y:S04]  /*fa00*/  LDL.64 R24, [R1+0x5f0] ;  /* 0x0005f00001187983 */ /* 0x000f280000100a00 */
[----:B-1----:R-:W4:Y:S04]  /*fa10*/  LDL.64 R26, [R1+0x5f8] ;  /* 0x0005f800011a7983 */ /* 0x002f280000100a00 */
[----:B--2---:R-:W-:Y:S04]  /*fa20*/  STL [R1+0xd0], R11 ;  /* 0x0000d00b01007387 */ /* 0x004fe80000100800 */
[----:B------:R-:W-:Y:S04]  /*fa30*/  STL [R1+0xd4], R10 ;  /* 0x0000d40a01007387 */ /* 0x000fe80000100800 */
[----:B------:R1:W-:Y:S04]  /*fa40*/  STL [R1+0xbc], R21 ;  /* 0x0000bc1501007387 */ /* 0x0003e80000100800 */
[----:B-1----:R-:W2:Y:S01]  /*fa50*/  LDG.E.U16 R21, desc[UR10][R16.64] ;  /* 0x0000000a10157981 */ /* 0x002ea2000c1e1500 */
[----:B------:R-:W-:-:S04]  /*fa60*/  IMAD.WIDE R14, R0, 0x2, R8 ;  /* 0x00000002000e7825 */ /* 0x000fc800078e0208 */
[----:B------:R-:W-:-:S04]  /*fa70*/  IMAD.WIDE R10, R0, 0x2, R22 ;  /* 0x00000002000a7825 */ /* 0x000fc800078e0216 */
[C---:B------:R-:W-:Y:S01]  /*fa80*/  IMAD.WIDE R8, R0.reuse, 0x2, R18 ;  /* 0x0000000200087825 */ /* 0x040fe200078e0212 */
[----:B------:R-:W4:Y:S04]  /*fa90*/  LDL.64 R16, [R1+0x610] ;  /* 0x0006100001107983 */ /* 0x000f280000100a00 */
[----:B------:R-:W4:Y:S04]  /*faa0*/  LDG.E.U16 R18, desc[UR10][R14.64] ;  /* 0x0000000a0e127981 */ /* 0x000f28000c1e1500 */
[----:B------:R-:W4:Y:S04]  /*fab0*/  LDG.E.U16 R19, desc[UR10][R10.64] ;  /* 0x0000000a0a137981 */ /* 0x000f28000c1e1500 */
[----:B------:R-:W4:Y:S04]  /*fac0*/  LDL.64 R14, [R1+0x608] ;  /* 0x00060800010e7983 */ /* 0x000f280000100a00 */
[----:B------:R-:W4:Y:S01]  /*fad0*/  LDL.64 R10, [R1+0x600] ;  /* 0x00060000010a7983 */ /* 0x000f220000100a00 */
[----:B0-----:R-:W-:-:S03]  /*fae0*/  IMAD.WIDE R6, R0, 0x2, R4 ;  /* 0x0000000200067825 */ /* 0x001fc600078e0204 */
[----:B---3--:R0:W-:Y:S04]  /*faf0*/  STL [R1+0xc0], R12 ;  /* 0x0000c00c01007387 */ /* 0x0081e80000100800 */
[----:B------:R-:W3:Y:S04]  /*fb00*/  LDL.64 R22, [R1+0x5e0] ;  /* 0x0005e00001167983 */ /* 0x000ee80000100a00 */
[----:B------:R-:W3:Y:S04]  /*fb10*/  LDL.64 R4, [R1+0x5d8] ;  /* 0x0005d80001047983 */ /* 0x000ee80000100a00 */
[----:B0-----:R0:W3:Y:S04]  /*fb20*/  LDG.E.U16 R12, desc[UR10][R8.64] ;  /* 0x0000000a080c7981 */ /* 0x0010e8000c1e1500 */
[----:B--2---:R1:W-:Y:S04]  /*fb30*/  STL [R1+0xb0], R21 ;  /* 0x0000b01501007387 */ /* 0x0043e80000100800 */
[----:B-1----:R1:W2:Y:S01]  /*fb40*/  LDG.E.U16 R21, desc[UR10][R6.64] ;  /* 0x0000000a06157981 */ /* 0x0022a2000c1e1500 */
[----:B----4-:R-:W-:-:S04]  /*fb50*/  IMAD.WIDE R16, R0, 0x2, R16 ;  /* 0x0000000200107825 */ /* 0x010fc800078e0210 */
[C---:B0-----:R-:W-:Y:S02]  /*fb60*/  IMAD.WIDE R8, R0.reuse, 0x2, R26 ;  /* 0x0000000200087825 */ /* 0x041fe400078e021a */
[----:B------:R-:W4:Y:S02]  /*fb70*/  LDG.E.U16 R27, desc[UR10][R16.64] ;  /* 0x0000000a101b7981 */ /* 0x000f24000c1e1500 */
[----:B------:R-:W-:-:S04]  /*fb80*/  IMAD.WIDE R14, R0, 0x2, R14 ;  /* 0x00000002000e7825 */ /* 0x000fc800078e020e */
[C---:B------:R-:W-:Y:S01]  /*fb90*/  IMAD.WIDE R10, R0.reuse, 0x2, R10 ;  /* 0x00000002000a7825 */ /* 0x040fe200078e020a */
[----:B------:R-:W-:Y:S04]  /*fba0*/  STL [R1+0xac], R19 ;  /* 0x0000ac1301007387 */ /* 0x000fe80000100800 */
[----:B------:R0:W-:Y:S04]  /*fbb0*/  STL [R1+0xb8], R18 ;  /* 0x0000b81201007387 */ /* 0x0001e80000100800 */
[----:B------:R-:W4:Y:S04]  /*fbc0*/  LDG.E.U16 R15, desc[UR10][R14.64] ;  /* 0x0000000a0e0f7981 */ /* 0x000f28000c1e1500 */
[----:B------:R-:W4:Y:S04]  /*fbd0*/  LDL.64 R16, [R1+0x5e8] ;  /* 0x0005e80001107983 */ /* 0x000f280000100a00 */
[----:B------:R-:W4:Y:S01]  /*fbe0*/  LDG.E.U16 R11, desc[UR10][R10.64] ;  /* 0x0000000a0a0b7981 */ /* 0x000f22000c1e1500 */
[----:B-1----:R-:W-:-:S03]  /*fbf0*/  IMAD.WIDE R6, R0, 0x2, R24 ;  /* 0x0000000200067825 */ /* 0x002fc600078e0218 */
[----:B0-----:R-:W4:Y:S04]  /*fc00*/  LDL.64 R18, [R1+0x5d0] ;  /* 0x0005d00001127983 */ /* 0x001f280000100a00 */
[----:B------:R-:W4:Y:S04]  /*fc10*/  LDL.64 R24, [R1+0x5c0] ;  /* 0x0005c00001187983 */ /* 0x000f280000100a00 */
[----:B---3--:R0:W-:Y:S04]  /*fc20*/  STL [R1+0xb4], R12 ;  /* 0x0000b40c01007387 */ /* 0x0081e80000100800 */
[----:B0-----:R0:W3:Y:S04]  /*fc30*/  LDG.E.U16 R12, desc[UR10][R8.64] ;  /* 0x0000000a080c7981 */ /* 0x0010e8000c1e1500 */
[----:B--2---:R1:W-:Y:S04]  /*fc40*/  STL [R1+0xa8], R21 ;  /* 0x0000a81501007387 */ /* 0x0043e80000100800 */
[----:B-1----:R1:W2:Y:S04]  /*fc50*/  LDG.E.U16 R21, desc[UR10][R6.64] ;  /* 0x0000000a06157981 */ /* 0x0022a8000c1e1500 */
[----:B----4-:R4:W-:Y:S01]  /*fc60*/  STL [R1+0xa4], R27 ;  /* 0x0000a41b01007387 */ /* 0x0109e20000100800 */
[----:B0-----:R-:W-:-:S03]  /*fc70*/  IMAD.WIDE R8, R0, 0x2, R4 ;  /* 0x0000000200087825 */ /* 0x001fc600078e0204 */
[----:B----4-:R-:W4:Y:S04]  /*fc80*/  LDL.64 R26, [R1+0x5b8] ;  /* 0x0005b800011a7983 */ /* 0x010f280000100a00 */
[----:B------:R0:W-:Y:S04]  /*fc90*/  STL [R1+0x8c], R15 ;  /* 0x00008c0f01007387 */ /* 0x0001e80000100800 */
[----:B------:R1:W-:Y:S01]  /*fca0*/  STL [R1+0xa0], R11 ;  /* 0x0000a00b01007387 */ /* 0x0003e20000100800 */
[----:B0-----:R-:W-:-:S03]  /*fcb0*/  IMAD.WIDE R14, R0, 0x2, R16 ;  /* 0x00000002000e7825 */ /* 0x001fc600078e0210 */
[----:B------:R-:W4:Y:S04]  /*fcc0*/  LDL.64 R4, [R1+0x5b0] ;  /* 0x0005b00001047983 */ /* 0x000f280000100a00 */
[----:B------:R-:W4:Y:S01]  /*fcd0*/  LDG.E.U16 R17, desc[UR10][R14.64] ;  /* 0x0000000a0e117981 */ /* 0x000f22000c1e1500 */
[----:B-1----:R-:W-:-:S03]  /*fce0*/  IMAD.WIDE R10, R0, 0x2, R22 ;  /* 0x00000002000a7825 */ /* 0x002fc600078e0216 */
[----:B------:R-:W4:Y:S01]  /*fcf0*/  LDL.64 R22, [R1+0x5a8] ;  /* 0x0005a80001167983 */ /* 0x000f220000100a00 */
[----:B------:R-:W-:-:S03]  /*fd00*/  IMAD.WIDE R6, R0, 0x2, R18 ;  /* 0x0000000200067825 */ /* 0x000fc600078e0212 */
[----:B------:R-:W4:Y:S04]  /*fd10*/  LDG.E.U16 R11, desc[UR10][R10.64] ;  /* 0x0000000a0a0b7981 */ /* 0x000f28000c1e1500 */
[----:B------:R-:W4:Y:S04]  /*fd20*/  LDL.64 R14, [R1+0x5c8] ;  /* 0x0005c800010e7983 */ /* 0x000f280000100a00 */
[----:B------:R-:W4:Y:S04]  /*fd30*/  LDL.64 R18, [R1+0x5a0] ;  /* 0x0005a00001127983 */ /* 0x000f280000100a00 */
[----:B---3--:R0:W-:Y:S04]  /*fd40*/  STL [R1+0x80], R12 ;  /* 0x0000800c01007387 */ /* 0x0081e80000100800 */
[----:B0-----:R0:W3:Y:S04]  /*fd50*/  LDG.E.U16 R12, desc[UR10][R8.64] ;  /* 0x0000000a080c7981 */ /* 0x0010e8000c1e1500 */
[----:B--2---:R1:W-:Y:S04]  /*fd60*/  STL [R1+0x9c], R21 ;  /* 0x00009c1501007387 */ /* 0x0043e80000100800 */
[----:B-1----:R-:W2:Y:S01]  /*fd70*/  LDG.E.U16 R21, desc[UR10][R6.64] ;  /* 0x0000000a06157981 */ /* 0x002ea2000c1e1500 */
[----:B0-----:R-:W-:-:S03]  /*fd80*/  IMAD.WIDE R8, R0, 0x2, R24 ;  /* 0x0000000200087825 */ /* 0x001fc600078e0218 */
[----:B----4-:R0:W-:Y:S04]  /*fd90*/  STL [R1+0x78], R17 ;  /* 0x0000781101007387 */ /* 0x0101e80000100800 */
[----:B0-----:R-:W4:Y:S04]  /*fda0*/  LDL.64 R16, [R1+0x598] ;  /* 0x0005980001107983 */ /* 0x001f280000100a00 */
[----:B------:R0:W-:Y:S04]  /*fdb0*/  STL [R1+0x98], R11 ;  /* 0x0000980b01007387 */ /* 0x0001e80000100800 */
[----:B------:R-:W4:Y:S01]  /*fdc0*/  LDL.64 R24, [R1+0x590] ;  /* 0x0005900001187983 */ /* 0x000f220000100a00 */
[----:B0-----:R-:W-:-:S03]  /*fdd0*/  IMAD.WIDE R10, R0, 0x2, R14 ;  /* 0x00000002000a7825 */ /* 0x001fc600078e020e */
[----:B------:R-:W4:Y:S04]  /*fde0*/  LDL.64 R14, [R1+0x588] ;  /* 0x00058800010e7983 */ /* 0x000f280000100a00 */
[----:B---3--:R0:W-:Y:S04]  /*fdf0*/  STL [R1+0x74], R12 ;  /* 0x0000740c01007387 */ /* 0x0081e80000100800 */
[----:B0-----:R0:W3:Y:S04]  /*fe00*/  LDG.E.U16 R12, desc[UR10][R10.64] ;  /* 0x0000000a0a0c7981 */ /* 0x0010e8000c1e1500 */
[----:B--2---:R1:W-:Y:S04]  /*fe10*/  STL [R1+0x94], R21 ;  /* 0x0000941501007387 */ /* 0x0043e80000100800 */
[----:B-1----:R1:W2:Y:S01]  /*fe20*/  LDG.E.U16 R21, desc[UR10][R8.64] ;  /* 0x0000000a08157981 */ /* 0x0022a2000c1e1500 */
[----:B0-----:R-:W-:-:S03]  /*fe30*/  IMAD.WIDE R10, R0, 0x2, R4 ;  /* 0x00000002000a7825 */ /* 0x001fc600078e0204 */
[----:B------:R-:W4:Y:S01]  /*fe40*/  LDL.64 R4, [R1+0x580] ;  /* 0x0005800001047983 */ /* 0x000f220000100a00 */
[----:B------:R-:W-:-:S03]  /*fe50*/  IMAD.WIDE R6, R0, 0x2, R26 ;  /* 0x0000000200067825 */ /* 0x000fc600078e021a */
[----:B------:R-:W4:Y:S01]  /*fe60*/  LDG.E.U16 R27, desc[UR10][R10.64] ;  /* 0x0000000a0a1b7981 */ /* 0x000f22000c1e1500 */
[----:B-1----:R-:W-:-:S03]  /*fe70*/  IMAD.WIDE R8, R0, 0x2, R22 ;  /* 0x0000000200087825 */ /* 0x002fc600078e0216 */
[----:B------:R0:W4:Y:S04]  /*fe80*/  LDG.E.U16 R26, desc[UR10][R6.64] ;  /* 0x0000000a061a7981 */ /* 0x000128000c1e1500 */
[----:B------:R-:W4:Y:S01]  /*fe90*/  LDL.64 R22, [R1+0x570] ;  /* 0x0005700001167983 */ /* 0x000f220000100a00 */
[----:B0-----:R-:W-:-:S03]  /*fea0*/  IMAD.WIDE R6, R0, 0x2, R18 ;  /* 0x0000000200067825 */ /* 0x001fc600078e0212 */
[----:B---3--:R0:W-:Y:S04]  /*feb0*/  STL [R1+0x68], R12 ;  /* 0x0000680c01007387 */ /* 0x0081e80000100800 */
[----:B0-----:R0:W3:Y:S04]  /*fec0*/  LDG.E.U16 R12, desc[UR10][R8.64] ;  /* 0x0000000a080c7981 */ /* 0x0010e8000c1e1500 */
[----:B--2---:R1:W-:Y:S01]  /*fed0*/  STL [R1+0x90], R21 ;  /* 0x0000901501007387 */ /* 0x0043e20000100800 */
[----:B----4-:R-:W-:-:S03]  /*fee0*/  IMAD.WIDE R10, R0, 0x2, R16 ;  /* 0x00000002000a7825 */ /* 0x010fc600078e0210 */
[----:B------:R-:W2:Y:S01]  /*fef0*/  LDL.64 R18, [R1+0x568] ;  /* 0x0005680001127983 */ /* 0x000ea20000100a00 */
[----:B0-----:R-:W-:-:S03]  /*ff00*/  IMAD.WIDE R8, R0, 0x2, R24 ;  /* 0x0000000200087825 */ /* 0x001fc600078e0218 */
[----:B------:R-:W4:Y:S04]  /*ff10*/  LDL.64 R16, [R1+0x560] ;  /* 0x0005600001107983 */ /* 0x000f280000100a00 */
[----:B-1----:R0:W2:Y:S04]  /*ff20*/  LDG.E.U16 R21, desc[UR10][R6.64] ;  /* 0x0000000a06157981 */ /* 0x0020a8000c1e1500 */
[----:B------:R-:W-:Y:S04]  /*ff30*/  STL [R1+0x88], R27 ;  /* 0x0000881b01007387 */ /* 0x000fe80000100800 */
[----:B------:R1:W-:Y:S01]  /*ff40*/  STL [R1+0x60], R26 ;  /* 0x0000601a01007387 */ /* 0x0003e20000100800 */
[----:B0-----:R-:W-:-:S03]  /*ff50*/  IMAD.WIDE R6, R0, 0x2, R14 ;  /* 0x0000000200067825 */ /* 0x001fc600078e020e */
[----:B------:R0:W4:Y:S04]  /*ff60*/  LDG.E.U16 R15, desc[UR10][R10.64] ;  /* 0x0000000a0a0f7981 */ /* 0x000128000c1e1500 */
[----:B-1----:R-:W4:Y:S04]  /*ff70*/  LDL.64 R26, [R1+0x558] ;  /* 0x00055800011a7983 */ /* 0x002f280000100a00 */
[----:B---3--:R1:W-:Y:S04]  /*ff80*/  STL [R1+0x5c], R12 ;  /* 0x00005c0c01007387 */ /* 0x0083e80000100800 */
[----:B-1----:R-:W3:Y:S04]  /*ff90*/  LDG.E.U16 R12, desc[UR10][R8.64] ;  /* 0x0000000a080c7981 */ /* 0x002ee8000c1e1500 */
[----:B------:R-:W3:Y:S04]  /*ffa0*/  LDL.64 R8, [R1+0x578] ;  /* 0x0005780001087983 */ /* 0x000ee80000100a00 */
[----:B--2---:R1:W-:Y:S01]  /*ffb0*/  STL [R1+0x84], R21 ;  /* 0x0000841501007387 */ /* 0x0043e20000100800 */
[----:B0-----:R-:W-:-:S03]  /*ffc0*/  IMAD.WIDE R10, R0, 0x2, R4 ;  /* 0x00000002000a7825 */ /* 0x001fc600078e0204 */
[----:B------:R-:W2:Y:S04]  /*ffd0*/  LDL.64 R24, [R1+0x550] ;  /* 0x0005500001187983 */ /* 0x000ea80000100a00 */
[----:B-1----:R0:W2:Y:S04]  /*ffe0*/  LDG.E.U16 R21, desc[UR10][R6.64] ;  /* 0x0000000a06157981 */ /* 0x0020a8000c1e1500 */
[----:B----4-:R1:W-:Y:S04]  /*fff0*/  STL [R1+0x54], R15 ;  /* 0x0000540f01007387 */ /* 0x0103e80000100800 */
[----:B------:R-:W4:Y:S01]  /*10000*/  LDL.64 R4, [R1+0x538] ;  /* 0x0005380001047983 */ /* 0x000f220000100a00 */
[----:B0-----:R-:W-:-:S03]  /*10010*/  IMAD.WIDE R6, R0, 0x2, R22 ;  /* 0x0000000200067825 */ /* 0x001fc600078e0216 */
[----:B------:R0:W4:Y:S04]  /*10020*/  LDG.E.U16 R23, desc[UR10][R10.64] ;  /* 0x0000000a0a177981 */ /* 0x000128000c1e1500 */
[----:B-1----:R-:W4:Y:S01]  /*10030*/  LDL.64 R14, [R1+0x548] ;  /* 0x00054800010e7983 */ /* 0x002f220000100a00 */
[----:B0-----:R-:W-:-:S03]  /*10040*/  IMAD.WIDE R10, R0, 0x2, R18 ;  /* 0x00000002000a7825 */ /* 0x001fc600078e0212 */
[----:B---3--:R0:W-:Y:S01]  /*10050*/  STL [R1+0x7c], R12 ;  /* 0x00007c0c01007387 */ /* 0x0081e20000100800 */
[----:B------:R-:W-:-:S05]  /*10060*/  IMAD.WIDE R8, R0, 0x2, R8 ;  /* 0x0000000200087825 */ /* 0x000fca00078e0208 */
[----:B0-----:R-:W3:Y:S04]  /*10070*/  LDG.E.U16 R12, desc[UR10][R8.64] ;  /* 0x0000000a080c7981 */ /* 0x001ee8000c1e1500 */
[----:B--2---:R0:W-:Y:S04]  /*10080*/  STL [R1+0x50], R21 ;  /* 0x0000501501007387 */ /* 0x0041e80000100800 */
[----:B0-----:R0:W2:Y:S02]  /*10090*/  LDG.E.U16 R21, desc[UR10][R6.64] ;  /* 0x0000000a06157981 */ /* 0x0010a4000c1e1500 */
[----:B0-----:R-:W-:-:S02]  /*100a0*/  IMAD.WIDE R6, R0, 0x2, R26 ;  /* 0x0000000200067825 */ /* 0x001fc400078e021a */
[----:B------:R-:W2:Y:S02]  /*100b0*/  LDG.E.U16 R27, desc[UR10][R10.64] ;  /* 0x0000000a0a1b7981 */ /* 0x000ea4000c1e1500 */
[C---:B------:R-:W-:Y:S02]  /*100c0*/  IMAD.WIDE R8, R0.reuse, 0x2, R16 ;  /* 0x0000000200087825 */ /* 0x040fe400078e0210 */
[----:B----4-:R0:W-:Y:S04]  /*100d0*/  STL [R1+0x70], R23 ;  /* 0x0000701701007387 */ /* 0x0101e80000100800 */
[----:B------:R-:W4:Y:S04]  /*100e0*/  LDL.64 R18, [R1+0x518] ;  /* 0x0005180001127983 */ /* 0x000f280000100a00 */
[----:B------:R-:W4:Y:S04]  /*100f0*/  LDL.64 R16, [R1+0x508] ;  /* 0x0005080001107983 */ /* 0x000f280000100a00 */
[----:B0-----:R-:W4:Y:S04]  /*10100*/  LDL.64 R22, [R1+0x528] ;  /* 0x0005280001167983 */ /* 0x001f280000100a00 */
[----:B------:R0:W4:Y:S02]  /*10110*/  LDG.E.U16 R26, desc[UR10][R8.64] ;  /* 0x0000000a081a7981 */ /* 0x000124000c1e1500 */
[----:B0-----:R-:W-:-:S02]  /*10120*/  IMAD.WIDE R8, R0, 0x2, R14 ;  /* 0x0000000200087825 */ /* 0x001fc400078e020e */
[----:B---3--:R0:W-:Y:S04]  /*10130*/  STL [R1+0x48], R12 ;  /* 0x0000480c01007387 */ /* 0x0081e80000100800 */
[----:B0-----:R0:W3:Y:S02]  /*10140*/  LDG.E.U16 R12, desc[UR10][R6.64] ;  /* 0x0000000a060c7981 */ /* 0x0010e4000c1e1500 */
[C---:B0-----:R-:W-:Y:S02]  /*10150*/  IMAD.WIDE R6, R0.reuse, 0x2, R4 ;  /* 0x0000000200067825 */ /* 0x041fe400078e0204 */
[----:B--2---:R-:W-:Y:S04]  /*10160*/  STL [R1+0x6c], R21 ;  /* 0x00006c1501007387 */ /* 0x004fe80000100800 */
[----:B------:R-:W2:Y:S04]  /*10170*/  LDL.64 R14, [R1+0x4f8] ;  /* 0x0004f800010e7983 */ /* 0x000ea80000100a00 */
[----:B------:R-:W2:Y:S04]  /*10180*/  LDL.64 R4, [R1+0x4e8] ;  /* 0x0004e80001047983 */ /* 0x000ea80000100a00 */
[----:B------:R0:W-:Y:S04]  /*10190*/  STL [R1+0x44], R27 ;  /* 0x0000441b01007387 */ /* 0x0001e80000100800 */
[----:B0-----:R4:W2:Y:S01]  /*101a0*/  LDG.E.U16 R27, desc[UR10][R8.64] ;  /* 0x0000000a081b7981 */ /* 0x0018a2000c1e1500 */
[----:B------:R-:W-:-:S05]  /*101b0*/  IMAD.WIDE R10, R0, 0x2, R24 ;  /* 0x00000002000a7825 */ /* 0x000fca00078e0218 */
[----:B------:R0:W3:Y:S01]  /*101c0*/  LDG.E.U16 R21, desc[UR10][R10.64] ;  /* 0x0000000a0a157981 */ /* 0x0000e2000c1e1500 */
[----:B----4-:R-:W-:-:S04]  /*101d0*/  IMAD.WIDE R8, R0, 0x2, R18 ;  /* 0x0000000200087825 */ /* 0x010fc800078e0212 */
[C---:B0-----:R-:W-:Y:S02]  /*101e0*/  IMAD.WIDE R10, R0.reuse, 0x2, R22 ;  /* 0x00000002000a7825 */ /* 0x041fe400078e0216 */
[----:B------:R-:W4:Y:S04]  /*101f0*/  LDG.E.U16 R23, desc[UR10][R8.64] ;  /* 0x0000000a08177981 */ /* 0x000f28000c1e1500 */
[----:B------:R-:W3:Y:S04]  /*10200*/  LDG.E.U16 R25, desc[UR10][R10.64] ;  /* 0x0000000a0a197981 */ /* 0x000ee8000c1e1500 */
[----:B--2---:R-:W-:Y:S04]  /*10210*/  STL [R1+0x102c], R27 ;  /* 0x00102c1b01007387 */ /* 0x004fe80000100800 */
[----:B------:R0:W-:Y:S04]  /*10220*/  STL [R1+0x64], R26 ;  /* 0x0000641a01007387 */ /* 0x0001e80000100800 */
[----:B0-----:R0:W2:Y:S02]  /*10230*/  LDG.E.U16 R26, desc[UR10][R6.64] ;  /* 0x0000000a061a7981 */ /* 0x0010a4000c1e1500 */
[----:B0-----:R-:W-:-:S02]  /*10240*/  IMAD.WIDE R6, R0, 0x2, R16 ;  /* 0x0000000200067825 */ /* 0x001fc400078e0210 */
[----:B--2---:R0:W-:Y:S04]  /*10250*/  STL [R1+0x1030], R26 ;  /* 0x0010301a01007387 */ /* 0x0041e80000100800 */
[----:B------:R-:W2:Y:S04]  /*10260*/  LDL.64 R18, [R1+0x4a8] ;  /* 0x0004a80001127983 */ /* 0x000ea80000100a00 */
[----:B------:R-:W2:Y:S04]  /*10270*/  LDL.64 R16, [R1+0x498] ;  /* 0x0004980001107983 */ /* 0x000ea80000100a00 */
[----:B0-----:R-:W2:Y:S04]  /*10280*/  LDL.64 R26, [R1+0x4b8] ;  /* 0x0004b800011a7983 */ /* 0x001ea80000100a00 */
[----:B---3--:R0:W-:Y:S04]  /*10290*/  STL [R1+0x1034], R25 ;  /* 0x0010341901007387 */ /* 0x0081e80000100800 */
[----:B0-----:R-:W3:Y:S04]  /*102a0*/  LDL.64 R24, [R1+0x4c8] ;  /* 0x0004c80001187983 */ /* 0x001ee80000100a00 */
[----:B----4-:R0:W-:Y:S04]  /*102b0*/  STL [R1+0x1038], R23 ;  /* 0x0010381701007387 */ /* 0x0101e80000100800 */
[----:B0-----:R-:W4:Y:S04]  /*102c0*/  LDL.64 R22, [R1+0x4d8] ;  /* 0x0004d80001167983 */ /* 0x001f280000100a00 */
[----:B------:R0:W-:Y:S04]  /*102d0*/  STL [R1], R12 ;  /* 0x0000000c01007387 */ /* 0x0001e80000100800 */
[----:B0-----:R-:W2:Y:S01]  /*102e0*/  LDG.E.U16 R12, desc[UR10][R6.64] ;  /* 0x0000000a060c7981 */ /* 0x001ea2000c1e1500 */
[----:B------:R-:W-:-:S03]  /*102f0*/  IMAD.WIDE R10, R0, 0x2, R14 ;  /* 0x00000002000a7825 */ /* 0x000fc600078e020e */
[----:B------:R-:W2:Y:S01]  /*10300*/  LDL.64 R14, [R1+0x488] ;  /* 0x00048800010e7983 */ /* 0x000ea20000100a00 */
[----:B------:R-:W-:-:S03]  /*10310*/  IMAD.WIDE R8, R0, 0x2, R4 ;  /* 0x0000000200087825 */ /* 0x000fc600078e0204 */
[----:B------:R-:W2:Y:S04]  /*10320*/  LDL.64 R4, [R1+0x478] ;  /* 0x0004780001047983 */ /* 0x000ea80000100a00 */
[----:B------:R0:W-:Y:S04]  /*10330*/  STL [R1+0x58], R21 ;  /* 0x0000581501007387 */ /* 0x0001e80000100800 */
[----:B0-----:R3:W2:Y:S02]  /*10340*/  LDG.E.U16 R21, desc[UR10][R10.64] ;  /* 0x0000000a0a157981 */ /* 0x0016a4000c1e1500 */
[----:B---3--:R-:W-:-:S04]  /*10350*/  IMAD.WIDE R10, R0, 0x2, R24 ;  /* 0x00000002000a7825 */ /* 0x008fc800078e0218 */
[C---:B----4-:R-:W-:Y:S02]  /*10360*/  IMAD.WIDE R6, R0.reuse, 0x2, R22 ;  /* 0x0000000200067825 */ /* 0x050fe400078e0216 */
[----:B------:R2:W3:Y:S04]  /*10370*/  LDG.E.U16 R22, desc[UR10][R8.64] ;  /* 0x0000000a08167981 */ /* 0x0004e8000c1e1500 */
[----:B------:R0:W4:Y:S01]  /*10380*/  LDG.E.U16 R23, desc[UR10][R6.64] ;  /* 0x0000000a06177981 */ /* 0x000122000c1e1500 */
[----:B--2---:R-:W-:-:S03]  /*10390*/  IMAD.WIDE R8, R0, 0x2, R26 ;  /* 0x0000000200087825 */ /* 0x004fc600078e021a */
[----:B------:R-:W2:Y:S01]  /*103a0*/  LDL.64 R26, [R1+0x448] ;  /* 0x00044800011a7983 */ /* 0x000ea20000100a00 */
[----:B0-----:R-:W-:-:S03]  /*103b0*/  IMAD.WIDE R6, R0, 0x2, R18 ;  /* 0x0000000200067825 */ /* 0x001fc600078e0212 */
[----:B------:R0:W2:Y:S04]  /*103c0*/  LDG.E.U16 R19, desc[UR10][R10.64] ;  /* 0x0000000a0a137981 */ /* 0x0000a8000c1e1500 */
[----:B------:R1:W-:Y:S04]  /*103d0*/  STL [R1+0x4c], R12 ;  /* 0x00004c0c01007387 */ /* 0x0003e80000100800 */
[----:B-1----:R1:W2:Y:S01]  /*103e0*/  LDG.E.U16 R12, desc[UR10][R8.64] ;  /* 0x0000000a080c7981 */ /* 0x0022a2000c1e1500 */
[----:B0-----:R-:W-:-:S03]  /*103f0*/  IMAD.WIDE R10, R0, 0x2, R16 ;  /* 0x00000002000a7825 */ /* 0x001fc600078e0210 */
[----:B------:R0:W-:Y:S04]  /*10400*/  STL [R1+0x40], R21 ;  /* 0x0000401501007387 */ /* 0x0001e80000100800 */
[----:B------:R-:W2:Y:S01]  /*10410*/  LDL.64 R24, [R1+0x540] ;  /* 0x0005400001187983 */ /* 0x000ea20000100a00 */
[----:B-1----:R-:W-:-:S03]  /*10420*/  IMAD.WIDE R8, R0, 0x2, R14 ;  /* 0x0000000200087825 */ /* 0x002fc600078e020e */
[----:B0-----:R0:W2:Y:S02]  /*10430*/  LDG.E.U16 R21, desc[UR10][R6.64] ;  /* 0x0000000a06157981 */ /* 0x0010a4000c1e1500 */
[C---:B0-----:R-:W-:Y:S02]  /*10440*/  IMAD.WIDE R6, R0.reuse, 0x2, R4 ;  /* 0x0000000200067825 */ /* 0x041fe400078e0204 */
[----:B------:R-:W2:Y:S04]  /*10450*/  LDG.E.U16 R5, desc[UR10][R10.64] ;  /* 0x0000000a0a057981 */ /* 0x000ea8000c1e1500 */
[----:B----4-:R-:W-:Y:S04]  /*10460*/  STL [R1+0x38], R23 ;  /* 0x0000381701007387 */ /* 0x010fe80000100800 */
[----:B---3--:R0:W-:Y:S04]  /*10470*/  STL [R1+0x3c], R22 ;  /* 0x00003c1601007387 */ /* 0x0081e80000100800 */
[----:B0-----:R-:W3:Y:S04]  /*10480*/  LDL.64 R22, [R1+0x438] ;  /* 0x0004380001167983 */ /* 0x001ee80000100a00 */
[----:B--2---:R0:W-:Y:S04]  /*10490*/  STL [R1+0x34], R19 ;  /* 0x0000341301007387 */ /* 0x0041e80000100800 */
[----:B------:R-:W2:Y:S04]  /*104a0*/  LDL.64 R10, [R1+0x468] ;  /* 0x00046800010a7983 */ /* 0x000ea80000100a00 */
[----:B0-----:R-:W4:Y:S04]  /*104b0*/  LDL.64 R18, [R1+0x530] ;  /* 0x0005300001127983 */ /* 0x001f280000100a00 */
[----:B------:R0:W-:Y:S04]  /*104c0*/  STL [R1+0x30], R12 ;  /* 0x0000300c01007387 */ /* 0x0001e80000100800 */
[----:B0-----:R-:W3:Y:S04]  /*104d0*/  LDG.E.U16 R12, desc[UR10][R8.64] ;  /* 0x0000000a080c7981 */ /* 0x001ee8000c1e1500 */
[----:B------:R-:W4:Y:S04]  /*104e0*/  LDL.64 R8, [R1+0x458] ;  /* 0x0004580001087983 */ /* 0x000f280000100a00 */
[----:B------:R0:W-:Y:S04]  /*104f0*/  STL [R1+0x2c], R21 ;  /* 0x00002c1501007387 */ /* 0x0001e80000100800 */
[----:B------:R-:W4:Y:S04]  /*10500*/  LDL.64 R16, [R1+0x520] ;  /* 0x0005200001107983 */ /* 0x000f280000100a00 */
[----:B------:R-:W4:Y:S04]  /*10510*/  LDL.64 R14, [R1+0x510] ;  /* 0x00051000010e7983 */ /* 0x000f280000100a00 */
[----:B0-----:R0:W4:Y:S04]  /*10520*/  LDG.E.U16 R21, desc[UR10][R6.64] ;  /* 0x0000000a06157981 */ /* 0x001128000c1e1500 */
[----:B------:R1:W-:Y:S01]  /*10530*/  STL [R1+0x28], R5 ;  /* 0x0000280501007387 */ /* 0x0003e20000100800 */
[----:B0-----:R-:W-:-:S03]  /*10540*/  IMAD.WIDE R6, R0, 0x2, R26 ;  /* 0x0000000200067825 */ /* 0x001fc600078e021a */
[----:B-1----:R-:W4:Y:S01]  /*10550*/  LDL.64 R4, [R1+0x500] ;  /* 0x0005000001047983 */ /* 0x002f220000100a00 */
[----:B--2---:R-:W-:-:S05]  /*10560*/  IMAD.WIDE R10, R0, 0x2, R10 ;  /* 0x00000002000a7825 */ /* 0x004fca00078e020a */
[----:B------:R0:W2:Y:S04]  /*10570*/  LDG.E.U16 R26, desc[UR10][R10.64] ;  /* 0x0000000a0a1a7981 */ /* 0x0000a8000c1e1500 */
[----:B---3--:R1:W-:Y:S01]  /*10580*/  STL [R1+0x24], R12 ;  /* 0x0000240c01007387 */ /* 0x0083e20000100800 */
[----:B----4-:R-:W-:-:S03]  /*10590*/  IMAD.WIDE R8, R0, 0x2, R8 ;  /* 0x0000000200087825 */ /* 0x010fc600078e0208 */
[----:B-1----:R1:W3:Y:S04]  /*105a0*/  LDG.E.U16 R12, desc[UR10][R6.64] ;  /* 0x0000000a060c7981 */ /* 0x0022e8000c1e1500 */
[----:B------:R4:W2:Y:S01]  /*105b0*/  LDG.E.U16 R27, desc[UR10][R8.64] ;  /* 0x0000000a081b7981 */ /* 0x0008a2000c1e1500 */
[----:B0-----:R-:W-:-:S04]  /*105c0*/  IMAD.WIDE R10, R0, 0x2, R22 ;  /* 0x00000002000a7825 */ /* 0x001fc800078e0216 */
[----:B-1----:R-:W-:-:S04]  /*105d0*/  IMAD.WIDE R6, R0, 0x2, R18 ;  /* 0x0000000200067825 */ /* 0x002fc800078e0212 */
[C---:B----4-:R-:W-:Y:S01]  /*105e0*/  IMAD.WIDE R8, R0.reuse, 0x2, R24 ;  /* 0x0000000200087825 */ /* 0x050fe200078e0218 */
[----:B------:R0:W-:Y:S04]  /*105f0*/  STL [R1+0x20], R21 ;  /* 0x0000201501007387 */ /* 0x0001e80000100800 */
[----:B------:R1:W4:Y:S04]  /*10600*/  LDG.E.U16 R23, desc[UR10][R8.64] ;  /* 0x0000000a08177981 */ /* 0x000328000c1e1500 */
[----:B0-----:R0:W4:Y:S01]  /*10610*/  LDG.E.U16 R21, desc[UR10][R10.64] ;  /* 0x0000000a0a157981 */ /* 0x001122000c1e1500 */
[----:B-1----:R-:W-:-:S05]  /*10620*/  IMAD.WIDE R8, R0, 0x2, R14 ;  /* 0x0000000200087825 */ /* 0x002fca00078e020e */
[----:B------:R-:W4:Y:S01]  /*10630*/  LDG.E.U16 R22, desc[UR10][R8.64] ;  /* 0x0000000a08167981 */ /* 0x000f22000c1e1500 */
[----:B0-----:R-:W-:-:S03]  /*10640*/  IMAD.WIDE R10, R0, 0x2, R16 ;  /* 0x00000002000a7825 */ /* 0x001fc600078e0210 */
[----:B--2---:R-:W-:Y:S04]  /*10650*/  STL [R1+0x18], R27 ;  /* 0x0000181b01007387 */ /* 0x004fe80000100800 */
[----:B------:R0:W-:Y:S04]  /*10660*/  STL [R1+0x1c], R26 ;  /* 0x00001c1a01007387 */ /* 0x0001e80000100800 */
[----:B------:R-:W2:Y:S04]  /*10670*/  LDL.64 R18, [R1+0x4d0] ;  /* 0x0004d00001127983 */ /* 0x000ea80000100a00 */
[----:B0-----:R-:W2:Y:S04]  /*10680*/  LDL.64 R26, [R1+0x4e0] ;  /* 0x0004e000011a7983 */ /* 0x001ea80000100a00 */
[----:B---3--:R0:W-:Y:S04]  /*10690*/  STL [R1+0x14], R12 ;  /* 0x0000140c01007387 */ /* 0x0081e80000100800 */
[----:B------:R-:W3:Y:S04]  /*106a0*/  LDL.64 R24, [R1+0x4c0] ;  /* 0x0004c00001187983 */ /* 0x000ee80000100a00 */
[----:B------:R-:W3:Y:S04]  /*106b0*/  LDL.64 R16, [R1+0x4b0] ;  /* 0x0004b00001107983 */ /* 0x000ee80000100a00 */
[----:B0-----:R0:W4:Y:S04]  /*106c0*/  LDG.E.U16 R12, desc[UR10][R6.64] ;  /* 0x0000000a060c7981 */ /* 0x001128000c1e1500 */
[----:B------:R-:W4:Y:S01]  /*106d0*/  LDL.64 R14, [R1+0x4a0] ;  /* 0x0004a000010e7983 */ /* 0x000f220000100a00 */
[----:B0-----:R-:W-:-:S03]  /*106e0*/  IMAD.WIDE R6, R0, 0x2, R4 ;  /* 0x0000000200067825 */ /* 0x001fc600078e0204 */
[----:B------:R-:W4:Y:S04]  /*106f0*/  LDG.E.U16 R4, desc[UR10][R10.64] ;  /* 0x0000000a0a047981 */ /* 0x000f28000c1e1500 */
[----:B------:R-:W4:Y:S01]  /*10700*/  LDL.64 R10, [R1+0x4f0] ;  /* 0x0004f000010a7983 */ /* 0x000f220000100a00 */
[----:B--2---:R-:W-:-:S06]  /*10710*/  IMAD.WIDE R8, R0, 0x2, R26 ;  /* 0x0000000200087825 */ /* 0x004fcc00078e021a */
[----:B------:R-:W2:Y:S01]  /*10720*/  LDG.E.U16 R9, desc[UR10][R8.64] ;  /* 0x0000000a08097981 */ /* 0x000ea2000c1e1500 */
[----:B---3--:R-:W-:-:S03]  /*10730*/  IMAD.WIDE R16, R0, 0x2, R16 ;  /* 0x0000000200107825 */ /* 0x008fc600078e0210 */
[----:B----4-:R-:W-:Y:S04]  /*10740*/  STL [R1+0xfe8], R4 ;  /* 0x000fe80401007387 */ /* 0x010fe80000100800 */
[----:B------:R-:W-:Y:S04]  /*10750*/  STL [R1+0xfec], R22 ;  /* 0x000fec1601007387 */ /* 0x000fe80000100800 */
[----:B------:R0:W-:Y:S01]  /*10760*/  STL [R1+0x8], R21 ;  /* 0x0000081501007387 */ /* 0x0001e20000100800 */
[----:B------:R-:W-:-:S06]  /*10770*/  IMAD.WIDE R10, R0, 0x2, R10 ;  /* 0x00000002000a7825 */ /* 0x000fcc00078e020a */
[----:B------:R-:W3:Y:S04]  /*10780*/  LDG.E.U16 R10, desc[UR10][R10.64] ;  /* 0x0000000a0a0a7981 */ /* 0x000ee8000c1e1500 */
[----:B0-----:R0:W4:Y:S01]  /*10790*/  LDG.E.U16 R21, desc[UR10][R6.64] ;  /* 0x0000000a06157981 */ /* 0x001122000c1e1500 */
[----:B------:R-:W-:-:S05]  /*107a0*/  IMAD.WIDE R14, R0, 0x2, R14 ;  /* 0x00000002000e7825 */ /* 0x000fca00078e020e */
[----:B------:R-:W2:Y:S01]  /*107b0*/  LDG.E.U16 R5, desc[UR10][R14.64] ;  /* 0x0000000a0e057981 */ /* 0x000ea2000c1e1500 */
[----:B0-----:R-:W-:-:S05]  /*107c0*/  IMAD.WIDE R6, R0, 0x2, R18 ;  /* 0x0000000200067825 */ /* 0x001fca00078e0212 */
[----:B------:R0:W2:Y:S02]  /*107d0*/  LDG.E.U16 R8, desc[UR10][R6.64] ;  /* 0x0000000a06087981 */ /* 0x0000a4000c1e1500 */
[----:B0-----:R-:W-:-:S06]  /*107e0*/  IMAD.WIDE R6, R0, 0x2, R24 ;  /* 0x0000000200067825 */ /* 0x001fcc00078e0218 */
[----:B------:R-:W2:Y:S04]  /*107f0*/  LDG.E.U16 R7, desc[UR10][R6.64] ;  /* 0x0000000a06077981 */ /* 0x000ea8000c1e1500 */
[----:B------:R-:W2:Y:S04]  /*10800*/  LDG.E.U16 R6, desc[UR10][R16.64] ;  /* 0x0000000a10067981 */ /* 0x000ea8000c1e1500 */
[----:B----4-:R-:W-:Y:S04]  /*10810*/  STL [R1+0xff0], R21 ;  /* 0x000ff01501007387 */ /* 0x010fe80000100800 */
[----:B------:R-:W4:Y:S04]  /*10820*/  LDL.64 R18, [R1+0x490] ;  /* 0x0004900001127983 */ /* 0x000f280000100a00 */
[----:B------:R-:W4:Y:S04]  /*10830*/  LDL.64 R26, [R1+0x470] ;  /* 0x00047000011a7983 */ /* 0x000f280000100a00 */
[----:B---3--:R0:W-:Y:S04]  /*10840*/  STL [R1+0xff4], R10 ;  /* 0x000ff40a01007387 */ /* 0x0081e80000100800 */
[----:B0-----:R-:W3:Y:S04]  /*10850*/  LDL.64 R10, [R1+0x480] ;  /* 0x00048000010a7983 */ /* 0x001ee80000100a00 */
[----:B--2---:R-:W-:Y:S04]  /*10860*/  STL [R1+0xff8], R9 ;  /* 0x000ff80901007387 */ /* 0x004fe80000100800 */
[----:B------:R-:W-:Y:S04]  /*10870*/  STL [R1+0xffc], R8 ;  /* 0x000ffc0801007387 */ /* 0x000fe80000100800 */
[----:B------:R-:W2:Y:S04]  /*10880*/  LDL.64 R24, [R1+0x460] ;  /* 0x0004600001187983 */ /* 0x000ea80000100a00 */
[----:B------:R0:W-:Y:S04]  /*10890*/  STL [R1+0x10], R23 ;  /* 0x0000101701007387 */ /* 0x0001e80000100800 */
[----:B0-----:R-:W2:Y:S04]  /*108a0*/  LDL.64 R22, [R1+0x450] ;  /* 0x0004500001167983 */ /* 0x001ea80000100a00 */
[----:B------:R-:W-:Y:S04]  /*108b0*/  STL [R1+0xc], R12 ;  /* 0x00000c0c01007387 */ /* 0x000fe80000100800 */
[----:B------:R-:W-:Y:S04]  /*108c0*/  STL [R1+0x1000], R7 ;  /* 0x0010000701007387 */ /* 0x000fe80000100800 */
[----:B------:R0:W-:Y:S04]  /*108d0*/  STL [R1+0x1004], R6 ;  /* 0x0010040601007387 */ /* 0x0001e80000100800 */
[----:B------:R-:W-:Y:S04]  /*108e0*/  STL [R1+0x1008], R5 ;  /* 0x0010080501007387 */ /* 0x000fe80000100800 */
[----:B------:R-:W2:Y:S04]  /*108f0*/  LDL.64 R8, [R1+0x440] ;  /* 0x0004400001087983 */ /* 0x000ea80000100a00 */
[----:B0-----:R-:W2:Y:S01]  /*10900*/  LDL.64 R6, [R1+0x430] ;  /* 0x0004300001067983 */ /* 0x001ea20000100a00 */
[----:B----4-:R-:W-:-:S04]  /*10910*/  IMAD.WIDE R18, R0, 0x2, R18 ;  /* 0x0000000200127825 */ /* 0x010fc800078e0212 */
[----:B------:R-:W-:-:S04]  /*10920*/  IMAD.WIDE R14, R0, 0x2, R26 ;  /* 0x00000002000e7825 */ /* 0x000fc800078e021a */
[C---:B---3--:R-:W-:Y:S02]  /*10930*/  IMAD.WIDE R16, R0.reuse, 0x2, R10 ;  /* 0x0000000200107825 */ /* 0x048fe400078e020a */
[----:B------:R-:W3:Y:S04]  /*10940*/  LDG.E.U16 R11, desc[UR10][R18.64] ;  /* 0x0000000a120b7981 */ /* 0x000ee8000c1e1500 */
[----:B------:R-:W4:Y:S04]  /*10950*/  LDG.E.U16 R12, desc[UR10][R16.64] ;  /* 0x0000000a100c7981 */ /* 0x000f28000c1e1500 */
[----:B------:R2:W4:Y:S02]  /*10960*/  LDG.E.U16 R18, desc[UR10][R14.64] ;  /* 0x0000000a0e127981 */ /* 0x000524000c1e1500 */
[----:B--2---:R-:W-:-:S04]  /*10970*/  IMAD.WIDE R14, R0, 0x2, R24 ;  /* 0x00000002000e7825 */ /* 0x004fc800078e0218 */
[C---:B------:R-:W-:Y:S01]  /*10980*/  IMAD.WIDE R16, R0.reuse, 0x2, R22 ;  /* 0x0000000200107825 */ /* 0x040fe200078e0216 */
[----:B------:R0:W2:Y:S05]  /*10990*/  LDG.E.U16 R19, desc[UR10][R14.64] ;  /* 0x0000000a0e137981 */ /* 0x0000aa000c1e1500 */
[----:B------:R-:W2:Y:S01]  /*109a0*/  LDG.E.U16 R16, desc[UR10][R16.64] ;  /* 0x0000000a10107981 */ /* 0x000ea2000c1e1500 */
[----:B0-----:R-:W-:-:S05]  /*109b0*/  IMAD.WIDE R14, R0, 0x2, R8 ;  /* 0x00000002000e7825 */ /* 0x001fca00078e0208 */
[----:B------:R0:W2:Y:S02]  /*109c0*/  LDG.E.U16 R17, desc[UR10][R14.64] ;  /* 0x0000000a0e117981 */ /* 0x0000a4000c1e1500 */
[----:B0-----:R-:W-:-:S05]  /*109d0*/  IMAD.WIDE R14, R0, 0x2, R6 ;  /* 0x00000002000e7825 */ /* 0x001fca00078e0206 */
[----:B------:R0:W2:Y:S04]  /*109e0*/  LDG.E.U16 R24, desc[UR10][R14.64] ;  /* 0x0000000a0e187981 */ /* 0x0000a8000c1e1500 */
[----:B0-----:R0:W-:Y:S04]  /*109f0*/  LDS R15, [R13+0x8000] ;  /* 0x008000000d0f7984 */ /* 0x0011e80000000800 */
[----:B------:R-:W1:Y:S01]  /*10a00*/  LDS R14, [R20+0x8000] ;  /* 0x00800000140e7984 */ /* 0x000e620000000800 */
[----:B0-----:R-:W-:-:S04]  /*10a10*/  FADD R13, -R28, R3 ;  /* 0x000000031c0d7221 */ /* 0x001fc80000000100 */
[----:B------:R-:W-:Y:S01]  /*10a20*/  FMUL R28, R13, 1.4426950216293334961 ;  /* 0x3fb8aa3b0d1c7820 */ /* 0x000fe20000400000 */
[----:B------:R-:W-:Y:S01]  /*10a30*/  FADD R13, -R29, R2 ;  /* 0x000000021d0d7221 */ /* 0x000fe20000000100 */
[----:B---3--:R-:W-:Y:S04]  /*10a40*/  STL [R1+0x100c], R11 ;  /* 0x00100c0b01007387 */ /* 0x008fe80000100800 */
[----:B----4-:R-:W-:Y:S04]  /*10a50*/  STL [R1+0x1010], R12 ;  /* 0x0010100c01007387 */ /* 0x010fe80000100800 */
[----:B------:R-:W-:Y:S04]  /*10a60*/  STL [R1+0x1014], R18 ;  /* 0x0010141201007387 */ /* 0x000fe80000100800 */
[----:B------:R-:W1:Y:S04]  /*10a70*/  LDL.LU.64 R4, [R1+0x198] ;  /* 0x0001980001047983 */ /* 0x000e680000300a00 */
[----:B--2---:R-:W-:Y:S04]  /*10a80*/  STL [R1+0x1018], R19 ;  /* 0x0010181301007387 */ /* 0x004fe80000100800 */
[----:B------:R-:W-:Y:S04]  /*10a90*/  STL [R1+0x101c], R16 ;  /* 0x00101c1001007387 */ /* 0x000fe80000100800 */
[----:B------:R-:W2:Y:S04]  /*10aa0*/  LDL.LU R25, [R1+0x404] ;  /* 0x0004040001197983 */ /* 0x000ea80000300800 */
[----:B------:R-:W-:Y:S04]  /*10ab0*/  STL [R1+0x1020], R17 ;  /* 0x0010201101007387 */ /* 0x000fe80000100800 */
[----:B------:R-:W3:Y:S04]  /*10ac0*/  LDL.LU R26, [R1+0x3fc] ;  /* 0x0003fc00011a7983 */ /* 0x000ee80000300800 */
[----:B------:R-:W4:Y:S04]  /*10ad0*/  LDL.LU R27, [R1+0x3f0] ;  /* 0x0003f000011b7983 */ /* 0x000f280000300800 */
[----:B------:R-:W-:Y:S04]  /*10ae0*/  STL [R1+0xd04], R0 ;  /* 0x000d040001007387 */ /* 0x000fe80000100800 */
[----:B------:R-:W-:Y:S04]  /*10af0*/  STL [R1+0x1024], R24 ;  /* 0x0010241801007387 */ /* 0x000fe80000100800 */
[----:B------:R-:W2:Y:S04]  /*10b00*/  LDL.LU R3, [R1+0x1044] ;  /* 0x0010440001037983 */ /* 0x000ea80000300800 */
[----:B------:R-:W2:Y:S01]  /*10b10*/  LDL.LU R2, [R1+0x1040] ;  /* 0x0010400001027983 */ /* 0x000ea20000300800 */
[----:B------:R-:W0:Y:S01]  /*10b20*/  S2R R23, SR_TID.X ;  /* 0x0000000000177919 */ /* 0x000e220000002100 */
[----:B------:R-:W-:Y:S01]  /*10b30*/  FMUL R13, R13, 1.4426950216293334961 ;  /* 0x3fb8aa3b0d0d7820 */ /* 0x000fe20000400000 */
[----:B------:R-:W0:Y:S08]  /*10b40*/  MUFU.EX2 R28, R28 ;  /* 0x0000001c001c7308 */ /* 0x000e300000000800 */
[----:B------:R-:W0:Y:S02]  /*10b50*/  MUFU.EX2 R29, R13 ;  /* 0x0000000d001d7308 */ /* 0x000e240000000800 */
[----:B0-----:R-:W-:Y:S04]  /*10b60*/  STL [R1+0xf04], R28 ;  /* 0x000f041c01007387 */ /* 0x001fe80000100800 */
[----:B------:R-:W-:Y:S01]  /*10b70*/  STL [R1+0xf00], R29 ;  /* 0x000f001d01007387 */ /* 0x000fe20000100800 */
[----:B------:R-:W-:-:S05]  /*10b80*/  LOP3.LUT R13, R23, 0x3f, RZ, 0xc0, !PT ;  /* 0x0000003f170d7812 */ /* 0x000fca00078ec0ff */
[----:B------:R-:W-:Y:S02]  /*10b90*/  IMAD.SHL.U32 R13, R13, 0x2, RZ ;  /* 0x000000020d0d7824 */ /* 0x000fe400078e00ff */
[----:B-1----:R-:W-:Y:S01]  /*10ba0*/  FFMA2 R4, R4.F32x2.HI_LO, R28.F32x2.HI_LO, R14.F32x2.HI_LO ;  /* 0x0000001c04047249 */ /* 0x002fe2000000000e */
[----:B------:R-:W-:-:S04]  /*10bb0*/  SHF.R.S32.HI R14, RZ, 0x6, R23 ;  /* 0x00000006ff0e7819 */ /* 0x000fc80000011417 */
[----:B------:R-:W-:Y:S01]  /*10bc0*/  STL.64 [R1+0x198], R4 ;  /* 0x0001980401007387 */ /* 0x000fe20000100a00 */
[----:B------:R-:W-:-:S04]  /*10bd0*/  SGXT R14, R14, 0x1 ;  /* 0x000000010e0e781a */ /* 0x000fc80000000200 */
[----:B------:R-:W-:Y:S01]  /*10be0*/  LOP3.LUT R14, R13, 0x90, R14, 0x78, !PT ;  /* 0x000000900d0e7812 */ /* 0x000fe200078e780e */
[----:B--2---:R-:W0:Y:S04]  /*10bf0*/  LDS R0, [R2+UR6+0x8000] ;  /* 0x0080000602007984 */ /* 0x004e280008000800 */
[----:B------:R-:W1:Y:S01]  /*10c00*/  LDS R2, [R3+0x8000] ;  /* 0x0080000003027984 */ /* 0x000e620000000800 */
[----:B------:R-:W-:Y:S06]  /*10c10*/  BAR.SYNC.DEFER_BLOCKING 0x0 ;  /* 0x0000000000007b1d */ /* 0x000fec0000010000 */
[----:B0-----:R-:W-:Y:S04]  /*10c20*/  STL [R1+0xd28], R0 ;  /* 0x000d280001007387 */ /* 0x001fe80000100800 */
[----:B-1----:R-:W-:Y:S04]  /*10c30*/  STL [R1+0xd2c], R2 ;  /* 0x000d2c0201007387 */ /* 0x002fe80000100800 */
        /* <DEDUP_REMOVED lines=10> */
[----:B---3--:R1:W-:Y:S04]  /*10ce0*/  STS.U16 [R14+UR6+0x8200], R26 ;  /* 0x0082001a0e007988 */ /* 0x0083e80008000406 */
[----:B0-----:R-:W3:Y:S04]  /*10cf0*/  LDL.LU R25, [R1+0x16c] ;  /* 0x00016c0001197983 */ /* 0x001ee80000300800 */
[----:B----4-:R0:W-:Y:S04]  /*10d00*/  STS.U16 [R14+UR6+0x8400], R27 ;  /* 0x0084001b0e007988 */ /* 0x0101e80008000406 */
[----:B-1----:R-:W4:Y:S04]  /*10d10*/  LDL.LU R26, [R1+0x164] ;  /* 0x00016400011a7983 */ /* 0x002f280000300800 */
[----:B0-----:R-:W4:Y:S04]  /*10d20*/  LDL.LU R27, [R1+0x15c] ;  /* 0x00015c00011b7983 */ /* 0x001f280000300800 */
[----:B------:R-:W4:Y:S01]  /*10d30*/  LDL.LU R4, [R1+0x154] ;  /* 0x0001540001047983 */ /* 0x000f220000300800 */
[----:B------:R-:W0:Y:S02]  /*10d40*/  S2R R0, SR_TID.X ;  /* 0x0000000000007919 */ /* 0x000e240000002100 */
[C---:B0-----:R-:W-:Y:S01]  /*10d50*/  SHF.L.U32 R20, R0.reuse, 0x3, RZ ;  /* 0x0000000300147819 */ /* 0x041fe200000006ff */
[C---:B------:R-:W-:Y:S01]  /*10d60*/  IMAD.SHL.U32 R13, R0.reuse, 0x2, RZ ;  /* 0x00000002000d7824 */ /* 0x040fe200078e00ff */
[----:B------:R-:W-:-:S02]  /*10d70*/  LOP3.LUT R3, R0, 0x7, RZ, 0xc0, !PT ;  /* 0x0000000700037812 */ /* 0x000fc400078ec0ff */
[----:B------:R-:W-:Y:S02]  /*10d80*/  LOP3.LUT R20, R20, 0x30, RZ, 0xc0, !PT ;  /* 0x0000003014147812 */ /* 0x000fe400078ec0ff */
[----:B------:R-:W-:Y:S02]  /*10d90*/  LOP3.LUT R15, R0, 0x60, RZ, 0xc0, !PT ;  /* 0x00000060000f7812 */ /* 0x000fe400078ec0ff */
[----:B------:R-:W-:Y:S02]  /*10da0*/  SHF.L.U32 R2, R3, 0x6, RZ ;  /* 0x0000000603027819 */ /* 0x000fe400000006ff */
[----:B------:R-:W-:Y:S02]  /*10db0*/  LOP3.LUT R3, R20, 0x30, R13, 0x78, !PT ;  /* 0x0000003014037812 */ /* 0x000fe400078e780d */
[----:B------:R-:W-:-:S04]  /*10dc0*/  LEA R13, R15, UR6, 0x4 ;  /* 0x000000060f0d7c11 */ /* 0x000fc8000f8e20ff */
[----:B------:R-:W-:Y:S02]  /*10dd0*/  IADD3 R3, PT, PT, R2, R13, R3 ;  /* 0x0000000d02037210 */ /* 0x000fe40007ffe003 */
[----:B------:R-:W-:Y:S02]  /*10de0*/  SHF.R.U32.HI R13, RZ, 0x1, R15 ;  /* 0x00000001ff0d7819 */ /* 0x000fe4000001160f */
[----:B------:R-:W-:Y:S01]  /*10df0*/  LOP3.LUT R15, R0, 0x1f, RZ, 0xc0, !PT ;  /* 0x0000001f000f7812 */ /* 0x000fe200078ec0ff */
[----:B------:R-:W-:Y:S04]  /*10e00*/  STL [R1+0x1028], R3 ;  /* 0x0010280301007387 */ /* 0x000fe80000100800 */
[----:B------:R-:W-:Y:S01]  /*10e10*/  STL [R1+0x103c], R0 ;  /* 0x00103c0001007387 */ /* 0x000fe20000100800 */
[----:B------:R-:W-:-:S02]  /*10e20*/  LEA R15, R15, UR6, 0x6 ;  /* 0x000000060f0f7c11 */ /* 0x000fc4000f8e30ff */
[----:B------:R-:W-:-:S05]  /*10e30*/  LOP3.LUT R13, R20, R13, RZ, 0x3c, !PT ;  /* 0x0000000d140d7212 */ /* 0x000fca00078e3cff */
[----:B------:R-:W-:Y:S01]  /*10e40*/  IMAD.IADD R13, R13, 0x1, R15 ;  /* 0x000000010d0d7824 */ /* 0x000fe200078e020f */
[----:B--2---:R0:W-:Y:S04]  /*10e50*/  STS.U16 [R14+UR6+0x8a00], R7 ;  /* 0x008a00070e007988 */ /* 0x0041e80008000406 */
[----:B------:R1:W-:Y:S04]  /*10e60*/  STS.U16 [R14+UR6+0x8c00], R8 ;  /* 0x008c00080e007988 */ /* 0x0003e80008000406 */
[----:B------:R2:W-:Y:S04]  /*10e70*/  STS.U16 [R14+UR6+0x8e00], R9 ;  /* 0x008e00090e007988 */ /* 0x0005e80008000406 */
[----:B0-----:R-:W4:Y:S04]  /*10e80*/  LDL.LU R7, [R1+0x14c] ;  /* 0x00014c0001077983 */ /* 0x001f280000300800 */
[----:B-1----:R-:W4:Y:S04]  /*10e90*/  LDL.LU R8, [R1+0x144] ;  /* 0x0001440001087983 */ /* 0x002f280000300800 */
[----:B------:R0:W-:Y:S04]  /*10ea0*/  STS.U16 [R14+UR6+0x9000], R10 ;  /* 0x0090000a0e007988 */ /* 0x0001e80008000406 */
[----:B--2---:R-:W2:Y:S04]  /*10eb0*/  LDL.LU R9, [R1+0x13c] ;  /* 0x00013c0001097983 */ /* 0x004ea80000300800 */
[----:B------:R1:W-:Y:S04]  /*10ec0*/  STS.U16 [R14+UR6+0x9600], R23 ;  /* 0x009600170e007988 */ /* 0x0003e80008000406 */
[----:B0-----:R-:W2:Y:S04]  /*10ed0*/  LDL.LU R10, [R1+0x134] ;  /* 0x00013400010a7983 */ /* 0x001ea80000300800 */
[----:B------:R-:W2:Y:S04]  /*10ee0*/  LDL.LU R0, [R1+0x12c] ;  /* 0x00012c0001007983 */ /* 0x000ea80000300800 */
[----:B---3--:R0:W-:Y:S04]  /*10ef0*/  STS.U16 [R14+UR6+0x9800], R25 ;  /* 0x009800190e007988 */ /* 0x0081e80008000406 */
[----:B-1----:R-:W3:Y:S04]  /*10f00*/  LDL.LU R23, [R1+0x124] ;  /* 0x0001240001177983 */ /* 0x002ee80000300800 */
[----:B----4-:R1:W-:Y:S04]  /*10f10*/  STS.U16 [R14+UR6+0x9a00], R26 ;  /* 0x009a001a0e007988 */ /* 0x0103e80008000406 */
[----:B0-----:R-:W4:Y:S04]  /*10f20*/  LDL.LU R25, [R1+0x11c] ;  /* 0x00011c0001197983 */ /* 0x001f280000300800 */
[----:B------:R0:W-:Y:S04]  /*10f30*/  STS.U16 [R14+UR6+0x9c00], R27 ;  /* 0x009c001b0e007988 */ /* 0x0001e80008000406 */
[----:B-1----:R-:W4:Y:S04]  /*10f40*/  LDL.LU R26, [R1+0x114] ;  /* 0x00011400011a7983 */ /* 0x002f280000300800 */
[----:B0-----:R-:W4:Y:S04]  /*10f50*/  LDL.LU R27, [R1+0x10c] ;  /* 0x00010c00011b7983 */ /* 0x001f280000300800 */
[----:B------:R-:W4:Y:S04]  /*10f60*/  LDL.LU R15, [R1+0x104] ;  /* 0x00010400010f7983 */ /* 0x000f280000300800 */
[----:B------:R-:W4:Y:S04]  /*10f70*/  LDL.LU R3, [R1+0xf0] ;  /* 0x0000f00001037983 */ /* 0x000f280000300800 */
[----:B------:R-:W4:Y:S04]  /*10f80*/  LDL.LU R2, [R1+0xe8] ;  /* 0x0000e80001027983 */ /* 0x000f280000300800 */
[----:B------:R-:W4:Y:S04]  /*10f90*/  LDL.LU R29, [R1+0xe0] ;  /* 0x0000e000011d7983 */ /* 0x000f280000300800 */
[----:B------:R0:W-:Y:S04]  /*10fa0*/  STS.U16 [R14+UR6+0x9200], R21 ;  /* 0x009200150e007988 */ /* 0x0001e80008000406 */
[----:B------:R-:W4:Y:S04]  /*10fb0*/  LDL.LU R28, [R1+0xd4] ;  /* 0x0000d400011c7983 */ /* 0x000f280000300800 */
[----:B0-----:R-:W4:Y:S04]  /*10fc0*/  LDL.LU R21, [R1+0xbc] ;  /* 0x0000bc0001157983 */ /* 0x001f280000300800 */
        /* <DEDUP_REMOVED lines=14> */
[----:B-1----:R-:W4:Y:S04]  /*110b0*/  LDL.LU R4, [R1+0x54] ;  /* 0x0000540001047983 */ /* 0x002f280000300800 */
[----:B------:R0:W-:Y:S04]  /*110c0*/  STS.U16 [R14+UR6+0xa000], R7 ;  /* 0x00a000070e007988 */ /* 0x0001e80008000406 */
[----:B------:R1:W-:Y:S04]  /*110d0*/  STS.U16 [R14+UR6+0xa200], R8 ;  /* 0x00a200080e007988 */ /* 0x0003e80008000406 */
[----:B0-----:R-:W4:Y:S04]  /*110e0*/  LDL.LU R7, [R1+0x50] ;  /* 0x0000500001077983 */ /* 0x001f280000300800 */
[----:B--2---:R0:W-:Y:S04]  /*110f0*/  STS.U16 [R14+UR6+0xa400], R9 ;  /* 0x00a400090e007988 */ /* 0x0041e80008000406 */
[----:B-1----:R-:W2:Y:S04]  /*11100*/  LDL.LU R8, [R1+0x48] ;  /* 0x0000480001087983 */ /* 0x002ea80000300800 */
[----:B------:R1:W-:Y:S04]  /*11110*/  STS.U16 [R14+UR6+0xa600], R10 ;  /* 0x00a6000a0e007988 */ /* 0x0003e80008000406 */
[----:B0-----:R-:W2:Y:S04]  /*11120*/  LDL.LU R9, [R1+0x44] ;  /* 0x0000440001097983 */ /* 0x001ea80000300800 */
[----:B------:R0:W-:Y:S04]  /*11130*/  STS.U16 [R14+UR6+0xa800], R0 ;  /* 0x00a800000e007988 */ /* 0x0001e80008000406 */
[----:B-1----:R-:W2:Y:S04]  /*11140*/  LDL.LU R10, [R1] ;  /* 0x00000000010a7983 */ /* 0x002ea80000300800 */
[----:B---3--:R1:W-:Y:S04]  /*11150*/  STS.U16 [R14+UR6+0xaa00], R23 ;  /* 0x00aa00170e007988 */ /* 0x0083e80008000406 */
[----:B0-----:R-:W3:Y:S04]  /*11160*/  LDL.LU R0, [R1+0x103c] ;  /* 0x00103c0001007983 */ /* 0x001ee80000300800 */
[----:B----4-:R0:W-:Y:S04]  /*11170*/  STS.U16 [R14+UR6+0xac00], R25 ;  /* 0x00ac00190e007988 */ /* 0x0101e80008000406 */
[----:B-1----:R-:W4:Y:S04]  /*11180*/  LDL.LU R23, [R1+0x1038] ;  /* 0x0010380001177983 */ /* 0x002f280000300800 */
[----:B------:R1:W-:Y:S04]  /*11190*/  STS.U16 [R14+UR6+0xae00], R26 ;  /* 0x00ae001a0e007988 */ /* 0x0003e80008000406 */
[----:B0-----:R-:W3:Y:S04]  /*111a0*/  LDL.LU R25, [R1+0x1034] ;  /* 0x0010340001197983 */ /* 0x001ee80000300800 */
[----:B------:R0:W-:Y:S04]  /*111b0*/  STS.U16 [R14+UR6+0xb000], R27 ;  /* 0x00b0001b0e007988 */ /* 0x0001e80008000406 */
[----:B-1----:R-:W3:Y:S04]  /*111c0*/  LDL.LU R26, [R1+0x1030] ;  /* 0x00103000011a7983 */ /* 0x002ee80000300800 */
[----:B0-----:R-:W3:Y:S04]  /*111d0*/  LDL.LU R27, [R1+0x102c] ;  /* 0x00102c00011b7983 */ /* 0x001ee80000300800 */
[----:B------:R0:W-:Y:S04]  /*111e0*/  STS.U16 [R14+UR6+0xbc00], R21 ;  /* 0x00bc00150e007988 */ /* 0x0001e80008000406 */
[----:B0-----:R-:W3:Y:S04]  /*111f0*/  LDL.LU R21, [R1+0x4c] ;  /* 0x00004c0001157983 */ /* 0x001ee80000300800 */
[----:B------:R0:W-:Y:S04]  /*11200*/  STS.U16 [R14+UR6+0xca00], R11 ;  /* 0x00ca000b0e007988 */ /* 0x0001e80008000406 */
[----:B------:R1:W-:Y:S04]  /*11210*/  STS.U16 [R14+UR6+0xcc00], R5 ;  /* 0x00cc00050e007988 */ /* 0x0003e80008000406 */
[----:B0-----:R-:W3:Y:S04]  /*11220*/  LDL.LU R11, [R1+0x40] ;  /* 0x00004000010b7983 */ /* 0x001ee80000300800 */
[----:B-1----:R-:W3:Y:S04]  /*11230*/  LDL.LU R5, [R1+0x3c] ;  /* 0x00003c0001057983 */ /* 0x002ee80000300800 */
[----:B------:R0:W-:Y:S04]  /*11240*/  STS.U16 [R14+UR6+0xd000], R22 ;  /* 0x00d000160e007988 */ /* 0x0001e80008000406 */
[----:B------:R1:W-:Y:S04]  /*11250*/  STS.U16 [R14+UR6+0xd200], R4 ;  /* 0x00d200040e007988 */ /* 0x0003e80008000406 */
[----:B0-----:R-:W3:Y:S04]  /*11260*/  LDL.LU R22, [R1+0x38] ;  /* 0x0000380001167983 */ /* 0x001ee80000300800 */
[----:B-1----:R-:W3:Y:S04]  /*11270*/  LDL.LU R4, [R1+0x34] ;  /* 0x0000340001047983 */ /* 0x002ee80000300800 */
[----:B------:R0:W-:Y:S04]  /*11280*/  STS.U16 [R14+UR6+0xce00], R6 ;  /* 0x00ce00060e007988 */ /* 0x0001e80008000406 */
[----:B------:R-:W-:Y:S04]  /*11290*/  STS.U16 [R14+UR6+0xb400], R3 ;  /* 0x00b400030e007988 */ /* 0x000fe80008000406 */
[----:B0-----:R-:W3:Y:S04]  /*112a0*/  LDL.LU R6, [R1+0x30] ;  /* 0x0000300001067983 */ /* 0x001ee80000300800 */
        /* <DEDUP_REMOVED lines=9> */
[----:B--2---:R-:W-:Y:S04]  /*11340*/  STS.U16 [R14+UR6+0xd600], R8 ;  /* 0x00d600080e007988 */ /* 0x004fe80008000406 */
[----:B------:R-:W-:Y:S04]  /*11350*/  STS.U16 [R14+UR6+0xd800], R9 ;  /* 0x00d800090e007988 */ /* 0x000fe80008000406 */
[----:B------:R-:W-:Y:S04]  /*11360*/  STS.U16 [R14+UR6+0xda00], R10 ;  /* 0x00da000a0e007988 */ /* 0x000fe80008000406 */
[----:B----4-:R-:W-:Y:S04]  /*11370*/  STS.U16 [R14+UR6+0xe200], R23 ;  /* 0x00e200170e007988 */ /* 0x010fe80008000406 */
[----:B---3--:R-:W-:Y:S04]  /*11380*/  STS.U16 [R14+UR6+0xe000], R25 ;  /* 0x00e000190e007988 */ /* 0x008fe80008000406 */
[----:B------:R0:W-:Y:S04]  /*11390*/  STS.U16 [R14+UR6+0xde00], R26 ;  /* 0x00de001a0e007988 */ /* 0x0001e80008000406 */
[----:B------:R1:W-:Y:S04]  /*113a0*/  STS.U16 [R14+UR6+0xdc00], R27 ;  /* 0x00dc001b0e007988 */ /* 0x0003e80008000406 */
[----:B0-----:R-:W2:Y:S04]  /*113b0*/  LDL.LU R26, [R1+0x20] ;  /* 0x00002000011a7983 */ /* 0x001ea80000300800 */
[----:B------:R-:W3:Y:S04]  /*113c0*/  LDL.LU R25, [R1+0x24] ;  /* 0x0000240001197983 */ /* 0x000ee80000300800 */
[----:B------:R-:W4:Y:S04]  /*113d0*/  LDL.LU R23, [R1+0x28] ;  /* 0x0000280001177983 */ /* 0x000f280000300800 */
[----:B-1----:R-:W2:Y:S04]  /*113e0*/  LDL.LU R27, [R1+0x1c] ;  /* 0x00001c00011b7983 */ /* 0x002ea80000300800 */
        /* <DEDUP_REMOVED lines=10> */
[----:B0-----:R-:W2:Y:S04]  /*11490*/  LDL.LU R21, [R1+0x3d8] ;  /* 0x0003d80001157983 */ /* 0x001ea80000300800 */
[----:B------:R-:W2:Y:S04]  /*114a0*/  LDL.LU R16, [R1+0x190] ;  /* 0x0001900001107983 */ /* 0x000ea80000300800 */
[----:B------:R-:W2:Y:S04]  /*114b0*/  LDL.LU R19, [R1+0x188] ;  /* 0x0001880001137983 */ /* 0x000ea80000300800 */
[----:B------:R0:W-:Y:S04]  /*114c0*/  STS.U16 [R14+UR6+0xea00], R22 ;  /* 0x00ea00160e007988 */ /* 0x0001e80008000406 */
[----:B------:R1:W-:Y:S04]  /*114d0*/  STS.U16 [R14+UR6+0xec00], R4 ;  /* 0x00ec00040e007988 */ /* 0x0003e80008000406 */
[----:B0-----:R-:W2:Y:S04]  /*114e0*/  LDL.LU R22, [R1+0x180] ;  /* 0x0001800001167983 */ /* 0x001ea80000300800 */
[----:B-1----:R-:W2:Y:S04]  /*114f0*/  LDL.LU R4, [R1+0x178] ;  /* 0x0001780001047983 */ /* 0x002ea80000300800 */
[----:B------:R0:W-:Y:S04]  /*11500*/  STS.U16 [R14+UR6+0xc600], R18 ;  /* 0x00c600120e007988 */ /* 0x0001e80008000406 */
[----:B------:R1:W-:Y:S04]  /*11510*/  STS.U16 [R14+UR6+0xc800], R12 ;  /* 0x00c8000c0e007988 */ /* 0x0003e80008000406 */
[----:B------:R1:W-:Y:S04]  /*11520*/  STS.U16 [R14+UR6+0xe600], R11 ;  /* 0x00e6000b0e007988 */ /* 0x0003e80008000406 */
[----:B0-----:R-:W2:Y:S04]  /*11530*/  LDL.LU R18, [R1+0x170] ;  /* 0x0001700001127983 */ /* 0x001ea80000300800 */
[----:B-1----:R-:W2:Y:S04]  /*11540*/  LDL.LU R12, [R1+0x168] ;  /* 0x00016800010c7983 */ /* 0x002ea80000300800 */
[----:B------:R0:W-:Y:S04]  /*11550*/  STS.U16 [R14+UR6+0xe800], R5 ;  /* 0x00e800050e007988 */ /* 0x0001e80008000406 */
[----:B------:R-:W2:Y:S04]  /*11560*/  LDL.LU R11, [R1+0x160] ;  /* 0x00016000010b7983 */ /* 0x000ea80000300800 */
[----:B------:R1:W-:Y:S04]  /*11570*/  STS.U16 [R14+UR6+0xee00], R6 ;  /* 0x00ee00060e007988 */ /* 0x0003e80008000406 */
[----:B0-----:R-:W2:Y:S04]  /*11580*/  LDL.LU R5, [R1+0x158] ;  /* 0x0001580001057983 */ /* 0x001ea80000300800 */
[----:B-1----:R-:W2:Y:S04]  /*11590*/  LDL.LU R6, [R1+0x150] ;  /* 0x0001500001067983 */ /* 0x002ea80000300800 */
[----:B------:R-:W-:Y:S04]  /*115a0*/  STS.U16 [R14+UR6+0xb200], R15 ;  /* 0x00b2000f0e007988 */ /* 0x000fe80008000406 */
[----:B------:R0:W-:Y:S04]  /*115b0*/  STS.U16 [R14+UR6+0xf000], R7 ;  /* 0x00f000070e007988 */ /* 0x0001e80008000406 */
[----:B0-----:R-:W2:Y:S04]  /*115c0*/  LDL.LU R7, [R1+0x148] ;  /* 0x0001480001077983 */ /* 0x001ea80000300800 */
[----:B---3--:R0:W-:Y:S04]  /*115d0*/  STS.U16 [R14+UR6+0xf400], R25 ;  /* 0x00f400190e007988 */ /* 0x0081e80008000406 */
[----:B----4-:R-:W-:Y:S01]  /*115e0*/  STS.U16 [R14+UR6+0xf200], R23 ;  /* 0x00f200170e007988 */ /* 0x010fe20008000406 */
[----:B0-----:R-:W-:-:S03]  /*115f0*/  LOP3.LUT R25, R14, 0x20, RZ, 0x3c, !PT ;  /* 0x000000200e197812 */ /* 0x001fc600078e3cff */
[----:B--2---:R-:W-:Y:S04]  /*11600*/  STS.U16 [R14+UR6+0xf600], R26 ;  /* 0x00f6001a0e007988 */ /* 0x004fe80008000406 */
[----:B------:R-:W-:Y:S04]  /*11610*/  STS.U16 [R14+UR6+0xf800], R27 ;  /* 0x00f8001b0e007988 */ /* 0x000fe80008000406 */
[----:B------:R-:W-:Y:S04]  /*11620*/  STS.U16 [R14+UR6+0xfa00], R3 ;  /* 0x00fa00030e007988 */ /* 0x000fe80008000406 */
[----:B------:R-:W-:Y:S04]  /*11630*/  STS.U16 [R14+UR6+0xfc00], R2 ;  /* 0x00fc00020e007988 */ /* 0x000fe80008000406 */
[----:B------:R-:W-:Y:S04]  /*11640*/  STS.U16 [R14+UR6+0xfe00], R29 ;  /* 0x00fe001d0e007988 */ /* 0x000fe80008000406 */
[----:B------:R0:W-:Y:S04]  /*11650*/  STS.U16 [R25+UR6+0x8700], R8 ;  /* 0x0087000819007988 */ /* 0x0001e80008000406 */
[----:B------:R1:W-:Y:S04]  /*11660*/  STS.U16 [R25+UR6+0x8900], R9 ;  /* 0x0089000919007988 */ /* 0x0003e80008000406 */
[----:B0-----:R-:W2:Y:S04]  /*11670*/  LDL.LU R8, [R1+0x140] ;  /* 0x0001400001087983 */ /* 0x001ea80000300800 */
[----:B-1----:R-:W3:Y:S04]  /*11680*/  LDL.LU R9, [R1+0x138] ;  /* 0x0001380001097983 */ /* 0x002ee80000300800 */
[----:B------:R0:W-:Y:S04]  /*11690*/  STS.U16 [R25+UR6+0x8b00], R10 ;  /* 0x008b000a19007988 */ /* 0x0001e80008000406 */
[----:B------:R1:W-:Y:S04]  /*116a0*/  STS.U16 [R25+UR6+0x8d00], R21 ;  /* 0x008d001519007988 */ /* 0x0003e80008000406 */
[----:B0-----:R-:W4:Y:S04]  /*116b0*/  LDL.LU R10, [R1+0x130] ;  /* 0x00013000010a7983 */ /* 0x001f280000300800 */
[----:B-1----:R-:W4:Y:S04]  /*116c0*/  LDL.LU R21, [R1+0x128] ;  /* 0x0001280001157983 */ /* 0x002f280000300800 */
[----:B------:R0:W-:Y:S04]  /*116d0*/  STS.U16 [R25+UR6+0x9300], R22 ;  /* 0x0093001619007988 */ /* 0x0001e80008000406 */
[----:B------:R1:W-:Y:S04]  /*116e0*/  STS.U16 [R25+UR6+0x9500], R4 ;  /* 0x0095000419007988 */ /* 0x0003e80008000406 */
[----:B0-----:R-:W4:Y:S04]  /*116f0*/  LDL.LU R22, [R1+0x120] ;  /* 0x0001200001167983 */ /* 0x001f280000300800 */
[----:B-1----:R-:W4:Y:S04]  /*11700*/  LDL.LU R4, [R1+0x118] ;  /* 0x0001180001047983 */ /* 0x002f280000300800 */
[----:B------:R0:W-:Y:S04]  /*11710*/  STS.U16 [R25+UR6+0x8300], R24 ;  /* 0x0083001819007988 */ /* 0x0001e80008000406 */
[----:B------:R-:W4:Y:S04]  /*11720*/  LDL.LU R3, [R1+0x110] ;  /* 0x0001100001037983 */ /* 0x000f280000300800 */
[----:B------:R1:W-:Y:S04]  /*11730*/  STS.U16 [R25+UR6+0x8500], R17 ;  /* 0x0085001119007988 */ /* 0x0003e80008000406 */
[----:B0-----:R-:W4:Y:S04]  /*11740*/  LDL.LU R24, [R1+0x108] ;  /* 0x0001080001187983 */ /* 0x001f280000300800 */
[----:B------:R0:W-:Y:S04]  /*11750*/  STS.U16 [R25+UR6+0x8f00], R16 ;  /* 0x008f001019007988 */ /* 0x0001e80008000406 */
[----:B-1----:R-:W4:Y:S04]  /*11760*/  LDL.LU R17, [R1+0x100] ;  /* 0x0001000001117983 */ /* 0x002f280000300800 */
[----:B------:R1:W-:Y:S04]  /*11770*/  STS.U16 [R25+UR6+0x9100], R19 ;  /* 0x0091001319007988 */ /* 0x0003e80008000406 */
[----:B0-----:R-:W4:Y:S01]  /*11780*/  LDL.LU R16, [R1+0xec] ;  /* 0x0000ec0001107983 */ /* 0x001f220000300800 */
[----:B------:R-:W-:-:S03]  /*11790*/  SHF.L.U32 R15, R0, 0x6, RZ ;  /* 0x00000006000f7819 */ /* 0x000fc600000006ff */
[----:B------:R0:W-:Y:S04]  /*117a0*/  STS.U16 [R25+UR6+0x9700], R18 ;  /* 0x0097001219007988 */ /* 0x0001e80008000406 */
[----:B-1----:R-:W4:Y:S04]  /*117b0*/  LDL.LU R19, [R1+0xe4] ;  /* 0x0000e40001137983 */ /* 0x002f280000300800 */
[----:B------:R1:W-:Y:S04]  /*117c0*/  STS.U16 [R25+UR6+0x9900], R12 ;  /* 0x0099000c19007988 */ /* 0x0003e80008000406 */
[----:B0-----:R-:W4:Y:S04]  /*117d0*/  LDL.LU R18, [R1+0xdc] ;  /* 0x0000dc0001127983 */ /* 0x001f280000300800 */
[----:B------:R0:W-:Y:S04]  /*117e0*/  STS.U16 [R25+UR6+0x9b00], R11 ;  /* 0x009b000b19007988 */ /* 0x0001e80008000406 */
[----:B-1----:R-:W4:Y:S04]  /*117f0*/  LDL.LU R12, [R1+0xd0] ;  /* 0x0000d000010c7983 */ /* 0x002f280000300800 */
[----:B------:R1:W-:Y:S04]  /*11800*/  STS.U16 [R25+UR6+0x9d00], R5 ;  /* 0x009d000519007988 */ /* 0x0003e80008000406 */
[----:B0-----:R-:W4:Y:S01]  /*11810*/  LDL.LU R11, [R1+0xc0] ;  /* 0x0000c000010b7983 */ /* 0x001f220000300800 */
[----:B------:R-:W-:-:S03]  /*11820*/  LOP3.LUT R15, R20, 0x3c0, R15, 0xf8, !PT ;  /* 0x000003c0140f7812 */ /* 0x000fc600078ef80f */
[----:B------:R0:W-:Y:S04]  /*11830*/  STS.U16 [R25+UR6+0x9f00], R6 ;  /* 0x009f000619007988 */ /* 0x0001e80008000406 */
[----:B-1----:R-:W4:Y:S04]  /*11840*/  LDL.LU R5, [R1+0xb8] ;  /* 0x0000b80001057983 */ /* 0x002f280000300800 */
[----:B0-----:R-:W4:Y:S04]  /*11850*/  LDL.LU R6, [R1+0xb4] ;  /* 0x0000b40001067983 */ /* 0x001f280000300800 */
[----:B------:R0:W-:Y:S04]  /*11860*/  STS.U16 [R25+UR6+0xa100], R7 ;  /* 0x00a1000719007988 */ /* 0x0001e80008000406 */
[----:B0-----:R-:W4:Y:S04]  /*11870*/  LDL.LU R7, [R1+0xa4] ;  /* 0x0000a40001077983 */ /* 0x001f280000300800 */
[----:B------:R-:W4:Y:S04]  /*11880*/  LDL.LU R14, [R1+0xa0] ;  /* 0x0000a000010e7983 */ /* 0x000f280000300800 */
[----:B------:R-:W4:Y:S04]  /*11890*/  LDL.LU R20, [R1+0x9c] ;  /* 0x00009c0001147983 */ /* 0x000f280000300800 */
[----:B------:R-:W4:Y:S04]  /*118a0*/  LDL.LU R23, [R1+0x98] ;  /* 0x0000980001177983 */ /* 0x000f280000300800 */
[----:B------:R-:W4:Y:S04]  /*118b0*/  LDL.LU R26, [R1+0x94] ;  /* 0x00009400011a7983 */ /* 0x000f280000300800 */
[----:B--2---:R0:W-:Y:S04]  /*118c0*/  STS.U16 [R25+UR6+0xa300], R8 ;  /* 0x00a3000819007988 */ /* 0x0041e80008000406 */
[----:B---3--:R1:W-:Y:S04]  /*118d0*/  STS.U16 [R25+UR6+0xa500], R9 ;  /* 0x00a5000919007988 */ /* 0x0083e80008000406 */
[----:B0-----:R-:W2:Y:S04]  /*118e0*/  LDL.LU R8, [R1+0x90] ;  /* 0x0000900001087983 */ /* 0x001ea80000300800 */
[----:B-1----:R-:W3:Y:S04]  /*118f0*/  LDL.LU R9, [R1+0x88] ;  /* 0x0000880001097983 */ /* 0x002ee80000300800 */
[----:B------:R-:W3:Y:S04]  /*11900*/  LDL.LU R27, [R1+0x84] ;  /* 0x00008400011b7983 */ /* 0x000ee80000300800 */
[----:B----4-:R0:W-:Y:S04]  /*11910*/  STS.U16 [R25+UR6+0xa700], R10 ;  /* 0x00a7000a19007988 */ /* 0x0101e80008000406 */
[----:B------:R-:W4:Y:S04]  /*11920*/  LDL.LU R2, [R1+0x7c] ;  /* 0x00007c0001027983 */ /* 0x000f280000300800 */
        /* <DEDUP_REMOVED lines=29> */
[----:B0-----:R-:W4:Y:S04]  /*11b00*/  LDL.LU R6, [R1+0x1004] ;  /* 0x0010040001067983 */ /* 0x001f280000300800 */
[----:B------:R0:W-:Y:S04]  /*11b10*/  STS.U16 [R25+UR6+0xc300], R7 ;  /* 0x00c3000719007988 */ /* 0x0001e80008000406 */
[----:B------:R-:W-:Y:S04]  /*11b20*/  STS.U16 [R25+UR6+0xc500], R14 ;  /* 0x00c5000e19007988 */ /* 0x000fe80008000406 */
[----:B------:R1:W-:Y:S04]  /*11b30*/  STS.U16 [R25+UR6+0xc700], R20 ;  /* 0x00c7001419007988 */ /* 0x0003e80008000406 */
[----:B0-----:R-:W4:Y:S04]  /*11b40*/  LDL.LU R7, [R1+0x1000] ;  /* 0x0010000001077983 */ /* 0x001f280000300800 */
[----:B------:R0:W-:Y:S04]  /*11b50*/  STS.U16 [R25+UR6+0xc900], R23 ;  /* 0x00c9001719007988 */ /* 0x0001e80008000406 */
[----:B-1----:R-:W4:Y:S04]  /*11b60*/  LDL.LU R20, [R1+0xc4] ;  /* 0x0000c40001147983 */ /* 0x002f280000300800 */
[----:B------:R-:W4:Y:S04]  /*11b70*/  LDL.LU R14, [R1+0xf4] ;  /* 0x0000f400010e7983 */ /* 0x000f280000300800 */
[----:B------:R1:W-:Y:S04]  /*11b80*/  STS.U16 [R25+UR6+0xcb00], R26 ;  /* 0x00cb001a19007988 */ /* 0x0003e80008000406 */
[----:B0-----:R-:W4:Y:S04]  /*11b90*/  LDL.LU R23, [R1+0xf8] ;  /* 0x0000f80001177983 */ /* 0x001f280000300800 */
[----:B-1----:R-:W4:Y:S04]  /*11ba0*/  LDL.LU R26, [R1+0xfc] ;  /* 0x0000fc00011a7983 */ /* 0x002f280000300800 */
[----:B--2---:R0:W-:Y:S04]  /*11bb0*/  STS.U16 [R25+UR6+0xcd00], R8 ;  /* 0x00cd000819007988 */ /* 0x0041e80008000406 */
[----:B---3--:R1:W-:Y:S04]  /*11bc0*/  STS.U16 [R25+UR6+0xcf00], R9 ;  /* 0x00cf000919007988 */ /* 0x0083e80008000406 */
[----:B------:R2:W-:Y:S04]  /*11bd0*/  STS.U16 [R25+UR6+0xd100], R27 ;  /* 0x00d1001b19007988 */ /* 0x0005e80008000406 */
[----:B0-----:R-:W3:Y:S04]  /*11be0*/  LDL.LU R8, [R1+0xffc] ;  /* 0x000ffc0001087983 */ /* 0x001ee80000300800 */
[----:B-1----:R-:W3:Y:S04]  /*11bf0*/  LDL.LU R9, [R1+0xff8] ;  /* 0x000ff80001097983 */ /* 0x002ee80000300800 */
[----:B----4-:R0:W-:Y:S04]  /*11c00*/  STS.U16 [R25+UR6+0xd300], R2 ;  /* 0x00d3000219007988 */ /* 0x0101e80008000406 */
[----:B--2---:R-:W2:Y:S04]  /*11c10*/  LDL.LU R27, [R1+0x418] ;  /* 0x00041800011b7983 */ /* 0x004ea80000300800 */
[----:B------:R1:W-:Y:S04]  /*11c20*/  STS.U16 [R25+UR6+0xd500], R10 ;  /* 0x00d5000a19007988 */ /* 0x0003e80008000406 */
[----:B0-----:R-:W2:Y:S04]  /*11c30*/  LDL R2, [R1+0x3d4] ;  /* 0x0003d40001027983 */ /* 0x001ea80000100800 */
[----:B------:R0:W-:Y:S04]  /*11c40*/  STS.U16 [R25+UR6+0xd700], R21 ;  /* 0x00d7001519007988 */ /* 0x0001e80008000406 */
[----:B-1----:R-:W4:Y:S04]  /*11c50*/  LDL.LU R10, [R1+0xff4] ;  /* 0x000ff400010a7983 */ /* 0x002f280000300800 */
[----:B------:R1:W-:Y:S04]  /*11c60*/  STS.U16 [R25+UR6+0xd900], R22 ;  /* 0x00d9001619007988 */ /* 0x0003e80008000406 */
[----:B0-----:R-:W2:Y:S04]  /*11c70*/  LDL.LU R21, [R1+0xff0] ;  /* 0x000ff00001157983 */ /* 0x001ea80000300800 */
[----:B------:R0:W-:Y:S04]  /*11c80*/  STS.U16 [R25+UR6+0xdb00], R4 ;  /* 0x00db000419007988 */ /* 0x0001e80008000406 */
[----:B-1----:R-:W3:Y:S04]  /*11c90*/  LDL.LU R22, [R1+0xfec] ;  /* 0x000fec0001167983 */ /* 0x002ee80000300800 */
[----:B0-----:R-:W3:Y:S04]  /*11ca0*/  LDL.LU R4, [R1+0xfe8] ;  /* 0x000fe80001047983 */ /* 0x001ee80000300800 */
[----:B------:R-:W-:Y:S04]  /*11cb0*/  STS.U16 [R25+UR6+0xdd00], R29 ;  /* 0x00dd001d19007988 */ /* 0x000fe80008000406 */
[----:B------:R-:W-:Y:S04]  /*11cc0*/  STS.U16 [R25+UR6+0xdf00], R28 ;  /* 0x00df001c19007988 */ /* 0x000fe80008000406 */
[----:B----4-:R-:W-:Y:S04]  /*11cd0*/  STS.U16 [R25+UR6+0xe700], R10 ;  /* 0x00e7000a19007988 */ /* 0x010fe80008000406 */
[----:B--2---:R-:W-:Y:S04]  /*11ce0*/  STS.U16 [R25+UR6+0xe500], R21 ;  /* 0x00e5001519007988 */ /* 0x004fe80008000406 */
[----:B---3--:R-:W-:Y:S04]  /*11cf0*/  STS.U16 [R25+UR6+0xe300], R22 ;  /* 0x00e3001619007988 */ /* 0x008fe80008000406 */
[----:B------:R0:W-:Y:S04]  /*11d00*/  STS.U16 [R25+UR6+0xe100], R4 ;  /* 0x00e1000419007988 */ /* 0x0001e80008000406 */
[----:B0-----:R-:W2:Y:S04]  /*11d10*/  LDL.LU R4, [R1+0xfe4] ;  /* 0x000fe40001047983 */ /* 0x001ea80000300800 */
[----:B------:R-:W3:Y:S04]  /*11d20*/  LDL.LU R29, [R1+0x41c] ;  /* 0x00041c00011d7983 */ /* 0x000ee80000300800 */
[----:B------:R-:W3:Y:S04]  /*11d30*/  LDL R28, [R1+0x3d0] ;  /* 0x0003d000011c7983 */ /* 0x000ee80000100800 */
[----:B------:R-:W4:Y:S04]  /*11d40*/  LDL.LU R22, [R1+0xd8] ;  /* 0x0000d80001167983 */ /* 0x000f280000300800 */
[----:B------:R-:W3:Y:S04]  /*11d50*/  LDL.LU R21, [R1+0xcc] ;  /* 0x0000cc0001157983 */ /* 0x000ee80000300800 */
[----:B------:R-:W3:Y:S01]  /*11d60*/  LDL.LU R10, [R1+0xc8] ;  /* 0x0000c800010a7983 */ /* 0x000ee20000300800 */
[----:B------:R-:W-:-:S03]  /*11d70*/  F2FP.F16.F32.PACK_AB R23, R23, R26 ;  /* 0x0000001a1717723e */ /* 0x000fc600000000ff */
[----:B------:R-:W-:Y:S04]  /*11d80*/  STS.U16 [R25+UR6+0xe900], R9 ;  /* 0x00e9000919007988 */ /* 0x000fe80008000406 */
[----:B------:R-:W-:Y:S04]  /*11d90*/  STS.U16 [R25+UR6+0xeb00], R8 ;  /* 0x00eb000819007988 */ /* 0x000fe80008000406 */
[----:B------:R-:W-:Y:S04]  /*11da0*/  STS.U16 [R25+UR6+0xed00], R7 ;  /* 0x00ed000719007988 */ /* 0x000fe80008000406 */
[----:B------:R-:W-:Y:S04]  /*11db0*/  STS.U16 [R25+UR6+0xef00], R6 ;  /* 0x00ef000619007988 */ /* 0x000fe80008000406 */
[----:B------:R0:W-:Y:S04]  /*11dc0*/  STS.U16 [R25+UR6+0xf100], R5 ;  /* 0x00f1000519007988 */ /* 0x0001e80008000406 */
[----:B------:R-:W-:Y:S04]  /*11dd0*/  STS.U16 [R25+UR6+0xf300], R11 ;  /* 0x00f3000b19007988 */ /* 0x000fe80008000406 */
[----:B------:R-:W-:Y:S04]  /*11de0*/  STS.U16 [R25+UR6+0xf500], R12 ;  /* 0x00f5000c19007988 */ /* 0x000fe80008000406 */
[----:B------:R-:W-:Y:S04]  /*11df0*/  STS.U16 [R25+UR6+0xf700], R18 ;  /* 0x00f7001219007988 */ /* 0x000fe80008000406 */
[----:B------:R-:W-:Y:S04]  /*11e00*/  STS.U16 [R25+UR6+0xf900], R19 ;  /* 0x00f9001319007988 */ /* 0x000fe80008000406 */
[----:B------:R-:W-:Y:S04]  /*11e10*/  STS.U16 [R25+UR6+0xfb00], R16 ;  /* 0x00fb001019007988 */ /* 0x000fe80008000406 */
[----:B------:R-:W-:Y:S04]  /*11e20*/  STS.U16 [R25+UR6+0xfd00], R17 ;  /* 0x00fd001119007988 */ /* 0x000fe80008000406 */
[----:B------:R-:W-:Y:S01]  /*11e30*/  STS.U16 [R25+UR6+0xff00], R24 ;  /* 0x00ff001819007988 */ /* 0x000fe20008000406 */
[----:B------:R-:W-:-:S05]  /*11e40*/  LOP3.LUT R0, R15, 0x10, R0, 0x78, !PT ;  /* 0x000000100f007812 */ /* 0x000fca00078e7800 */
[----:B------:R-:W-:Y:S01]  /*11e50*/  STL [R1], R0 ;  /* 0x0000000001007387 */ /* 0x000fe20000100800 */
[----:B0-----:R-:W-:-:S04]  /*11e60*/  FADD R5, -R2, R27 ;  /* 0x0000001b02057221 */ /* 0x001fc80000000100 */
[----:B------:R-:W-:-:S04]  /*11e70*/  FMUL R5, R5, 1.4426950216293334961 ;  /* 0x3fb8aa3b05057820 */ /* 0x000fc80000400000 */
[----:B------:R0:W1:Y:S01]  /*11e80*/  MUFU.EX2 R2, R5 ;  /* 0x0000000500027308 */ /* 0x0000620000000800 */
[----:B--2---:R-:W-:Y:S02]  /*11e90*/  F2FP.F16.F32.PACK_AB R20, R4, R20 ;  /* 0x000000140414723e */ /* 0x004fe400000000ff */
[----:B----4-:R-:W-:Y:S02]  /*11ea0*/  F2FP.F16.F32.PACK_AB R22, R22, R14 ;  /* 0x0000000e1616723e */ /* 0x010fe400000000ff */
[----:B---3--:R-:W-:-:S05]  /*11eb0*/  F2FP.F16.F32.PACK_AB R21, R10, R21 ;  /* 0x000000150a15723e */ /* 0x008fca00000000ff */
[----:B------:R-:W-:Y:S01]  /*11ec0*/  STSM.16.M88.4 [R13+0x10000], R20 ;  /* 0x010000140d007844 */ /* 0x000fe20000000200 */
[----:B------:R-:W-:Y:S06]  /*11ed0*/  BAR.SYNC.DEFER_BLOCKING 0x0 ;  /* 0x0000000000007b1d */ /* 0x000fec0000010000 */
[----:B------:R-:W2:Y:S04]  /*11ee0*/  LDSM.16.M88.4 R8, [R0+UR6+0x10000] ;  /* 0x010000060008783b */ /* 0x000ea80008000200 */
[----:B------:R-:W3:Y:S04]  /*11ef0*/  LDSM.16.M88.4 R16, [R3+0x8000] ;  /* 0x008000000310783b */ /* 0x000ee80000000200 */
[----:B------:R-:W-:Y:S04]  /*11f00*/  LDSM.16.M88.4 R24, [R3+0x9000] ;  /* 0x009000000318783b */ /* 0x000fe80000000200 */
[----:B--2---:R2:W-:Y:S04]  /*11f10*/  STL.64 [R1+0xfd8], R10 ;  /* 0x000fd80a01007387 */ /* 0x0045e80000100a00 */
[----:B------:R-:W-:Y:S01]  /*11f20*/  STL.64 [R1+0xfd0], R8 ;  /* 0x000fd00801007387 */ /* 0x000fe20000100a00 */
[----:B---3--:R-:W-:-:S03]  /*11f30*/  IMAD.MOV.U32 R12, RZ, RZ, R16 ;  /* 0x000000ffff0c7224 */ /* 0x008fc600078e0010 */
[----:B------:R-:W-:Y:S04]  /*11f40*/  STL.64 [R1+0x180], R16 ;  /* 0x0001801001007387 */ /* 0x000fe80000100a00 */
[----:B------:R-:W-:Y:S01]  /*11f50*/  STL.64 [R1+0x188], R18 ;  /* 0x0001881201007387 */ /* 0x000fe20000100a00 */
[----:B--2---:R-:W-:-:S03]  /*11f60*/  MOV R11, R17 ;  /* 0x00000011000b7202 */ /* 0x004fc60000000f00 */
[----:B------:R-:W2:Y:S02]  /*11f70*/  LDSM.16.M88.4 R16, [R3+0x8800] ;  /* 0x008800000310783b */ /* 0x000ea40000000200 */
[----:B--2---:R-:W-:Y:S02]  /*11f80*/  IMAD.MOV.U32 R22, RZ, RZ, R16 ;  /* 0x000000ffff167224 */ /* 0x004fe400078e0010 */
[----:B------:R-:W-:Y:S04]  /*11f90*/  STL.64 [R1+0x170], R16 ;  /* 0x0001701001007387 */ /* 0x000fe80000100a00 */
[----:B------:R-:W-:Y:S04]  /*11fa0*/  STL.64 [R1+0x178], R18 ;  /* 0x0001781201007387 */ /* 0x000fe80000100a00 */
[----:B------:R-:W2:Y:S04]  /*11fb0*/  LDL.LU R13, [R1+0x2d0] ;  /* 0x0002d000010d7983 */ /* 0x000ea80000300800 */
[----:B0-----:R-:W3:Y:S04]  /*11fc0*/  LDL.LU R5, [R1+0x2d4] ;  /* 0x0002d40001057983 */ /* 0x001ee80000300800 */
[----:B------:R-:W4:Y:S04]  /*11fd0*/  LDL.LU R6, [R1+0x2d8] ;  /* 0x0002d80001067983 */ /* 0x000f280000300800 */
[----:B------:R-:W-:Y:S04]  /*11fe0*/  STL [R1+0xfe0], R22 ;  /* 0x000fe01601007387 */ /* 0x000fe80000100800 */
[----:B------:R-:W0:Y:S04]  /*11ff0*/  LDSM.16.M88.4 R20, [R3+0x9800] ;  /* 0x009800000314783b */ /* 0x000e280000000200 */
[----:B------:R-:W3:Y:S04]  /*12000*/  LDL.LU R7, [R1+0x2dc] ;  /* 0x0002dc0001077983 */ /* 0x000ee80000300800 */
[----:B-1----:R-:W-:Y:S04]  /*12010*/  STL [R1+0x190], R2 ;  /* 0x0001900201007387 */ /* 0x002fe80000100800 */
[----:B0-----:R-:W-:Y:S04]  /*12020*/  STL.64 [R1+0x150], R20 ;  /* 0x0001501401007387 */ /* 0x001fe80000100a00 */
[----:B------:R-:W-:Y:S04]  /*12030*/  STL.64 [R1+0x158], R22 ;  /* 0x0001581601007387 */ /* 0x000fe80000100a00 */
[----:B------:R-:W3:Y:S04]  /*12040*/  LDL.LU R10, [R1+0x2c0] ;  /* 0x0002c000010a7983 */ /* 0x000ee80000300800 */
[----:B------:R-:W4:Y:S04]  /*12050*/  LDL.LU R9, [R1+0x2c4] ;  /* 0x0002c40001097983 */ /* 0x000f280000300800 */
[----:B------:R-:W4:Y:S01]  /*12060*/  LDL.LU R8, [R1+0x2c8] ;  /* 0x0002c80001087983 */ /* 0x000f220000300800 */
[----:B------:R-:W-:Y:S01]  /*12070*/  FADD R4, -R28, R29 ;  /* 0x0000001d1c047221 */ /* 0x000fe20000000100 */
[----:B------:R-:W-:-:S02]  /*12080*/  MOV R16, R17 ;  /* 0x0000001100107202 */ /* 0x000fc40000000f00 */
[----:B------:R-:W-:Y:S01]  /*12090*/  MOV R0, R21 ;  /* 0x0000001500007202 */ /* 0x000fe20000000f00 */
[----:B------:R-:W-:Y:S01]  /*120a0*/  FMUL R4, R4, 1.4426950216293334961 ;  /* 0x3fb8aa3b04047820 */ /* 0x000fe20000400000 */
[----:B------:R-:W4:Y:S03]  /*120b0*/  LDL.LU R15, [R1+0x2cc] ;  /* 0x0002cc00010f7983 */ /* 0x000f260000300800 */
[----:B------:R-:W0:Y:S01]  /*120c0*/  MUFU.EX2 R18, R4 ;  /* 0x0000000400127308 */ /* 0x000e220000000800 */
[----:B------:R-:W-:Y:S02]  /*120d0*/  IMAD.MOV.U32 R17, RZ, RZ, R20 ;  /* 0x000000ffff117224 */ /* 0x000fe400078e0014 */
[----:B------:R-:W1:Y:S04]  /*120e0*/  LDSM.16.M88.4 R20, [R3+0xa000] ;  /* 0x00a000000314783b */ /* 0x000e680000000200 */
[----:B0-----:R-:W-:Y:S04]  /*120f0*/  STL [R1+0x194], R18 ;  /* 0x0001941201007387 */ /* 0x001fe80000100800 */
[----:B------:R-:W-:Y:S04]  /*12100*/  STL.64 [R1+0x168], R26 ;  /* 0x0001681a01007387 */ /* 0x000fe80000100a00 */
[----:B------:R0:W-:Y:S02]  /*12110*/  STL.64 [R1+0xfb0], R24 ;  /* 0x000fb01801007387 */ /* 0x0001e40000100a00 */
[----:B0-----:R-:W-:Y:S01]  /*12120*/  IMAD.MOV.U32 R24, RZ, RZ, R12 ;  /* 0x000000ffff187224 */ /* 0x001fe200078e000c */
[----:B------:R-:W-:Y:S01]  /*12130*/  MOV R25, R11 ;  /* 0x0000000b00197202 */ /* 0x000fe20000000f00 */
[----:B-1----:R-:W-:Y:S04]  /*12140*/  STL.64 [R1+0x140], R20 ;  /* 0x0001401401007387 */ /* 0x002fe80000100a00 */
[----:B------:R0:W-:Y:S02]  /*12150*/  STL.64 [R1+0x148], R22 ;  /* 0x0001481601007387 */ /* 0x0001e40000100a00 */
[----:B0-----:R-:W-:-:S02]  /*12160*/  IMAD.MOV.U32 R23, RZ, RZ, R21 ;  /* 0x000000ffff177224 */ /* 0x001fc400078e0015 */
[----:B------:R-:W4:Y:S04]  /*12170*/  LDL.LU R22, [R1+0xfe0] ;  /* 0x000fe00001167983 */ /* 0x000f280000300800 */
[----:B------:R-:W4:Y:S04]  /*12180*/  LDL.LU R21, [R1+0x2b0] ;  /* 0x0002b00001157983 */ /* 0x000f280000300800 */
[----:B------:R-:W4:Y:S04]  /*12190*/  LDL.LU R20, [R1+0x2b4] ;  /* 0x0002b40001147983 */ /* 0x000f280000300800 */
[----:B------:R-:W4:Y:S01]  /*121a0*/  LDL.LU R19, [R1+0x2b8] ;  /* 0x0002b80001137983 */ /* 0x000f220000300800 */
[C---:B--2---:R-:W-:Y:S01]  /*121b0*/  FMUL R4, R2.reuse, R13 ;  /* 0x0000000d02047220 */ /* 0x044fe20000400000 */
[C---:B---3--:R-:W-:Y:S01]  /*121c0*/  FMUL R12, R2.reuse, R10 ;  /* 0x0000000a020c7220 */ /* 0x048fe20000400000 */
[----:B----4-:R-:W-:Y:S01]  /*121d0*/  FMUL R13, R2, R9 ;  /* 0x00000009020d7220 */ /* 0x010fe20000400000 */
[----:B------:R-:W-:-:S02]  /*121e0*/  FMUL R14, R18, R8 ;  /* 0x00000008120e7220 */ /* 0x000fc40000400000 */
[----:B------:R-:W0:Y:S04]  /*121f0*/  LDSM.16.M88.4 R8, [R3+0xa800] ;  /* 0x00a800000308783b */ /* 0x000e280000000200 */
[----:B0-----:R-:W-:Y:S04]  /*12200*/  STL.64 [R1+0x130], R8 ;  /* 0x0001300801007387 */ /* 0x001fe80000100a00 */
[----:B------:R0:W-:Y:S04]  /*12210*/  STL.64 [R1+0x138], R10 ;  /* 0x0001380a01007387 */ /* 0x0001e80000100a00 */
[----:B0-----:R-:W2:Y:S04]  /*12220*/  LDL.LU.64 R10, [R1+0xfd8] ;  /* 0x000fd800010a7983 */ /* 0x001ea80000300a00 */
[----:B------:R-:W2:Y:S01]  /*12230*/  LDL.LU.64 R8, [R1+0xfd0] ;  /* 0x000fd00001087983 */ /* 0x000ea20000300a00 */
[----:B------:R-:W-:Y:S01]  /*12240*/  FMUL R5, R2, R5 ;  /* 0x0000000502057220 */ /* 0x000fe20000400000 */
[C---:B------:R-:W-:Y:S01]  /*12250*/  FMUL R6, R18.reuse, R6 ;  /* 0x0000000612067220 */ /* 0x040fe20000400000 */
[----:B------:R-:W-:-:S07]  /*12260*/  FMUL R7, R18, R7 ;  /* 0x0000000712077220 */ /* 0x000fce0000400000 */
[----:B--2---:R-:W-:Y:S01]  /*12270*/  HMMA.16816.F32 R4, R8, R24, R4 ;  /* 0x000000180804723c */ /* 0x004fe20000001804 */
[----:B------:R-:W-:Y:S04]  /*12280*/  STL.64 [R1+0xfc8], R10 ;  /* 0x000fc80a01007387 */ /* 0x000fe80000100a00 */
[----:B------:R-:W-:Y:S04]  /*12290*/  STL.64 [R1+0xfc0], R8 ;  /* 0x000fc00801007387 */ /* 0x000fe80000100a00 */
[----:B------:R-:W0:Y:S10]  /*122a0*/  LDSM.16.M88.4 R8, [R3+0xb000] ;  /* 0x00b000000308783b */ /* 0x000e340000000200 */
[----:B------:R-:W-:Y:S04]  /*122b0*/  STL.64 [R1+0x2d0], R4 ;  /* 0x0002d00401007387 */ /* 0x000fe80000100a00 */
[----:B------:R1:W-:Y:S04]  /*122c0*/  STL.64 [R1+0x2d8], R6 ;  /* 0x0002d80601007387 */ /* 0x0003e80000100a00 */
[----:B-1----:R-:W2:Y:S04]  /*122d0*/  LDL.LU R7, [R1+0x2bc] ;  /* 0x0002bc0001077983 */ /* 0x002ea80000300800 */
[----:B------:R-:W3:Y:S04]  /*122e0*/  LDL.LU R25, [R1+0x2a0] ;  /* 0x0002a00001197983 */ /* 0x000ee80000300800 */
[----:B------:R-:W3:Y:S01]  /*122f0*/  LDL.LU R24, [R1+0x2a4] ;  /* 0x0002a40001187983 */ /* 0x000ee20000300800 */
[----:B------:R-:W-:Y:S01]  /*12300*/  FMUL R4, R2, R21 ;  /* 0x0000001502047220 */ /* 0x000fe20000400000 */
[----:B0-----:R-:W-:-:S02]  /*12310*/  IMAD.MOV.U32 R21, RZ, RZ, R9 ;  /* 0x000000ffff157224 */ /* 0x001fc400078e0009 */
[----:B---3--:R0:W-:Y:S02]  /*12320*/  STL.64 [R1+0xfb8], R24 ;  /* 0x000fb81801007387 */ /* 0x0081e40000100a00 */
[----:B0-----:R-:W-:Y:S02]  /*12330*/  IMAD.MOV.U32 R25, RZ, RZ, R16 ;  /* 0x000000ffff197224 */ /* 0x001fe400078e0010 */
[----:B------:R-:W3:Y:S01]  /*12340*/  LDL.LU R16, [R1+0x2a8] ;  /* 0x0002a80001107983 */ /* 0x000ee20000300800 */
[----:B------:R-:W-:-:S03]  /*12350*/  MOV R24, R22 ;  /* 0x0000001600187202 */ /* 0x000fc60000000f00 */
[----:B------:R-:W-:Y:S01]  /*12360*/  STL.64 [R1+0x120], R8 ;  /* 0x0001200801007387 */ /* 0x000fe20000100a00 */
[----:B------:R-:W-:-:S03]  /*12370*/  MOV R22, R8 ;  /* 0x0000000800167202 */ /* 0x000fc60000000f00 */
[----:B------:R0:W-:Y:S04]  /*12380*/  STL.64 [R1+0x128], R10 ;  /* 0x0001280a01007387 */ /* 0x0001e80000100a00 */
[----:B0-----:R-:W4:Y:S04]  /*12390*/  LDL.LU.64 R10, [R1+0xfc8] ;  /* 0x000fc800010a7983 */ /* 0x001f280000300a00 */
[----:B------:R-:W4:Y:S01]  /*123a0*/  LDL.LU.64 R8, [R1+0xfc0] ;  /* 0x000fc00001087983 */ /* 0x000f220000300a00 */
[----:B------:R-:W-:Y:S01]  /*123b0*/  FMUL R15, R18, R15 ;  /* 0x0000000f120f7220 */ /* 0x000fe20000400000 */
[----:B------:R-:W-:-:S02]  /*123c0*/  FMUL R5, R2, R20 ;  /* 0x0000001402057220 */ /* 0x000fc40000400000 */
[----:B------:R0:W-:Y:S01]  /*123d0*/  STL.64 [R1+0xfa8], R22 ;  /* 0x000fa81601007387 */ /* 0x0001e20000100a00 */
[----:B------:R-:W-:Y:S01]  /*123e0*/  FMUL R6, R18, R19 ;  /* 0x0000001312067220 */ /* 0x000fe20000400000 */
[----:B------:R-:W-:Y:S02]  /*123f0*/  MOV R20, R17 ;  /* 0x0000001100147202 */ /* 0x000fe40000000f00 */
[----:B------:R1:W-:Y:S04]  /*12400*/  STL [R1+0xfa0], R21 ;  /* 0x000fa01501007387 */ /* 0x0003e80000100800 */
[----:B0-----:R-:W2:Y:S01]  /*12410*/  LDL.LU R22, [R1+0x2ac] ;  /* 0x0002ac0001167983 */ /* 0x001ea20000300800 */
[----:B-1----:R-:W-:-:S03]  /*12420*/  IMAD.MOV.U32 R21, RZ, RZ, R0 ;  /* 0x000000ffff157224 */ /* 0x002fc600078e0000 */
[----:B------:R-:W2:Y:S04]  /*12430*/  LDL.LU R19, [R1+0x290] ;  /* 0x0002900001137983 */ /* 0x000ea80000300800 */
[----:B------:R-:W2:Y:S04]  /*12440*/  LDL.LU R17, [R1+0x294] ;  /* 0x0002940001117983 */ /* 0x000ea80000300800 */
[----:B------:R-:W2:Y:S01]  /*12450*/  LDL.LU R0, [R1+0x298] ;  /* 0x0002980001007983 */ /* 0x000ea20000300800 */
[----:B----4-:R-:W-:Y:S03]  /*12460*/  HMMA.16816.F32 R12, R8, R24, R12 ;  /* 0x00000018080c723c */ /* 0x010fe6000000180c */
[----:B------:R-:W4:-:S15]  /*12470*/  LDL.LU.64 R24, [R1+0xfb8] ;  /* 0x000fb80001187983 */ /* 0x000f1e0000300a00 */
[----:B------:R-:W-:Y:S01]  /*12480*/  NOP ;  /* 0x0000000000007918 */ /* 0x000fe20000000000 */
[----:B------:R-:W-:Y:S04]  /*12490*/  STL.64 [R1+0x2c0], R12 ;  /* 0x0002c00c01007387 */ /* 0x000fe80000100a00 */
[----:B------:R3:W-:Y:S02]  /*124a0*/  STL.64 [R1+0x2c8], R14 ;  /* 0x0002c80e01007387 */ /* 0x0007e40000100a00 */
[----:B---3--:R-:W-:Y:S01]  /*124b0*/  FMUL R14, R18, R16 ;  /* 0x00000010120e7220 */ /* 0x008fe20000400000 */
[C---:B----4-:R-:W-:Y:S01]  /*124c0*/  FMUL R12, R2.reuse, R25 ;  /* 0x00000019020c7220 */ /* 0x050fe20000400000 */
[----:B------:R-:W-:Y:S02]  /*124d0*/  FMUL R13, R2, R24 ;  /* 0x00000018020d7220 */ /* 0x000fe40000400000 */
[----:B------:R-:W0:Y:S04]  /*124e0*/  LDSM.16.M88.4 R24, [R3+0xb800] ;  /* 0x00b800000318783b */ /* 0x000e280000000200 */
[----:B0-----:R0:W-:Y:S04]  /*124f0*/  STL.64 [R1+0x110], R24 ;  /* 0x0001101801007387 */ /* 0x0011e80000100a00 */
[----:B------:R-:W-:Y:S04]  /*12500*/  STL.64 [R1+0x118], R26 ;  /* 0x0001181a01007387 */ /* 0x000fe80000100a00 */
[----:B0-----:R-:W3:Y:S04]  /*12510*/  LDL.LU.64 R24, [R1+0xfb0] ;  /* 0x000fb00001187983 */ /* 0x001ee80000300a00 */
[----:B------:R-:W4:Y:S01]  /*12520*/  LDL.LU R16, [R1+0x29c] ;  /* 0x00029c0001107983 */ /* 0x000f220000300800 */
[C---:B--2---:R-:W-:Y:S01]  /*12530*/  FMUL R7, R18.reuse, R7 ;  /* 0x0000000712077220 */ /* 0x044fe20000400000 */
[----:B------:R-:W-:-:S07]  /*12540*/  FMUL R15, R18, R22 ;  /* 0x00000016120f7220 */ /* 0x000fce0000400000 */
[C---:B------:R-:W-:Y:S08]  /*12550*/  HMMA.16816.F32 R12, R8.reuse, R20, R12 ;  /* 0x00000014080c723c */ /* 0x040ff0000000180c */
[----:B---3--:R-:W-:Y:S01]  /*12560*/  HMMA.16816.F32 R4, R8, R24, R4 ;  /* 0x000000180804723c */ /* 0x008fe20000001804 */
[----:B------:R-:W-:Y:S01]  /*12570*/  MOV R28, R24 ;  /* 0x00000018001c7202 */ /* 0x000fe20000000f00 */
[----:B------:R-:W-:-:S02]  /*12580*/  IMAD.MOV.U32 R29, RZ, RZ, R25 ;  /* 0x000000ffff1d7224 */ /* 0x000fc400078e0019 */
[----:B------:R-:W0:-:S15]  /*12590*/  LDSM.16.M88.4 R24, [R3+0xc000] ;  /* 0x00c000000318783b */ /* 0x000e1e0000000200 */
[----:B------:R-:W-:Y:S04]  /*125a0*/  STL.64 [R1+0x2b0], R4 ;  /* 0x0002b00401007387 */ /* 0x000fe80000100a00 */
[----:B------:R-:W-:Y:S04]  /*125b0*/  STL.64 [R1+0x2b8], R6 ;  /* 0x0002b80601007387 */ /* 0x000fe80000100a00 */
[----:B------:R1:W-:Y:S04]  /*125c0*/  STL [R1+0xf2c], R29 ;  /* 0x000f2c1d01007387 */ /* 0x0003e80000100800 */
[----:B-1----:R-:W2:Y:S01]  /*125d0*/  LDL.LU R29, [R1+0x280] ;  /* 0x00028000011d7983 */ /* 0x002ea20000300800 */
[----:B------:R-:W-:-:S03]  /*125e0*/  FMUL R6, R18, R0 ;  /* 0x0000000012067220 */ /* 0x000fc60000400000 */
[----:B------:R-:W-:Y:S04]  /*125f0*/  STL [R1+0xf28], R28 ;  /* 0x000f281c01007387 */ /* 0x000fe80000100800 */
[----:B------:R-:W3:Y:S04]  /*12600*/  LDL.LU.64 R22, [R1+0xfa8] ;  /* 0x000fa80001167983 */ /* 0x000ee80000300a00 */
[----:B------:R-:W2:Y:S04]  /*12610*/  LDL.LU R21, [R1+0xfa0] ;  /* 0x000fa00001157983 */ /* 0x000ea80000300800 */
[----:B------:R-:W2:Y:S04]  /*12620*/  LDL.LU R20, [R1+0x284] ;  /* 0x0002840001147983 */ /* 0x000ea80000300800 */
[----:B------:R-:W3:Y:S04]  /*12630*/  LDL.LU R0, [R1+0x288] ;  /* 0x0002880001007983 */ /* 0x000ee80000300800 */
[----:B------:R-:W-:Y:S01]  /*12640*/  STL.64 [R1+0x2a0], R12 ;  /* 0x0002a00c01007387 */ /* 0x000fe20000100a00 */
[----:B------:R-:W-:-:S03]  /*12650*/  FMUL R4, R2, R19 ;  /* 0x0000001302047220 */ /* 0x000fc60000400000 */
[----:B------:R1:W-:Y:S01]  /*12660*/  STL.64 [R1+0x2a8], R14 ;  /* 0x0002a80e01007387 */ /* 0x0003e20000100a00 */
[----:B------:R-:W-:-:S03]  /*12670*/  FMUL R5, R2, R17 ;  /* 0x0000001102057220 */ /* 0x000fc60000400000 */
[----:B------:R-:W-:Y:S01]  /*12680*/  STL.64 [R1+0xf98], R10 ;  /* 0x000f980a01007387 */ /* 0x000fe20000100a00 */
[----:B----4-:R-:W-:-:S03]  /*12690*/  FMUL R7, R18, R16 ;  /* 0x0000001012077220 */ /* 0x010fc60000400000 */
[----:B------:R-:W-:Y:S04]  /*126a0*/  STL.64 [R1+0xf90], R8 ;  /* 0x000f900801007387 */ /* 0x000fe80000100a00 */
[----:B-1----:R-:W4:Y:S04]  /*126b0*/  LDL.LU R15, [R1+0x28c] ;  /* 0x00028c00010f7983 */ /* 0x002f280000300800 */
[----:B------:R-:W4:Y:S04]  /*126c0*/  LDL.LU R19, [R1+0x270] ;  /* 0x0002700001137983 */ /* 0x000f280000300800 */
[----:B------:R-:W4:Y:S04]  /*126d0*/  LDL.LU R17, [R1+0x274] ;  /* 0x0002740001117983 */ /* 0x000f280000300800 */
[----:B------:R-:W4:Y:S04]  /*126e0*/  LDL.LU R16, [R1+0x278] ;  /* 0x0002780001107983 */ /* 0x000f280000300800 */
[----:B------:R-:W4:Y:S04]  /*126f0*/  LDL.LU R28, [R1+0x27c] ;  /* 0x00027c00011c7983 */ /* 0x000f280000300800 */
[----:B0-----:R-:W-:Y:S04]  /*12700*/  STL.64 [R1+0x100], R24 ;  /* 0x0001001801007387 */ /* 0x001fe80000100a00 */
[----:B------:R-:W-:Y:S04]  /*12710*/  STL.64 [R1+0x108], R26 ;  /* 0x0001081a01007387 */ /* 0x000fe80000100a00 */
[----:B------:R0:W-:Y:S04]  /*12720*/  STL.64 [R1+0xf50], R24 ;  /* 0x000f501801007387 */ /* 0x0001e80000100a00 */
[----:B------:R-:W1:Y:S04]  /*12730*/  LDSM.16.M88.4 R8, [R3+0xc800] ;  /* 0x00c800000308783b */ /* 0x000e680000000200 */
[----:B0-----:R-:W4:Y:S04]  /*12740*/  LDL R24, [R1+0x130] ;  /* 0x0001300001187983 */ /* 0x001f280000100800 */
[----:B------:R-:W4:Y:S01]  /*12750*/  LDL R25, [R1+0x134] ;  /* 0x0001340001197983 */ /* 0x000f220000100800 */
[----:B--2---:R-:W-:Y:S01]  /*12760*/  FMUL R13, R2, R20 ;  /* 0x00000014020d7220 */ /* 0x004fe20000400000 */
[----:B-1----:R-:W-:-:S02]  /*12770*/  IMAD.MOV.U32 R20, RZ, RZ, R8 ;  /* 0x000000ffff147224 */ /* 0x002fc400078e0008 */
[----:B---3--:R-:W-:Y:S01]  /*12780*/  FMUL R14, R18, R0 ;  /* 0x00000000120e7220 */ /* 0x008fe20000400000 */
[----:B------:R-:W-:Y:S01]  /*12790*/  MOV R0, R9 ;  /* 0x0000000900007202 */ /* 0x000fe20000000f00 */
[----:B----4-:R0:W-:Y:S04]  /*127a0*/  STL.64 [R1+0xf88], R24 ;  /* 0x000f881801007387 */ /* 0x0101e80000100a00 */
[----:B0-----:R-:W2:Y:S04]  /*127b0*/  LDL R24, [R1+0x140] ;  /* 0x0001400001187983 */ /* 0x001ea80000100800 */
[----:B------:R-:W-:Y:S04]  /*127c0*/  STL.64 [R1+0xf0], R8 ;  /* 0x0000f00801007387 */ /* 0x000fe80000100a00 */
[----:B------:R0:W-:Y:S04]  /*127d0*/  STL.64 [R1+0xf8], R10 ;  /* 0x0000f80a01007387 */ /* 0x0001e80000100a00 */
[----:B0-----:R-:W2:Y:S04]  /*127e0*/  LDL.LU.64 R10, [R1+0xf98] ;  /* 0x000f9800010a7983 */ /* 0x001ea80000300a00 */
[----:B------:R-:W2:Y:S01]  /*127f0*/  LDL.LU.64 R8, [R1+0xf90] ;  /* 0x000f900001087983 */ /* 0x000ea20000300a00 */
[----:B------:R-:W-:-:S07]  /*12800*/  MOV R25, R23 ;  /* 0x0000001700197202 */ /* 0x000fce0000000f00 */
[----:B--2---:R-:W-:-:S15]  /*12810*/  HMMA.16816.F32 R24, R8, R24, R4 ;  /* 0x000000180818723c */ /* 0x004fde0000001804 */
[----:B------:R-:W-:-:S04]  /*12820*/  NOP ;  /* 0x0000000000007918 */ /* 0x000fc80000000000 */
[----:B------:R-:W-:Y:S04]  /*12830*/  STL.64 [R1+0x290], R24 ;  /* 0x0002901801007387 */ /* 0x000fe80000100a00 */
[----:B------:R-:W-:Y:S04]  /*12840*/  STL.64 [R1+0x298], R26 ;  /* 0x0002981a01007387 */ /* 0x000fe80000100a00 */
[----:B------:R-:W0:Y:S01]  /*12850*/  LDSM.16.M88.4 R24, [R3+0xd000] ;  /* 0x00d000000318783b */ /* 0x000e220000000200 */
[----:B------:R-:W-:-:S03]  /*12860*/  FMUL R4, R2, R19 ;  /* 0x0000001302047220 */ /* 0x000fc60000400000 */
[----:B0-----:R0:W-:Y:S01]  /*12870*/  STL.64 [R1+0xe0], R24 ;  /* 0x0000e01801007387 */ /* 0x0011e20000100a00 */
[----:B------:R-:W-:Y:S01]  /*12880*/  IMAD.MOV.U32 R23, RZ, RZ, R24 ;  /* 0x000000ffff177224 */ /* 0x000fe200078e0018 */
[----:B------:R-:W-:Y:S02]  /*12890*/  MOV R19, R25 ;  /* 0x0000001900137202 */ /* 0x000fe40000000f00 */
[----:B------:R-:W-:Y:S04]  /*128a0*/  STL.64 [R1+0xe8], R26 ;  /* 0x0000e81a01007387 */ /* 0x000fe80000100a00 */
[----:B0-----:R-:W2:Y:S01]  /*128b0*/  LDL.LU.64 R24, [R1+0xf88] ;  /* 0x000f880001187983 */ /* 0x001ea20000300a00 */
[----:B------:R-:W-:Y:S01]  /*128c0*/  FMUL R12, R2, R29 ;  /* 0x0000001d020c7220 */ /* 0x000fe20000400000 */
[----:B------:R-:W-:-:S02]  /*128d0*/  FMUL R15, R18, R15 ;  /* 0x0000000f120f7220 */ /* 0x000fc40000400000 */
[----:B------:R-:W-:Y:S01]  /*128e0*/  STL [R1+0xf84], R23 ;  /* 0x000f841701007387 */ /* 0x000fe20000100800 */
[----:B------:R-:W-:-:S03]  /*128f0*/  FMUL R5, R2, R17 ;  /* 0x0000001102057220 */ /* 0x000fc60000400000 */
[----:B------:R0:W-:Y:S01]  /*12900*/  STL [R1+0xf80], R20 ;  /* 0x000f801401007387 */ /* 0x0001e20000100800 */
[----:B------:R-:W-:-:S03]  /*12910*/  FMUL R6, R18, R16 ;  /* 0x0000001012067220 */ /* 0x000fc60000400000 */
[----:B0-----:R-:W3:Y:S04]  /*12920*/  LDL.LU R20, [R1+0x260] ;  /* 0x0002600001147983 */ /* 0x001ee80000300800 */
[----:B------:R-:W4:Y:S01]  /*12930*/  LDL.LU R17, [R1+0x264] ;  /* 0x0002640001117983 */ /* 0x000f220000300800 */
[----:B--2---:R-:W-:-:S15]  /*12940*/  HMMA.16816.F32 R12, R8, R24, R12 ;  /* 0x00000018080c723c */ /* 0x004fde000000180c */
[----:B------:R-:W-:-:S04]  /*12950*/  NOP ;  /* 0x0000000000007918 */ /* 0x000fc80000000000 */
[----:B------:R-:W-:Y:S04]  /*12960*/  STL.64 [R1+0x280], R12 ;  /* 0x0002800c01007387 */ /* 0x000fe80000100a00 */
[----:B------:R0:W-:Y:S04]  /*12970*/  STL.64 [R1+0x288], R14 ;  /* 0x0002880e01007387 */ /* 0x0001e80000100a00 */
[----:B------:R-:W2:Y:S04]  /*12980*/  LDL.LU R16, [R1+0x268] ;  /* 0x0002680001107983 */ /* 0x000ea80000300800 */
[----:B0-----:R-:W2:Y:S04]  /*12990*/  LDL.LU R15, [R1+0x26c] ;  /* 0x00026c00010f7983 */ /* 0x001ea80000300800 */
[----:B------:R-:W2:Y:S04]  /*129a0*/  LDL.LU R27, [R1+0x25c] ;  /* 0x00025c00011b7983 */ /* 0x000ea80000300800 */
[----:B------:R-:W2:Y:S04]  /*129b0*/  LDL.LU R26, [R1+0x240] ;  /* 0x00024000011a7983 */ /* 0x000ea80000300800 */
[----:B------:R-:W3:Y:S04]  /*129c0*/  LDL.LU R25, [R1+0x244] ;  /* 0x0002440001197983 */ /* 0x000ee80000300800 */
[----:B------:R-:W3:Y:S04]  /*129d0*/  LDL.LU R24, [R1+0x248] ;  /* 0x0002480001187983 */ /* 0x000ee80000300800 */
[----:B--2---:R0:W-:Y:S04]  /*129e0*/  STL.64 [R1+0xf60], R26 ;  /* 0x000f601a01007387 */ /* 0x0041e80000100a00 */
[----:B0-----:R-:W2:Y:S04]  /*129f0*/  LDL.LU R26, [R1+0x254] ;  /* 0x00025400011a7983 */ /* 0x001ea80000300800 */
[----:B------:R-:W2:Y:S04]  /*12a00*/  LDL.LU R27, [R1+0x258] ;  /* 0x00025800011b7983 */ /* 0x000ea80000300800 */
[----:B---3--:R0:W-:Y:S04]  /*12a10*/  STL.64 [R1+0xf58], R24 ;  /* 0x000f581801007387 */ /* 0x0081e80000100a00 */
[----:B0-----:R-:W3:Y:S04]  /*12a20*/  LDL R24, [R1+0x110] ;  /* 0x0001100001187983 */ /* 0x001ee80000100800 */
[----:B------:R-:W3:Y:S04]  /*12a30*/  LDL R25, [R1+0x114] ;  /* 0x0001140001197983 */ /* 0x000ee80000100800 */
[----:B---3--:R0:W-:Y:S04]  /*12a40*/  STL.64 [R1+0xf68], R24 ;  /* 0x000f681801007387 */ /* 0x0081e80000100a00 */
[----:B0-----:R-:W3:Y:S01]  /*12a50*/  LDL.LU R25, [R1+0x250] ;  /* 0x0002500001197983 */ /* 0x001ee20000300800 */
[----:B------:R-:W-:-:S02]  /*12a60*/  IMAD.MOV.U32 R24, RZ, RZ, R22 ;  /* 0x000000ffff187224 */ /* 0x000fc400078e0016 */
[----:B------:R-:W-:Y:S01]  /*12a70*/  FMUL R12, R2, R20 ;  /* 0x00000014020c7220 */ /* 0x000fe20000400000 */
[----:B--2---:R-:W-:Y:S01]  /*12a80*/  STL.64 [R1+0xf78], R26 ;  /* 0x000f781a01007387 */ /* 0x004fe20000100a00 */
[C---:B------:R-:W-:Y:S01]  /*12a90*/  FMUL R7, R18.reuse, R28 ;  /* 0x0000001c12077220 */ /* 0x040fe20000400000 */
[----:B------:R-:W-:Y:S01]  /*12aa0*/  FMUL R14, R18, R16 ;  /* 0x00000010120e7220 */ /* 0x000fe20000400000 */
[----:B----4-:R-:W-:Y:S01]  /*12ab0*/  FMUL R13, R2, R17 ;  /* 0x00000011020d7220 */ /* 0x010fe20000400000 */
[----:B---3--:R0:W-:Y:S02]  /*12ac0*/  STL [R1+0xf70], R25 ;  /* 0x000f701901007387 */ /* 0x0081e40000100800 */
[----:B0-----:R-:W-:Y:S02]  /*12ad0*/  MOV R25, R21 ;  /* 0x0000001500197202 */ /* 0x001fe40000000f00 */
[----:B------:R-:W0:Y:S05]  /*12ae0*/  LDSM.16.M88.4 R20, [R3+0xd800] ;  /* 0x00d800000314783b */ /* 0x000e2a0000000200 */
[----:B------:R-:W-:Y:S01]  /*12af0*/  HMMA.16816.F32 R4, R8, R24, R4 ;  /* 0x000000180804723c */ /* 0x000fe20000001804 */
[----:B0-----:R-:W-:Y:S01]  /*12b00*/  STL.64 [R1+0xd0], R20 ;  /* 0x0000d01401007387 */ /* 0x001fe20000100a00 */
[----:B------:R-:W-:-:S03]  /*12b10*/  IMAD.MOV.U32 R29, RZ, RZ, R20 ;  /* 0x000000ffff1d7224 */ /* 0x000fc600078e0014 */
[----:B------:R0:W-:Y:S01]  /*12b20*/  STL.64 [R1+0xd8], R22 ;  /* 0x0000d81601007387 */ /* 0x0001e20000100a00 */
[----:B------:R-:W-:-:S03]  /*12b30*/  MOV R28, R21 ;  /* 0x00000015001c7202 */ /* 0x000fc60000000f00 */
[----:B0-----:R-:W2:Y:S04]  /*12b40*/  LDL.LU R23, [R1+0xf84] ;  /* 0x000f840001177983 */ /* 0x001ea80000300800 */
[----:B------:R-:W3:Y:S04]  /*12b50*/  LDL.LU R20, [R1+0xf80] ;  /* 0x000f800001147983 */ /* 0x000ee80000300800 */
[----:B------:R-:W4:Y:S04]  /*12b60*/  LDL.LU R22, [R1+0x24c] ;  /* 0x00024c0001167983 */ /* 0x000f280000300800 */
[----:B------:R-:W2:Y:S04]  /*12b70*/  LDL.LU R16, [R1+0x230] ;  /* 0x0002300001107983 */ /* 0x000ea80000300800 */
[----:B------:R-:W2:Y:S04]  /*12b80*/  LDL.LU R17, [R1+0x234] ;  /* 0x0002340001117983 */ /* 0x000ea80000300800 */
[----:B------:R-:W2:Y:S04]  /*12b90*/  LDL.LU R21, [R1+0x238] ;  /* 0x0002380001157983 */ /* 0x000ea80000300800 */
[----:B------:R-:W2:Y:S04]  /*12ba0*/  LDL.LU.64 R26, [R1+0xf78] ;  /* 0x000f7800011a7983 */ /* 0x000ea80000300a00 */
[----:B------:R-:W3:Y:S04]  /*12bb0*/  LDL.LU R25, [R1+0xf70] ;  /* 0x000f700001197983 */ /* 0x000ee80000300800 */
[----:B------:R2:W-:Y:S04]  /*12bc0*/  STL.64 [R1+0x270], R4 ;  /* 0x0002700401007387 */ /* 0x0005e80000100a00 */
[----:B------:R0:W-:Y:S01]  /*12bd0*/  STL.64 [R1+0x278], R6 ;  /* 0x0002780601007387 */ /* 0x0001e20000100a00 */
[----:B--2---:R-:W-:Y:S01]  /*12be0*/  FMUL R5, R2, R26 ;  /* 0x0000001a02057220 */ /* 0x004fe20000400000 */
[----:B0-----:R-:W-:Y:S01]  /*12bf0*/  FMUL R6, R18, R27 ;  /* 0x0000001b12067220 */ /* 0x001fe20000400000 */
[----:B---3--:R-:W-:-:S02]  /*12c00*/  FMUL R4, R2, R25 ;  /* 0x0000001902047220 */ /* 0x008fc40000400000 */
[----:B------:R-:W0:Y:S04]  /*12c10*/  LDSM.16.M88.4 R24, [R3+0xe000] ;  /* 0x00e000000318783b */ /* 0x000e280000000200 */
[----:B0-----:R0:W-:Y:S04]  /*12c20*/  STL.64 [R1+0xc0], R24 ;  /* 0x0000c01801007387 */ /* 0x0011e80000100a00 */
[----:B------:R1:W-:Y:S04]  /*12c30*/  STL.64 [R1+0xc8], R26 ;  /* 0x0000c81a01007387 */ /* 0x0003e80000100a00 */
[----:B0-----:R-:W2:Y:S01]  /*12c40*/  LDL.LU.64 R24, [R1+0xf68] ;  /* 0x000f680001187983 */ /* 0x001ea20000300a00 */
[----:B------:R-:W-:-:S03]  /*12c50*/  FMUL R15, R18, R15 ;  /* 0x0000000f120f7220 */ /* 0x000fc60000400000 */
[----:B-1----:R-:W3:Y:S04]  /*12c60*/  LDL.LU.64 R26, [R1+0xf60] ;  /* 0x000f6000011a7983 */ /* 0x002ee80000300a00 */
[----:B--2---:R-:W-:Y:S01]  /*12c70*/  HMMA.16816.F32 R12, R8, R24, R12 ;  /* 0x00000018080c723c */ /* 0x004fe2000000180c */
[----:B------:R-:W2:Y:S01]  /*12c80*/  LDL.LU.64 R24, [R1+0xf58] ;  /* 0x000f580001187983 */ /* 0x000ea20000300a00 */
[----:B---3--:R-:W-:-:S15]  /*12c90*/  FMUL R7, R18, R27 ;  /* 0x0000001b12077220 */ /* 0x008fde0000400000 */
[----:B------:R-:W-:Y:S02]  /*12ca0*/  NOP ;  /* 0x0000000000007918 */ /* 0x000fe40000000000 */
[----:B------:R0:W-:Y:S04]  /*12cb0*/  STL.64 [R1+0x260], R12 ;  /* 0x0002600c01007387 */ /* 0x0001e80000100a00 */
[----:B------:R1:W-:Y:S01]  /*12cc0*/  STL.64 [R1+0x268], R14 ;  /* 0x0002680e01007387 */ /* 0x0003e20000100a00 */
[C---:B0-----:R-:W-:Y:S01]  /*12cd0*/  FMUL R12, R2.reuse, R26 ;  /* 0x0000001a020c7220 */ /* 0x041fe20000400000 */
[----:B--2---:R-:W-:Y:S01]  /*12ce0*/  FMUL R13, R2, R25 ;  /* 0x00000019020d7220 */ /* 0x004fe20000400000 */
[C---:B-1----:R-:W-:Y:S02]  /*12cf0*/  FMUL R14, R18.reuse, R24 ;  /* 0x00000018120e7220 */ /* 0x042fe40000400000 */
[----:B------:R-:W0:Y:S04]  /*12d00*/  LDSM.16.M88.4 R24, [R3+0xe800] ;  /* 0x00e800000318783b */ /* 0x000e280000000200 */
[----:B0-----:R0:W-:Y:S04]  /*12d10*/  STL.64 [R1+0xb0], R24 ;  /* 0x0000b01801007387 */ /* 0x0011e80000100a00 */
[----:B------:R-:W-:Y:S04]  /*12d20*/  STL.64 [R1+0xb8], R26 ;  /* 0x0000b81a01007387 */ /* 0x000fe80000100a00 */
[----:B0-----:R-:W2:Y:S01]  /*12d30*/  LDL.LU.64 R24, [R1+0xf50] ;  /* 0x000f500001187983 */ /* 0x001ea20000300a00 */
[C---:B----4-:R-:W-:Y:S01]  /*12d40*/  FMUL R15, R18.reuse, R22 ;  /* 0x00000016120f7220 */ /* 0x050fe20000400000 */
[----:B------:R-:W-:Y:S01]  /*12d50*/  FMUL R18, R18, R21 ;  /* 0x0000001512127220 */ /* 0x000fe20000400000 */
[C---:B------:R-:W-:Y:S01]  /*12d60*/  FMUL R16, R2.reuse, R16 ;  /* 0x0000001002107220 */ /* 0x040fe20000400000 */
[----:B------:R-:W-:Y:S01]  /*12d70*/  FMUL R17, R2, R17 ;  /* 0x0000001102117220 */ /* 0x000fe20000400000 */
[----:B--2---:R-:W-:-:S15]  /*12d80*/  HMMA.16816.F32 R4, R8, R24, R4 ;  /* 0x000000180804723c */ /* 0x004fde0000001804 */
[----:B------:R-:W-:-:S04]  /*12d90*/  NOP ;  /* 0x0000000000007918 */ /* 0x000fc80000000000 */
[----:B------:R-:W-:Y:S04]  /*12da0*/  STL.64 [R1+0x250], R4 ;  /* 0x0002500401007387 */ /* 0x000fe80000100a00 */
[----:B------:R-:W-:Y:S04]  /*12db0*/  STL.64 [R1+0x258], R6 ;  /* 0x0002580601007387 */ /* 0x000fe80000100a00 */
[----:B------:R-:W-:Y:S04]  /*12dc0*/  STL [R1+0xf48], R18 ;  /* 0x000f481201007387 */ /* 0x000fe80000100800 */
[----:B------:R0:W-:Y:S04]  /*12dd0*/  STL.64 [R1+0xf40], R16 ;  /* 0x000f401001007387 */ /* 0x0001e80000100a00 */
[----:B------:R-:W1:Y:S01]  /*12de0*/  LDSM.16.M88.4 R4, [R3+0xf000] ;  /* 0x00f000000304783b */ /* 0x000e620000000200 */
[----:B0-----:R-:W-:-:S03]  /*12df0*/  MOV R17, R0 ;  /* 0x0000000000117202 */ /* 0x001fc60000000f00 */
[----:B------:R-:W2:Y:S01]  /*12e00*/  LDL.LU R0, [R1+0x23c] ;  /* 0x00023c0001007983 */ /* 0x000ea20000300800 */
[----:B------:R-:W-:-:S03]  /*12e10*/  IMAD.MOV.U32 R16, RZ, RZ, R20 ;  /* 0x000000ffff107224 */ /* 0x000fc600078e0014 */
[----:B------:R-:W3:Y:S04]  /*12e20*/  LDL.LU R22, [R1+0x220] ;  /* 0x0002200001167983 */ /* 0x000ee80000300800 */
[----:B------:R-:W4:Y:S04]  /*12e30*/  LDL.LU R21, [R1+0x224] ;  /* 0x0002240001157983 */ /* 0x000f280000300800 */
[----:B------:R-:W2:Y:S04]  /*12e40*/  LDL.LU R20, [R1+0x228] ;  /* 0x0002280001147983 */ /* 0x000ea80000300800 */
[----:B------:R-:W2:Y:S04]  /*12e50*/  LDL.LU R27, [R1+0x22c] ;  /* 0x00022c00011b7983 */ /* 0x000ea80000300800 */
[----:B------:R-:W2:Y:S04]  /*12e60*/  LDL.LU R24, [R1+0x210] ;  /* 0x0002100001187983 */ /* 0x000ea80000300800 */
[----:B------:R-:W2:Y:S04]  /*12e70*/  LDL.LU R25, [R1+0x214] ;  /* 0x0002140001197983 */ /* 0x000ea80000300800 */
[----:B------:R-:W2:Y:S01]  /*12e80*/  LDL.LU R26, [R1+0x218] ;  /* 0x00021800011a7983 */ /* 0x000ea20000300800 */
[----:B------:R-:W-:Y:S03]  /*12e90*/  HMMA.16816.F32 R12, R8, R16, R12 ;  /* 0x00000010080c723c */ /* 0x000fe6000000180c */
[----:B--2---:R-:W-:Y:S04]  /*12ea0*/  STL.64 [R1+0xf38], R26 ;  /* 0x000f381a01007387 */ /* 0x004fe80000100a00 */
[----:B------:R-:W-:Y:S04]  /*12eb0*/  STL.64 [R1+0xf30], R24 ;  /* 0x000f301801007387 */ /* 0x000fe80000100a00 */
[----:B-1----:R0:W-:Y:S04]  /*12ec0*/  STL [R1+0xd34], R6 ;  /* 0x000d340601007387 */ /* 0x0021e80000100800 */
[----:B0-----:R-:W2:Y:S01]  /*12ed0*/  LDL R6, [R1+0x194] ;  /* 0x0001940001067983 */ /* 0x001ea20000100800 */
[----:B------:R-:W-:-:S03]  /*12ee0*/  MOV R25, R19 ;  /* 0x0000001300197202 */ /* 0x000fc60000000f00 */
[----:B------:R-:W-:Y:S04]  /*12ef0*/  STL [R1+0xd30], R7 ;  /* 0x000d300701007387 */ /* 0x000fe80000100800 */
[----:B------:R-:W3:Y:S04]  /*12f00*/  LDL.LU R18, [R1+0xf48] ;  /* 0x000f480001127983 */ /* 0x000ee80000300800 */
[----:B------:R-:W3:Y:S01]  /*12f10*/  LDL.LU.64 R16, [R1+0xf40] ;  /* 0x000f400001107983 */ /* 0x000ee20000300a00 */
[----:B------:R-:W-:Y:S02]  /*12f20*/  IMAD.MOV.U32 R24, RZ, RZ, R23 ;  /* 0x000000ffff187224 */ /* 0x000fe400078e0017 */
[----:B--2---:R-:W-:-:S02]  /*12f30*/  FMUL R19, R6, R0 ;  /* 0x0000000006137220 */ /* 0x004fc40000400000 */
[----:B------:R-:W2:Y:S04]  /*12f40*/  LDL.LU R0, [R1+0x21c] ;  /* 0x00021c0001007983 */ /* 0x000ea80000300800 */
[----:B------:R3:W-:Y:S04]  /*12f50*/  STL.64 [R1+0x240], R12 ;  /* 0x0002400c01007387 */ /* 0x0007e80000100a00 */
[----:B------:R0:W-:Y:S01]  /*12f60*/  STL.64 [R1+0x248], R14 ;  /* 0x0002480e01007387 */ /* 0x0001e20000100a00 */
[C---:B---3--:R-:W-:Y:S01]  /*12f70*/  FMUL R12, R2.reuse, R22 ;  /* 0x00000016020c7220 */ /* 0x048fe20000400000 */
[----:B----4-:R-:W-:Y:S01]  /*12f80*/  FMUL R13, R2, R21 ;  /* 0x00000015020d7220 */ /* 0x010fe20000400000 */
[----:B0-----:R-:W-:-:S02]  /*12f90*/  FMUL R14, R6, R20 ;  /* 0x00000014060e7220 */ /* 0x001fc40000400000 */
[----:B------:R0:W1:Y:S04]  /*12fa0*/  LDSM.16.M88.4 R20, [R3+0xf800] ;  /* 0x00f800000314783b */ /* 0x0000680000000200 */
[----:B0-----:R-:W3:Y:S04]  /*12fb0*/  LDL.LU R3, [R1] ;  /* 0x0000000001037983 */ /* 0x001ee80000300800 */
[----:B-1----:R-:W-:Y:S04]  /*12fc0*/  STL [R1+0xec4], R22 ;  /* 0x000ec41601007387 */ /* 0x002fe80000100800 */
[----:B------:R-:W-:Y:S04]  /*12fd0*/  STL [R1+0xec0], R23 ;  /* 0x000ec01701007387 */ /* 0x000fe80000100800 */
[----:B------:R-:W4:Y:S01]  /*12fe0*/  LDL.LU.64 R26, [R1+0xf38] ;  /* 0x000f3800011a7983 */ /* 0x000f220000300a00 */
[----:B------:R-:W-:Y:S03]  /*12ff0*/  HMMA.16816.F32 R16, R8, R24, R16 ;  /* 0x000000180810723c */ /* 0x000fe60000001810 */
[----:B------:R-:W2:-:S15]  /*13000*/  LDL.LU.64 R24, [R1+0xf30] ;  /* 0x000f300001187983 */ /* 0x000e9e0000300a00 */
[----:B------:R-:W-:Y:S01]  /*13010*/  NOP ;  /* 0x0000000000007918 */ /* 0x000fe20000000000 */
[----:B------:R0:W-:Y:S04]  /*13020*/  STL.64 [R1+0x230], R16 ;  /* 0x0002301001007387 */ /* 0x0001e80000100a00 */
[----:B------:R1:W-:Y:S01]  /*13030*/  STL.64 [R1+0x238], R18 ;  /* 0x0002381201007387 */ /* 0x0003e20000100a00 */
[----:B0-----:R-:W-:Y:S01]  /*13040*/  IMAD.MOV.U32 R16, RZ, RZ, R29 ;  /* 0x000000ffff107224 */ /* 0x001fe200078e001d */
[----:B------:R-:W-:Y:S02]  /*13050*/  MOV R17, R28 ;  /* 0x0000001c00117202 */ /* 0x000fe40000000f00 */
[----:B------:R-:W2:Y:S04]  /*13060*/  LDL.LU R29, [R1+0xf2c] ;  /* 0x000f2c00011d7983 */ /* 0x000ea80000300800 */
[----:B------:R-:W2:Y:S01]  /*13070*/  LDL.LU R28, [R1+0xf28] ;  /* 0x000f2800011c7983 */ /* 0x000ea20000300800 */
[----:B----4-:R-:W-:-:S07]  /*13080*/  FMUL R15, R6, R27 ;  /* 0x0000001b060f7220 */ /* 0x010fce0000400000 */
[----:B-1----:R-:W-:Y:S01]  /*13090*/  HMMA.16816.F32 R16, R8, R16, R12 ;  /* 0x000000100810723c */ /* 0x002fe2000000180c */
[----:B------:R-:W4:Y:S04]  /*130a0*/  LDL.LU R13, [R1+0x200] ;  /* 0x00020000010d7983 */ /* 0x000f280000300800 */
[----:B------:R-:W4:-:S14]  /*130b0*/  LDL.LU R14, [R1+0x204] ;  /* 0x00020400010e7983 */ /* 0x000f1c0000300800 */
[----:B------:R-:W-:Y:S04]  /*130c0*/  STL.64 [R1+0x220], R16 ;  /* 0x0002201001007387 */ /* 0x000fe80000100a00 */
[----:B------:R-:W-:Y:S04]  /*130d0*/  STL.64 [R1+0x228], R18 ;  /* 0x0002281201007387 */ /* 0x000fe80000100a00 */
[----:B------:R-:W4:Y:S04]  /*130e0*/  LDL.LU R15, [R1+0x208] ;  /* 0x00020800010f7983 */ /* 0x000f280000300800 */
[----:B------:R-:W4:Y:S04]  /*130f0*/  LDL.LU R7, [R1+0x20c] ;  /* 0x00020c0001077983 */ /* 0x000f280000300800 */
[----:B------:R-:W4:Y:S04]  /*13100*/  LDL.LU R23, [R1+0x1f4] ;  /* 0x0001f40001177983 */ /* 0x000f280000300800 */
[----:B------:R-:W4:Y:S04]  /*13110*/  LDL.LU R22, [R1+0x1f8] ;  /* 0x0001f80001167983 */ /* 0x000f280000300800 */
[----:B---3--:R-:W0:Y:S01]  /*13120*/  LDSM.16.M88.4 R16, [R3+UR6+0x10400] ;  /* 0x010400060310783b */ /* 0x008e220008000200 */
[----:B--2---:R-:W-:-:S03]  /*13130*/  FMUL R27, R6, R0 ;  /* 0x00000000061b7220 */ /* 0x004fc60000400000 */
[----:B----4-:R-:W-:Y:S04]  /*13140*/  STL.64 [R1+0xf20], R22 ;  /* 0x000f201601007387 */ /* 0x010fe80000100a00 */
[----:B------:R1:W-:Y:S04]  /*13150*/  STL.64 [R1+0xf18], R20 ;  /* 0x000f181401007387 */ /* 0x0003e80000100a00 */
[----:B-1----:R-:W2:Y:S04]  /*13160*/  LDL.64 R20, [R1+0xc0] ;  /* 0x0000c00001147983 */ /* 0x002ea80000100a00 */
[----:B------:R-:W3:Y:S04]  /*13170*/  LDL.LU R0, [R1+0x1e8] ;  /* 0x0001e80001007983 */ /* 0x000ee80000300800 */
[----:B0-----:R0:W-:Y:S04]  /*13180*/  STL.64 [R1+0xf10], R18 ;  /* 0x000f101201007387 */ /* 0x0011e80000100a00 */
[----:B0-----:R-:W4:Y:S04]  /*13190*/  LDL.LU R19, [R1+0x1f0] ;  /* 0x0001f00001137983 */ /* 0x001f280000300800 */
[----:B------:R0:W-:Y:S04]  /*131a0*/  STL.64 [R1+0xf08], R16 ;  /* 0x000f081001007387 */ /* 0x0001e80000100a00 */
[----:B0-----:R-:W3:Y:S04]  /*131b0*/  LDL.LU.64 R16, [R1+0xb0] ;  /* 0x0000b00001107983 */ /* 0x001ee80000300a00 */
[----:B------:R0:W-:Y:S04]  /*131c0*/  STL [R1+0xee4], R3 ;  /* 0x000ee40301007387 */ /* 0x0001e80000100800 */
[----:B------:R-:W4:Y:S01]  /*131d0*/  LDL.LU.64 R22, [R1+0xf20] ;  /* 0x000f200001167983 */ /* 0x000f220000300a00 */
[C---:B------:R-:W-:Y:S01]  /*131e0*/  FMUL R24, R2.reuse, R24 ;  /* 0x0000001802187220 */ /* 0x040fe20000400000 */
[----:B------:R-:W-:Y:S01]  /*131f0*/  FMUL R25, R2, R25 ;  /* 0x0000001902197220 */ /* 0x000fe20000400000 */
[----:B------:R-:W-:Y:S01]  /*13200*/  FMUL R26, R6, R26 ;  /* 0x0000001a061a7220 */ /* 0x000fe20000400000 */
[C---:B------:R-:W-:Y:S01]  /*13210*/  FMUL R12, R2.reuse, R13 ;  /* 0x0000000d020c7220 */ /* 0x040fe20000400000 */
[----:B------:R-:W-:Y:S01]  /*13220*/  FMUL R13, R2, R14 ;  /* 0x0000000e020d7220 */ /* 0x000fe20000400000 */
[C---:B------:R-:W-:Y:S01]  /*13230*/  FMUL R14, R6.reuse, R15 ;  /* 0x0000000f060e7220 */ /* 0x040fe20000400000 */
[----:B------:R-:W-:-:S03]  /*13240*/  FMUL R15, R6, R7 ;  /* 0x00000007060f7220 */ /* 0x000fc60000400000 */
[----:B--2---:R-:W-:Y:S01]  /*13250*/  HMMA.16816.F32 R24, R8, R20, R24 ;  /* 0x000000140818723c */ /* 0x004fe20000001818 */
[----:B0-----:R-:W-:-:S15]  /*13260*/  IMAD.MOV.U32 R3, RZ, RZ, R21 ;  /* 0x000000ffff037224 */ /* 0x001fde00078e0015 */
[----:B------:R-:W-:-:S03]  /*13270*/  NOP ;  /* 0x0000000000007918 */ /* 0x000fc60000000000 */
[----:B------:R-:W-:Y:S04]  /*13280*/  STL.64 [R1+0x210], R24 ;  /* 0x0002101801007387 */ /* 0x000fe80000100a00 */
[----:B------:R0:W-:Y:S04]  /*13290*/  STL.64 [R1+0x218], R26 ;  /* 0x0002181a01007387 */ /* 0x0001e80000100a00 */
[----:B------:R-:W2:Y:S04]  /*132a0*/  LDL.LU.64 R20, [R1+0xf18] ;  /* 0x000f180001147983 */ /* 0x000ea80000300a00 */
[----:B0-----:R-:W2:Y:S01]  /*132b0*/  LDL.LU R27, [R1+0x1fc] ;  /* 0x0001fc00011b7983 */ /* 0x001ea20000300800 */
[----:B---3--:R-:W-:Y:S01]  /*132c0*/  HMMA.16816.F32 R12, R8, R16, R12 ;  /* 0x00000010080c723c */ /* 0x008fe2000000180c */
[----:B----4-:R-:W-:-:S02]  /*132d0*/  FMUL R24, R2, R19 ;  /* 0x0000001302187220 */ /* 0x010fc40000400000 */
[----:B------:R-:W3:Y:S01]  /*132e0*/  LDL.LU R7, [R1+0x1ec] ;  /* 0x0001ec0001077983 */ /* 0x000ee20000300800 */
[----:B------:R-:W-:Y:S01]  /*132f0*/  FMUL R25, R2, R23 ;  /* 0x0000001702197220 */ /* 0x000fe20000400000 */
[----:B------:R-:W-:Y:S01]  /*13300*/  FMUL R26, R6, R22 ;  /* 0x00000016061a7220 */ /* 0x000fe20000400000 */
[----:B------:R-:W-:Y:S01]  /*13310*/  MOV R22, R16 ;  /* 0x0000001000167202 */ /* 0x000fe20000000f00 */
[----:B------:R-:W-:-:S12]  /*13320*/  IMAD.MOV.U32 R23, RZ, RZ, R17 ;  /* 0x000000ffff177224 */ /* 0x000fd800078e0011 */
[----:B------:R-:W-:Y:S04]  /*13330*/  STL.64 [R1+0x200], R12 ;  /* 0x0002000c01007387 */ /* 0x000fe80000100a00 */
[----:B------:R0:W-:Y:S04]  /*13340*/  STL.64 [R1+0x208], R14 ;  /* 0x0002080e01007387 */ /* 0x0001e80000100a00 */
[----:B------:R-:W4:Y:S04]  /*13350*/  LDL.LU.64 R18, [R1+0xf10] ;  /* 0x000f100001127983 */ /* 0x000f280000300a00 */
[----:B------:R-:W4:Y:S04]  /*13360*/  LDL.LU.64 R16, [R1+0xf08] ;  /* 0x000f080001107983 */ /* 0x000f280000300a00 */
[----:B0-----:R-:W3:Y:S04]  /*13370*/  LDL.LU R14, [R1+0x1e0] ;  /* 0x0001e000010e7983 */ /* 0x001ee80000300800 */
[----:B------:R-:W4:Y:S01]  /*13380*/  LDL.LU R15, [R1+0x1e4] ;  /* 0x0001e400010f7983 */ /* 0x000f220000300800 */
[----:B--2---:R-:W-:-:S07]  /*13390*/  FMUL R27, R6, R27 ;  /* 0x0000001b061b7220 */ /* 0x004fce0000400000 */
[----:B------:R-:W-:Y:S01]  /*133a0*/  HMMA.16816.F32 R24, R8, R4, R24 ;  /* 0x000000040818723c */ /* 0x000fe20000001818 */
[----:B---3--:R-:W-:Y:S01]  /*133b0*/  FMUL R12, R2, R14 ;  /* 0x0000000e020c7220 */ /* 0x008fe20000400000 */
[----:B------:R-:W-:Y:S01]  /*133c0*/  FMUL R14, R6, R0 ;  /* 0x00000000060e7220 */ /* 0x000fe20000400000 */
[----:B----4-:R-:W-:Y:S01]  /*133d0*/  FMUL R13, R2, R15 ;  /* 0x0000000f020d7220 */ /* 0x010fe20000400000 */
[----:B------:R-:W-:-:S07]  /*133e0*/  FMUL R15, R6, R7 ;  /* 0x00000007060f7220 */ /* 0x000fce0000400000 */
[----:B------:R-:W-:Y:S08]  /*133f0*/  HMMA.16816.F32 R8, R8, R20, R12 ;  /* 0x000000140808723c */ /* 0x000ff0000000180c */
[----:B------:R-:W-:Y:S04]  /*13400*/  STL.64 [R1+0x1f0], R24 ;  /* 0x0001f01801007387 */ /* 0x000fe80000100a00 */
[----:B------:R0:W-:Y:S04]  /*13410*/  STL.64 [R1+0x1f8], R26 ;  /* 0x0001f81a01007387 */ /* 0x0001e80000100a00 */
[----:B0-----:R-:W2:Y:S04]  /*13420*/  LDL.LU R26, [R1+0x1d0] ;  /* 0x0001d000011a7983 */ /* 0x001ea80000300800 */
[----:B------:R-:W3:Y:S04]  /*13430*/  LDL.LU R27, [R1+0x1d4] ;  /* 0x0001d400011b7983 */ /* 0x000ee80000300800 */
[----:B------:R-:W4:Y:S01]  /*13440*/  LDL.LU R2, [R1+0x1d8] ;  /* 0x0001d80001027983 */ /* 0x000f220000300800 */
[----:B------:R-:W-:-:S03]  /*13450*/  MOV R24, R28 ;  /* 0x0000001c00187202 */ /* 0x000fc60000000f00 */
[----:B------:R-:W2:Y:S04]  /*13460*/  LDL.LU R0, [R1+0x1dc] ;  /* 0x0001dc0001007983 */ /* 0x000ea80000300800 */
[----:B------:R0:W-:Y:S01]  /*13470*/  STL.64 [R1+0xef8], R4 ;  /* 0x000ef80401007387 */ /* 0x0001e20000100a00 */
[----:B------:R-:W-:-:S03]  /*13480*/  IMAD.MOV.U32 R25, RZ, RZ, R29 ;  /* 0x000000ffff197224 */ /* 0x000fc600078e001d */
[----:B0-----:R-:W2:Y:S04]  /*13490*/  LDL.LU R4, [R1+0x170] ;  /* 0x0001700001047983 */ /* 0x001ea80000300800 */
[----:B------:R-:W2:Y:S04]  /*134a0*/  LDL.LU R5, [R1+0x174] ;  /* 0x0001740001057983 */ /* 0x000ea80000300800 */
[----:B------:R-:W2:Y:S04]  /*134b0*/  LDL.LU R28, [R1+0xf04] ;  /* 0x000f0400011c7983 */ /* 0x000ea80000300800 */
[----:B------:R-:W-:Y:S04]  /*134c0*/  STL.64 [R1+0x1e0], R8 ;  /* 0x0001e00801007387 */ /* 0x000fe80000100a00 */
[----:B------:R-:W-:Y:S04]  /*134d0*/  STL.64 [R1+0x1e8], R10 ;  /* 0x0001e80a01007387 */ /* 0x000fe80000100a00 */
[----:B------:R-:W4:Y:S04]  /*134e0*/  LDL.LU R29, [R1+0xf00] ;  /* 0x000f0000011d7983 */ /* 0x000f280000300800 */
[----:B------:R-:W4:Y:S04]  /*134f0*/  LDL.LU R15, [R1+0x1c0] ;  /* 0x0001c000010f7983 */ /* 0x000f280000300800 */
[----:B------:R-:W4:Y:S04]  /*13500*/  LDL.LU R14, [R1+0x1c4] ;  /* 0x0001c400010e7983 */ /* 0x000f280000300800 */
[----:B------:R-:W4:Y:S04]  /*13510*/  LDL.LU R7, [R1+0x1c8] ;  /* 0x0001c80001077983 */ /* 0x000f280000300800 */
[----:B------:R-:W4:Y:S04]  /*13520*/  LDL.LU R6, [R1+0x1cc] ;  /* 0x0001cc0001067983 */ /* 0x000f280000300800 */
[----:B------:R-:W-:Y:S04]  /*13530*/  STL.64 [R1+0xed0], R22 ;  /* 0x000ed01601007387 */ /* 0x000fe80000100a00 */
[----:B------:R0:W-:Y:S04]  /*13540*/  STL.64 [R1+0xec8], R20 ;  /* 0x000ec81401007387 */ /* 0x0001e80000100a00 */
[----:B0-----:R-:W4:Y:S04]  /*13550*/  LDL.LU R20, [R1+0x180] ;  /* 0x0001800001147983 */ /* 0x001f280000300800 */
[----:B------:R-:W4:Y:S01]  /*13560*/  LDL.LU R21, [R1+0x184] ;  /* 0x0001840001157983 */ /* 0x000f220000300800 */
[C---:B--2---:R-:W-:Y:S01]  /*13570*/  FMUL R8, R28.reuse, R26 ;  /* 0x0000001a1c087220 */ /* 0x044fe20000400000 */
[----:B---3--:R-:W-:Y:S01]  /*13580*/  FMUL R9, R28, R27 ;  /* 0x0000001b1c097220 */ /* 0x008fe20000400000 */
[C---:B----4-:R-:W-:Y:S01]  /*13590*/  FMUL R10, R29.reuse, R2 ;  /* 0x000000021d0a7220 */ /* 0x050fe20000400000 */
[----:B------:R-:W-:-:S07]  /*135a0*/  FMUL R11, R29, R0 ;  /* 0x000000001d0b7220 */ /* 0x000fce0000400000 */
[----:B------:R-:W-:Y:S01]  /*135b0*/  HMMA.16816.F32 R20, R16, R20, R8 ;  /* 0x000000141014723c */ /* 0x000fe20000001808 */
[C---:B------:R-:W-:Y:S01]  /*135c0*/  FMUL R8, R28.reuse, R15 ;  /* 0x0000000f1c087220 */ /* 0x040fe20000400000 */
[----:B------:R-:W-:Y:S01]  /*135d0*/  FMUL R9, R28, R14 ;  /* 0x0000000e1c097220 */ /* 0x000fe20000400000 */
[C---:B------:R-:W-:Y:S01]  /*135e0*/  FMUL R10, R29.reuse, R7 ;  /* 0x000000071d0a7220 */ /* 0x040fe20000400000 */
[----:B------:R-:W-:-:S15]  /*135f0*/  FMUL R11, R29, R6 ;  /* 0x000000061d0b7220 */ /* 0x000fde0000400000 */
[----:B------:R-:W-:Y:S01]  /*13600*/  IMAD.MOV.U32 R0, RZ, RZ, R23 ;  /* 0x000000ffff007224 */ /* 0x000fe200078e0017 */
[----:B------:R-:W-:Y:S01]  /*13610*/  MOV R2, R22 ;  /* 0x0000001600027202 */ /* 0x000fe20000000f00 */
[----:B------:R0:W-:Y:S04]  /*13620*/  STL.64 [R1+0x1d0], R20 ;  /* 0x0001d01401007387 */ /* 0x0001e80000100a00 */
[----:B------:R-:W2:Y:S04]  /*13630*/  LDL.LU R12, [R1+0x150] ;  /* 0x00015000010c7983 */ /* 0x000ea80000300800 */
[----:B------:R-:W2:Y:S04]  /*13640*/  LDL.LU R13, [R1+0x154] ;  /* 0x00015400010d7983 */ /* 0x000ea80000300800 */
[----:B------:R1:W-:Y:S04]  /*13650*/  STL [R1+0xd3c], R0 ;  /* 0x000d3c0001007387 */ /* 0x0003e80000100800 */
[----:B------:R3:W-:Y:S04]  /*13660*/  STL [R1+0xd38], R2 ;  /* 0x000d380201007387 */ /* 0x0007e80000100800 */
[----:B------:R-:W4:Y:S04]  /*13670*/  LDL.LU R27, [R1+0x1b0] ;  /* 0x0001b000011b7983 */ /* 0x000f280000300800 */
[----:B------:R-:W2:Y:S04]  /*13680*/  LDL.LU R26, [R1+0x1b4] ;  /* 0x0001b400011a7983 */ /* 0x000ea80000300800 */
[----:B------:R-:W2:Y:S01]  /*13690*/  LDL.LU R23, [R1+0x1b8] ;  /* 0x0001b80001177983 */ /* 0x000ea20000300800 */
[----:B------:R-:W-:Y:S03]  /*136a0*/  HMMA.16816.F32 R8, R16, R4, R8 ;  /* 0x000000041008723c */ /* 0x000fe60000001808 */
[----:B------:R-:W2:Y:S04]  /*136b0*/  LDL.LU R22, [R1+0x1bc] ;  /* 0x0001bc0001167983 */ /* 0x000ea80000300800 */
[----:B------:R-:W2:Y:S04]  /*136c0*/  LDL.LU.64 R4, [R1+0xef8] ;  /* 0x000ef80001047983 */ /* 0x000ea80000300a00 */
[----:B0-----:R-:W2:Y:S04]  /*136d0*/  LDL.LU R21, [R1+0x1a0] ;  /* 0x0001a00001157983 */ /* 0x001ea80000300800 */
[----:B------:R-:W2:Y:S04]  /*136e0*/  LDL.LU R20, [R1+0x1a4] ;  /* 0x0001a40001147983 */ /* 0x000ea80000300800 */
[----:B------:R-:W2:Y:S04]  /*136f0*/  LDL.LU R15, [R1+0x1a8] ;  /* 0x0001a800010f7983 */ /* 0x000ea80000300800 */
[----:B------:R-:W2:Y:S01]  /*13700*/  LDL.LU R14, [R1+0x1ac] ;  /* 0x0001ac00010e7983 */ /* 0x000ea20000300800 */
[----:B-1----:R-:W-:Y:S01]  /*13710*/  MOV R0, R8 ;  /* 0x0000000800007202 */ /* 0x002fe20000000f00 */
[----:B---3--:R-:W-:Y:S01]  /*13720*/  IMAD.MOV.U32 R2, RZ, RZ, R9 ;  /* 0x000000ffff027224 */ /* 0x008fe200078e0009 */
[----:B------:R-:W-:Y:S01]  /*13730*/  MOV R6, R10 ;  /* 0x0000000a00067202 */ /* 0x000fe20000000f00 */
[----:B------:R-:W-:-:S02]  /*13740*/  IMAD.MOV.U32 R7, RZ, RZ, R11 ;  /* 0x000000ffff077224 */ /* 0x000fc400078e000b */
[----:B------:R-:W-:Y:S04]  /*13750*/  STL [R1+0xd4c], R0 ;  /* 0x000d4c0001007387 */ /* 0x000fe80000100800 */
[----:B------:R0:W-:Y:S04]  /*13760*/  STL [R1+0xd48], R2 ;  /* 0x000d480201007387 */ /* 0x0001e80000100800 */
[----:B------:R1:W-:Y:S04]  /*13770*/  STL [R1+0xd44], R6 ;  /* 0x000d440601007387 */ /* 0x0003e80000100800 */
[----:B------:R3:W-:Y:S01]  /*13780*/  STL [R1+0xd40], R7 ;  /* 0x000d400701007387 */ /* 0x0007e20000100800 */
[C---:B----4-:R-:W-:Y:S01]  /*13790*/  FMUL R8, R28.reuse, R27 ;  /* 0x0000001b1c087220 */ /* 0x050fe20000400000 */
[----:B--2---:R-:W-:Y:S01]  /*137a0*/  FMUL R9, R28, R26 ;  /* 0x0000001a1c097220 */ /* 0x004fe20000400000 */
[C---:B------:R-:W-:Y:S01]  /*137b0*/  FMUL R10, R29.reuse, R23 ;  /* 0x000000171d0a7220 */ /* 0x040fe20000400000 */
[----:B------:R-:W-:-:S07]  /*137c0*/  FMUL R11, R29, R22 ;  /* 0x000000161d0b7220 */ /* 0x000fce0000400000 */
[----:B------:R-:W-:Y:S01]  /*137d0*/  HMMA.16816.F32 R24, R16, R24, R8 ;  /* 0x000000181018723c */ /* 0x000fe20000001808 */
[C---:B------:R-:W-:Y:S01]  /*137e0*/  FMUL R8, R28.reuse, R21 ;  /* 0x000000151c087220 */ /* 0x040fe20000400000 */
[----:B------:R-:W-:Y:S01]  /*137f0*/  FMUL R9, R28, R20 ;  /* 0x000000141c097220 */ /* 0x000fe20000400000 */
[C---:B------:R-:W-:Y:S01]  /*13800*/  FMUL R10, R29.reuse, R15 ;  /* 0x0000000f1d0a7220 */ /* 0x040fe20000400000 */
[----:B------:R-:W-:-:S07]  /*13810*/  FMUL R11, R29, R14 ;  /* 0x0000000e1d0b7220 */ /* 0x000fce0000400000 */
[----:B------:R-:W-:Y:S08]  /*13820*/  HMMA.16816.F32 R12, R16, R12, R8 ;  /* 0x0000000c100c723c */ /* 0x000ff00000001808 */
[----:B0-----:R-:W-:Y:S01]  /*13830*/  MOV R2, R24 ;  /* 0x0000001800027202 */ /* 0x001fe20000000f00 */
[----:B-1----:R-:W-:Y:S01]  /*13840*/  IMAD.MOV.U32 R6, RZ, RZ, R25 ;  /* 0x000000ffff067224 */ /* 0x002fe200078e0019 */
[----:B------:R-:W-:Y:S01]  /*13850*/  STL [R1+0x1bc], R27 ;  /* 0x0001bc1b01007387 */ /* 0x000fe20000100800 */
[----:B---3--:R-:W-:-:S03]  /*13860*/  MOV R7, R26 ;  /* 0x0000001a00077202 */ /* 0x008fc60000000f00 */
[----:B------:R-:W2:Y:S04]  /*13870*/  LDL.LU R24, [R1+0x130] ;  /* 0x0001300001187983 */ /* 0x000ea80000300800 */
[----:B------:R-:W2:Y:S04]  /*13880*/  LDL.LU R25, [R1+0x134] ;  /* 0x0001340001197983 */ /* 0x000ea80000300800 */
[----:B------:R-:W-:Y:S04]  /*13890*/  STL [R1+0xd58], R2 ;  /* 0x000d580201007387 */ /* 0x000fe80000100800 */
[----:B------:R0:W-:Y:S01]  /*138a0*/  STL [R1+0xd54], R6 ;  /* 0x000d540601007387 */ /* 0x0001e20000100800 */
[----:B------:R-:W-:-:S03]  /*138b0*/  IMAD.MOV.U32 R0, RZ, RZ, R15 ;  /* 0x000000ffff007224 */ /* 0x000fc600078e000f */
[----:B------:R1:W-:Y:S04]  /*138c0*/  STL [R1+0xd50], R7 ;  /* 0x000d500701007387 */ /* 0x0003e80000100800 */
[----:B------:R3:W-:Y:S04]  /*138d0*/  STL [R1+0x1a8], R14 ;  /* 0x0001a80e01007387 */ /* 0x0007e80000100800 */
[----:B------:R-:W4:Y:S01]  /*138e0*/  LDL.LU R20, [R1+0x310] ;  /* 0x0003100001147983 */ /* 0x000f220000300800 */
[----:B0-----:R-:W-:-:S03]  /*138f0*/  IMAD.MOV.U32 R6, RZ, RZ, R12 ;  /* 0x000000ffff067224 */ /* 0x001fc600078e000c */
[----:B------:R-:W2:Y:S01]  /*13900*/  LDL.LU R15, [R1+0x314] ;  /* 0x00031400010f7983 */ /* 0x000ea20000300800 */
[----:B-1----:R-:W-:-:S03]  /*13910*/  MOV R7, R13 ;  /* 0x0000000d00077202 */ /* 0x002fc60000000f00 */
[----:B---3--:R-:W3:Y:S04]  /*13920*/  LDL.LU R14, [R1+0x318] ;  /* 0x00031800010e7983 */ /* 0x008ee80000300800 */
[----:B------:R-:W2:Y:S04]  /*13930*/  LDL.LU R2, [R1+0x31c] ;  /* 0x00031c0001027983 */ /* 0x000ea80000300800 */
[----:B------:R-:W2:Y:S04]  /*13940*/  LDL.LU R12, [R1+0x120] ;  /* 0x00012000010c7983 */ /* 0x000ea80000300800 */
[----:B------:R-:W2:Y:S04]  /*13950*/  LDL.LU R13, [R1+0x124] ;  /* 0x00012400010d7983 */ /* 0x000ea80000300800 */
[----:B--2---:R0:W-:Y:S04]  /*13960*/  STL.64 [R1+0xef0], R12 ;  /* 0x000ef00c01007387 */ /* 0x0041e80000100a00 */
[----:B0-----:R-:W2:Y:S04]  /*13970*/  LDL.LU R12, [R1+0x140] ;  /* 0x00014000010c7983 */ /* 0x001ea80000300800 */
[----:B------:R-:W2:Y:S04]  /*13980*/  LDL.LU R13, [R1+0x144] ;  /* 0x00014400010d7983 */ /* 0x000ea80000300800 */
[----:B------:R-:W2:Y:S04]  /*13990*/  LDL.LU R27, [R1+0x320] ;  /* 0x00032000011b7983 */ /* 0x000ea80000300800 */
[----:B------:R-:W2:Y:S04]  /*139a0*/  LDL.LU R26, [R1+0x324] ;  /* 0x00032400011a7983 */ /* 0x000ea80000300800 */
[----:B------:R-:W2:Y:S01]  /*139b0*/  LDL.LU R23, [R1+0x328] ;  /* 0x0003280001177983 */ /* 0x000ea20000300800 */
[----:B----4-:R-:W-:-:S03]  /*139c0*/  FMUL R8, R28, R20 ;  /* 0x000000141c087220 */ /* 0x010fc60000400000 */
[----:B------:R-:W4:Y:S01]  /*139d0*/  LDL.LU R22, [R1+0x32c] ;  /* 0x00032c0001167983 */ /* 0x000f220000300800 */
[----:B------:R-:W-:Y:S01]  /*139e0*/  FMUL R9, R28, R15 ;  /* 0x0000000f1c097220 */ /* 0x000fe20000400000 */
[C---:B---3--:R-:W-:Y:S01]  /*139f0*/  FMUL R10, R29.reuse, R14 ;  /* 0x0000000e1d0a7220 */ /* 0x048fe20000400000 */
[----:B------:R-:W-:Y:S01]  /*13a00*/  FMUL R11, R29, R2 ;  /* 0x000000021d0b7220 */ /* 0x000fe20000400000 */
[----:B------:R-:W-:Y:S04]  /*13a10*/  STL [R1+0xd64], R6 ;  /* 0x000d640601007387 */ /* 0x000fe80000100800 */
[----:B------:R0:W-:Y:S04]  /*13a20*/  STL [R1+0xd60], R7 ;  /* 0x000d600701007387 */ /* 0x0001e80000100800 */
[----:B------:R1:W-:Y:S01]  /*13a30*/  STL [R1+0xd5c], R0 ;  /* 0x000d5c0001007387 */ /* 0x0003e20000100800 */
[----:B--2---:R-:W-:Y:S03]  /*13a40*/  HMMA.16816.F32 R8, R16, R12, R8 ;  /* 0x0000000c1008723c */ /* 0x004fe60000001808 */
[----:B------:R-:W2:-:S15]  /*13a50*/  LDL.LU.64 R12, [R1+0xef0] ;  /* 0x000ef000010c7983 */ /* 0x000e9e0000300a00 */
[----:B------:R-:W-:Y:S01]  /*13a60*/  NOP ;  /* 0x0000000000007918 */ /* 0x000fe20000000000 */
[----:B------:R3:W-:Y:S04]  /*13a70*/  STL [R1+0xa4], R9 ;  /* 0x0000a40901007387 */ /* 0x0007e80000100800 */
[----:B------:R-:W2:Y:S04]  /*13a80*/  LDL.LU R21, [R1+0x330] ;  /* 0x0003300001157983 */ /* 0x000ea80000300800 */
[----:B------:R-:W2:Y:S04]  /*13a90*/  LDL.LU R20, [R1+0x334] ;  /* 0x0003340001147983 */ /* 0x000ea80000300800 */
[----:B------:R-:W2:Y:S04]  /*13aa0*/  LDL.LU R15, [R1+0x338] ;  /* 0x00033800010f7983 */ /* 0x000ea80000300800 */
[----:B------:R-:W2:Y:S01]  /*13ab0*/  LDL.LU R14, [R1+0x33c] ;  /* 0x00033c00010e7983 */ /* 0x000ea20000300800 */
[----:B0-----:R-:W-:Y:S01]  /*13ac0*/  MOV R7, R8 ;  /* 0x0000000800077202 */ /* 0x001fe20000000f00 */
[----:B-1----:R-:W-:Y:S01]  /*13ad0*/  IMAD.MOV.U32 R0, RZ, RZ, R10 ;  /* 0x000000ffff007224 */ /* 0x002fe200078e000a */
[----:B------:R-:W-:Y:S01]  /*13ae0*/  MOV R2, R11 ;  /* 0x0000000b00027202 */ /* 0x000fe20000000f00 */
[C---:B------:R-:W-:Y:S01]  /*13af0*/  FMUL R8, R28.reuse, R27 ;  /* 0x0000001b1c087220 */ /* 0x040fe20000400000 */
[----:B---3--:R-:W-:Y:S01]  /*13b00*/  FMUL R9, R28, R26 ;  /* 0x0000001a1c097220 */ /* 0x008fe20000400000 */
[C---:B------:R-:W-:Y:S01]  /*13b10*/  FMUL R10, R29.reuse, R23 ;  /* 0x000000171d0a7220 */ /* 0x040fe20000400000 */
[----:B----4-:R-:W-:-:S07]  /*13b20*/  FMUL R11, R29, R22 ;  /* 0x000000161d0b7220 */ /* 0x010fce0000400000 */
[----:B------:R-:W-:Y:S01]  /*13b30*/  HMMA.16816.F32 R24, R16, R24, R8 ;  /* 0x000000181018723c */ /* 0x000fe20000001808 */
[----:B------:R0:W-:Y:S04]  /*13b40*/  STL [R1+0xd70], R2 ;  /* 0x000d700201007387 */ /* 0x0001e80000100800 */
[----:B------:R1:W-:Y:S04]  /*13b50*/  STL [R1+0xd6c], R0 ;  /* 0x000d6c0001007387 */ /* 0x0003e80000100800 */
[----:B------:R3:W-:Y:S10]  /*13b60*/  STL [R1+0xd68], R7 ;  /* 0x000d680701007387 */ /* 0x0007f40000100800 */
[----:B0-----:R-:W-:Y:S01]  /*13b70*/  IMAD.MOV.U32 R2, RZ, RZ, R24 ;  /* 0x000000ffff027224 */ /* 0x001fe200078e0018 */
[----:B-1----:R-:W-:Y:S01]  /*13b80*/  MOV R0, R25 ;  /* 0x0000001900007202 */ /* 0x002fe20000000f00 */
[----:B---3--:R-:W-:Y:S01]  /*13b90*/  IMAD.MOV.U32 R7, RZ, RZ, R26 ;  /* 0x000000ffff077224 */ /* 0x008fe200078e001a */
[----:B------:R-:W-:-:S02]  /*13ba0*/  MOV R6, R27 ;  /* 0x0000001b00067202 */ /* 0x000fc40000000f00 */
[----:B------:R0:W-:Y:S04]  /*13bb0*/  STL [R1+0xd80], R2 ;  /* 0x000d800201007387 */ /* 0x0001e80000100800 */
[----:B------:R-:W-:Y:S04]  /*13bc0*/  STL [R1+0xd7c], R0 ;  /* 0x000d7c0001007387 */ /* 0x000fe80000100800 */
[----:B------:R-:W-:Y:S04]  /*13bd0*/  STL [R1+0xd78], R7 ;  /* 0x000d780701007387 */ /* 0x000fe80000100800 */
[----:B------:R-:W-:Y:S04]  /*13be0*/  STL [R1+0xd74], R6 ;  /* 0x000d740601007387 */ /* 0x000fe80000100800 */
[----:B------:R-:W3:Y:S04]  /*13bf0*/  LDL.LU R24, [R1+0x100] ;  /* 0x0001000001187983 */ /* 0x000ee80000300800 */
[----:B------:R-:W3:Y:S01]  /*13c00*/  LDL.LU R25, [R1+0x104] ;  /* 0x0001040001197983 */ /* 0x000ee20000300800 */
[----:B--2---:R-:W-:-:S03]  /*13c10*/  FMUL R8, R28, R21 ;  /* 0x000000151c087220 */ /* 0x004fc60000400000 */
[----:B------:R-:W2:Y:S01]  /*13c20*/  LDL.LU R21, [R1+0x340] ;  /* 0x0003400001157983 */ /* 0x000ea20000300800 */
[----:B------:R-:W-:-:S03]  /*13c30*/  FMUL R9, R28, R20 ;  /* 0x000000141c097220 */ /* 0x000fc60000400000 */
[----:B------:R-:W4:Y:S01]  /*13c40*/  LDL.LU R20, [R1+0x344] ;  /* 0x0003440001147983 */ /* 0x000f220000300800 */
[----:B------:R-:W-:-:S03]  /*13c50*/  FMUL R10, R29, R15 ;  /* 0x0000000f1d0a7220 */ /* 0x000fc60000400000 */
[----:B------:R-:W2:Y:S01]  /*13c60*/  LDL.LU R15, [R1+0x348] ;  /* 0x00034800010f7983 */ /* 0x000ea20000300800 */
[----:B------:R-:W-:-:S03]  /*13c70*/  FMUL R11, R29, R14 ;  /* 0x0000000e1d0b7220 */ /* 0x000fc60000400000 */
[----:B------:R-:W2:Y:S04]  /*13c80*/  LDL.LU R14, [R1+0x34c] ;  /* 0x00034c00010e7983 */ /* 0x000ea80000300800 */
[----:B------:R-:W-:Y:S01]  /*13c90*/  HMMA.16816.F32 R8, R16, R12, R8 ;  /* 0x0000000c1008723c */ /* 0x000fe20000001808 */
[----:B------:R-:W2:Y:S04]  /*13ca0*/  LDL.LU R12, [R1+0xf0] ;  /* 0x0000f000010c7983 */ /* 0x000ea80000300800 */
[----:B------:R-:W2:-:S14]  /*13cb0*/  LDL.LU R13, [R1+0xf4] ;  /* 0x0000f400010d7983 */ /* 0x000e9c0000300800 */
[----:B0-----:R-:W-:Y:S01]  /*13cc0*/  IMAD.MOV.U32 R2, RZ, RZ, R8 ;  /* 0x000000ffff027224 */ /* 0x001fe200078e0008 */
[----:B--2---:R0:W-:Y:S04]  /*13cd0*/  STL.64 [R1+0xee8], R12 ;  /* 0x000ee80c01007387 */ /* 0x0041e80000100a00 */
[----:B0-----:R-:W2:Y:S04]  /*13ce0*/  LDL.LU R12, [R1+0x110] ;  /* 0x00011000010c7983 */ /* 0x001ea80000300800 */
[----:B------:R-:W2:Y:S01]  /*13cf0*/  LDL.LU R13, [R1+0x114] ;  /* 0x00011400010d7983 */ /* 0x000ea20000300800 */
[----:B------:R-:W-:Y:S01]  /*13d00*/  MOV R0, R9 ;  /* 0x0000000900007202 */ /* 0x000fe20000000f00 */
[----:B------:R-:W-:Y:S01]  /*13d10*/  IMAD.MOV.U32 R7, RZ, RZ, R10 ;  /* 0x000000ffff077224 */ /* 0x000fe200078e000a */
[----:B------:R-:W-:Y:S01]  /*13d20*/  MOV R6, R11 ;  /* 0x0000000b00067202 */ /* 0x000fe20000000f00 */
[----:B------:R0:W-:Y:S01]  /*13d30*/  STL [R1+0xd90], R2 ;  /* 0x000d900201007387 */ /* 0x0001e20000100800 */
[----:B------:R-:W-:-:S03]  /*13d40*/  FMUL R8, R28, R21 ;  /* 0x000000151c087220 */ /* 0x000fc60000400000 */
[----:B------:R1:W-:Y:S01]  /*13d50*/  STL [R1+0xd8c], R0 ;  /* 0x000d8c0001007387 */ /* 0x0003e20000100800 */
[----:B----4-:R-:W-:Y:S01]  /*13d60*/  FMUL R9, R28, R20 ;  /* 0x000000141c097220 */ /* 0x010fe20000400000 */
[C---:B------:R-:W-:Y:S02]  /*13d70*/  FMUL R10, R29.reuse, R15 ;  /* 0x0000000f1d0a7220 */ /* 0x040fe40000400000 */
[----:B------:R4:W-:Y:S01]  /*13d80*/  STL [R1+0xd88], R7 ;  /* 0x000d880701007387 */ /* 0x0009e20000100800 */
[----:B------:R-:W-:-:S03]  /*13d90*/  FMUL R11, R29, R14 ;  /* 0x0000000e1d0b7220 */ /* 0x000fc60000400000 */
[----:B------:R0:W-:Y:S04]  /*13da0*/  STL [R1+0xd84], R6 ;  /* 0x000d840601007387 */ /* 0x0001e80000100800 */
[----:B------:R-:W3:Y:S04]  /*13db0*/  LDL.LU R27, [R1+0x350] ;  /* 0x00035000011b7983 */ /* 0x000ee80000300800 */
[----:B------:R-:W3:Y:S04]  /*13dc0*/  LDL.LU R26, [R1+0x354] ;  /* 0x00035400011a7983 */ /* 0x000ee80000300800 */
[----:B------:R-:W3:Y:S04]  /*13dd0*/  LDL.LU R23, [R1+0x358] ;  /* 0x0003580001177983 */ /* 0x000ee80000300800 */
[----:B------:R-:W3:Y:S01]  /*13de0*/  LDL.LU R22, [R1+0x35c] ;  /* 0x00035c0001167983 */ /* 0x000ee20000300800 */
[----:B--2---:R-:W-:Y:S03]  /*13df0*/  HMMA.16816.F32 R8, R16, R12, R8 ;  /* 0x0000000c1008723c */ /* 0x004fe60000001808 */
[----:B------:R-:W2:Y:S04]  /*13e00*/  LDL.LU.64 R12, [R1+0xee8] ;  /* 0x000ee800010c7983 */ /* 0x000ea80000300a00 */
[----:B------:R-:W2:Y:S04]  /*13e10*/  LDL.LU R21, [R1+0x360] ;  /* 0x0003600001157983 */ /* 0x000ea80000300800 */
[----:B------:R-:W2:Y:S04]  /*13e20*/  LDL.LU R20, [R1+0x364] ;  /* 0x0003640001147983 */ /* 0x000ea80000300800 */
[----:B------:R-:W2:Y:S04]  /*13e30*/  LDL.LU R15, [R1+0x368] ;  /* 0x00036800010f7983 */ /* 0x000ea80000300800 */
[----:B------:R-:W2:Y:S01]  /*13e40*/  LDL.LU R14, [R1+0x36c] ;  /* 0x00036c00010e7983 */ /* 0x000ea20000300800 */
[----:B0-----:R-:W-:Y:S01]  /*13e50*/  IMAD.MOV.U32 R2, RZ, RZ, R8 ;  /* 0x000000ffff027224 */ /* 0x001fe200078e0008 */
[----:B-1----:R-:W-:Y:S01]  /*13e60*/  MOV R0, R9 ;  /* 0x0000000900007202 */ /* 0x002fe20000000f00 */
[----:B----4-:R-:W-:Y:S01]  /*13e70*/  IMAD.MOV.U32 R7, RZ, RZ, R10 ;  /* 0x000000ffff077224 */ /* 0x010fe200078e000a */
[----:B------:R-:W-:Y:S01]  /*13e80*/  MOV R6, R11 ;  /* 0x0000000b00067202 */ /* 0x000fe20000000f00 */
[C---:B---3--:R-:W-:Y:S01]  /*13e90*/  FMUL R8, R28.reuse, R27 ;  /* 0x0000001b1c087220 */ /* 0x048fe20000400000 */
[----:B------:R-:W-:Y:S01]  /*13ea0*/  FMUL R9, R28, R26 ;  /* 0x0000001a1c097220 */ /* 0x000fe20000400000 */
[C---:B------:R-:W-:Y:S01]  /*13eb0*/  FMUL R10, R29.reuse, R23 ;  /* 0x000000171d0a7220 */ /* 0x040fe20000400000 */
[----:B------:R-:W-:-:S07]  /*13ec0*/  FMUL R11, R29, R22 ;  /* 0x000000161d0b7220 */ /* 0x000fce0000400000 */
[----:B------:R-:W-:Y:S01]  /*13ed0*/  HMMA.16816.F32 R24, R16, R24, R8 ;  /* 0x000000181018723c */ /* 0x000fe20000001808 */
[----:B------:R0:W-:Y:S04]  /*13ee0*/  STL [R1+0xda0], R2 ;  /* 0x000da00201007387 */ /* 0x0001e80000100800 */
[----:B------:R1:W-:Y:S04]  /*13ef0*/  STL [R1+0xd9c], R0 ;  /* 0x000d9c0001007387 */ /* 0x0003e80000100800 */
[----:B------:R3:W-:Y:S04]  /*13f00*/  STL [R1+0xd98], R7 ;  /* 0x000d980701007387 */ /* 0x0007e80000100800 */
[----:B------:R4:W-:Y:S06]  /*13f10*/  STL [R1+0xd94], R6 ;  /* 0x000d940601007387 */ /* 0x0009ec0000100800 */
[----:B0-----:R-:W-:Y:S01]  /*13f20*/  IMAD.MOV.U32 R2, RZ, RZ, R24 ;  /* 0x000000ffff027224 */ /* 0x001fe200078e0018 */
[----:B-1----:R-:W-:Y:S01]  /*13f30*/  MOV R0, R25 ;  /* 0x0000001900007202 */ /* 0x002fe20000000f00 */
[----:B---3--:R-:W-:Y:S01]  /*13f40*/  IMAD.MOV.U32 R7, RZ, RZ, R26 ;  /* 0x000000ffff077224 */ /* 0x008fe200078e001a */
[----:B------:R-:W3:Y:S01]  /*13f50*/  LDL.LU R24, [R1+0xd0] ;  /* 0x0000d00001187983 */ /* 0x000ee20000300800 */
[----:B----4-:R-:W-:-:S03]  /*13f60*/  MOV R6, R27 ;  /* 0x0000001b00067202 */ /* 0x010fc60000000f00 */
[----:B------:R-:W3:Y:S04]  /*13f70*/  LDL.LU R25, [R1+0xd4] ;  /* 0x0000d40001197983 */ /* 0x000ee80000300800 */
[----:B------:R-:W-:Y:S04]  /*13f80*/  STL [R1+0xdb0], R2 ;  /* 0x000db00201007387 */ /* 0x000fe80000100800 */
[----:B------:R0:W-:Y:S04]  /*13f90*/  STL [R1+0xdac], R0 ;  /* 0x000dac0001007387 */ /* 0x0001e80000100800 */
[----:B------:R1:W-:Y:S04]  /*13fa0*/  STL [R1+0xda8], R7 ;  /* 0x000da80701007387 */ /* 0x0003e80000100800 */
[----:B------:R-:W-:Y:S01]  /*13fb0*/  STL [R1+0xda4], R6 ;  /* 0x000da40601007387 */ /* 0x000fe20000100800 */
[C---:B--2---:R-:W-:Y:S01]  /*13fc0*/  FMUL R8, R28.reuse, R21 ;  /* 0x000000151c087220 */ /* 0x044fe20000400000 */
[----:B------:R-:W-:Y:S01]  /*13fd0*/  FMUL R9, R28, R20 ;  /* 0x000000141c097220 */ /* 0x000fe20000400000 */
[C---:B------:R-:W-:Y:S01]  /*13fe0*/  FMUL R10, R29.reuse, R15 ;  /* 0x0000000f1d0a7220 */ /* 0x040fe20000400000 */
[----:B------:R-:W-:-:S07]  /*13ff0*/  FMUL R11, R29, R14 ;  /* 0x0000000e1d0b7220 */ /* 0x000fce0000400000 */
[----:B------:R-:W-:Y:S01]  /*14000*/  HMMA.16816.F32 R12, R16, R12, R8 ;  /* 0x0000000c100c723c */ /* 0x000fe20000001808 */
[----:B------:R-:W-:-:S15]  /*14010*/  MOV R21, R3 ;  /* 0x0000000300157202 */ /* 0x000fde0000000f00 */
[----:B------:R-:W-:-:S03]  /*14020*/  NOP ;  /* 0x0000000000007918 */ /* 0x000fc60000000000 */
[----:B------:R-:W-:Y:S04]  /*14030*/  STL [R1+0x50], R12 ;  /* 0x0000500c01007387 */ /* 0x000fe80000100800 */
[----:B------:R-:W2:Y:S04]  /*14040*/  LDL.LU R8, [R1+0x370] ;  /* 0x0003700001087983 */ /* 0x000ea80000300800 */
[----:B------:R-:W4:Y:S04]  /*14050*/  LDL.LU R9, [R1+0x374] ;  /* 0x0003740001097983 */ /* 0x000f280000300800 */
[----:B------:R-:W2:Y:S04]  /*14060*/  LDL.LU R10, [R1+0x378] ;  /* 0x00037800010a7983 */ /* 0x000ea80000300800 */
[----:B------:R-:W2:Y:S04]  /*14070*/  LDL.LU R11, [R1+0x37c] ;  /* 0x00037c00010b7983 */ /* 0x000ea80000300800 */
[----:B------:R-:W2:Y:S04]  /*14080*/  LDL.LU R20, [R1+0xc0] ;  /* 0x0000c00001147983 */ /* 0x000ea80000300800 */
[----:B------:R-:W2:Y:S04]  /*14090*/  LDL.LU R3, [R1+0xee4] ;  /* 0x000ee40001037983 */ /* 0x000ea80000300800 */
[----:B------:R-:W2:Y:S01]  /*140a0*/  LDL.LU R26, [R1+0x380] ;  /* 0x00038000011a7983 */ /* 0x000ea20000300800 */
[----:B0-----:R-:W-:Y:S01]  /*140b0*/  MOV R0, R14 ;  /* 0x0000000e00007202 */ /* 0x001fe20000000f00 */
[----:B------:R-:W-:-:S02]  /*140c0*/  IMAD.MOV.U32 R2, RZ, RZ, R13 ;  /* 0x000000ffff027224 */ /* 0x000fc400078e000d */
[----:B-1----:R-:W-:Y:S01]  /*140d0*/  IMAD.MOV.U32 R7, RZ, RZ, R15 ;  /* 0x000000ffff077224 */ /* 0x002fe200078e000f */
[----:B--2---:R-:W-:Y:S04]  /*140e0*/  STL [R1+0xee0], R26 ;  /* 0x000ee01a01007387 */ /* 0x004fe80000100800 */
[----:B---3--:R0:W-:Y:S04]  /*140f0*/  STL.64 [R1+0xed8], R24 ;  /* 0x000ed81801007387 */ /* 0x0081e80000100a00 */
[----:B0-----:R-:W2:Y:S04]  /*14100*/  LDL.LU R24, [R1+0xe0] ;  /* 0x0000e00001187983 */ /* 0x001ea80000300800 */
[----:B------:R-:W2:Y:S04]  /*14110*/  LDL.LU R25, [R1+0xe4] ;  /* 0x0000e40001197983 */ /* 0x000ea80000300800 */
[----:B------:R-:W3:Y:S04]  /*14120*/  LDL.LU R23, [R1+0x384] ;  /* 0x0003840001177983 */ /* 0x000ee80000300800 */
[----:B------:R-:W3:Y:S01]  /*14130*/  LDL.LU R15, [R1+0x388] ;  /* 0x00038800010f7983 */ /* 0x000ee20000300800 */
[----:B------:R-:W-:-:S03]  /*14140*/  FMUL R8, R28, R8 ;  /* 0x000000081c087220 */ /* 0x000fc60000400000 */
[----:B------:R-:W3:Y:S01]  /*14150*/  LDL.LU R6, [R1+0x38c] ;  /* 0x00038c0001067983 */ /* 0x000ee20000300800 */
[----:B----4-:R-:W-:Y:S01]  /*14160*/  FMUL R9, R28, R9 ;  /* 0x000000091c097220 */ /* 0x010fe20000400000 */
[C---:B------:R-:W-:Y:S02]  /*14170*/  FMUL R10, R29.reuse, R10 ;  /* 0x0000000a1d0a7220 */ /* 0x040fe40000400000 */
[----:B------:R0:W-:Y:S01]  /*14180*/  STL [R1+0xdc0], R0 ;  /* 0x000dc00001007387 */ /* 0x0001e20000100800 */
[----:B------:R-:W-:-:S03]  /*14190*/  FMUL R11, R29, R11 ;  /* 0x0000000b1d0b7220 */ /* 0x000fc60000400000 */
[----:B------:R1:W-:Y:S04]  /*141a0*/  STL [R1+0xdbc], R2 ;  /* 0x000dbc0201007387 */ /* 0x0003e80000100800 */
[----:B------:R-:W-:Y:S04]  /*141b0*/  STL [R1+0xdb8], R7 ;  /* 0x000db80701007387 */ /* 0x000fe80000100800 */
[----:B------:R-:W4:Y:S01]  /*141c0*/  LDL.LU R26, [R1+0xee0] ;  /* 0x000ee000011a7983 */ /* 0x000f220000300800 */
[----:B--2---:R-:W-:Y:S03]  /*141d0*/  HMMA.16816.F32 R8, R16, R24, R8 ;  /* 0x000000181008723c */ /* 0x004fe60000001808 */
[----:B------:R-:W2:-:S15]  /*141e0*/  LDL.LU.64 R24, [R1+0xed8] ;  /* 0x000ed80001187983 */ /* 0x000e9e0000300a00 */
[----:B------:R-:W-:Y:S01]  /*141f0*/  NOP ;  /* 0x0000000000007918 */ /* 0x000fe20000000000 */
[----:B------:R4:W-:Y:S04]  /*14200*/  STL.64 [R1+0x40], R8 ;  /* 0x0000400801007387 */ /* 0x0009e80000100a00 */
[----:B------:R-:W2:Y:S04]  /*14210*/  LDL.LU R14, [R1+0x390] ;  /* 0x00039000010e7983 */ /* 0x000ea80000300800 */
[----:B------:R-:W2:Y:S04]  /*14220*/  LDL.LU R13, [R1+0x394] ;  /* 0x00039400010d7983 */ /* 0x000ea80000300800 */
[----:B------:R-:W2:Y:S04]  /*14230*/  LDL.LU R12, [R1+0x398] ;  /* 0x00039800010c7983 */ /* 0x000ea80000300800 */
[----:B------:R-:W2:Y:S01]  /*14240*/  LDL.LU R22, [R1+0x39c] ;  /* 0x00039c0001167983 */ /* 0x000ea20000300800 */
[----:B0-----:R-:W-:Y:S01]  /*14250*/  IMAD.MOV.U32 R0, RZ, RZ, R10 ;  /* 0x000000ffff007224 */ /* 0x001fe200078e000a */
[----:B-1----:R-:W-:Y:S01]  /*14260*/  MOV R2, R11 ;  /* 0x0000000b00027202 */ /* 0x002fe20000000f00 */
[C---:B----4-:R-:W-:Y:S01]  /*14270*/  FMUL R8, R28.reuse, R26 ;  /* 0x0000001a1c087220 */ /* 0x050fe20000400000 */
[----:B---3--:R-:W-:Y:S01]  /*14280*/  FMUL R9, R28, R23 ;  /* 0x000000171c097220 */ /* 0x008fe20000400000 */
[C---:B------:R-:W-:Y:S01]  /*14290*/  FMUL R10, R29.reuse, R15 ;  /* 0x0000000f1d0a7220 */ /* 0x040fe20000400000 */
[----:B------:R-:W-:Y:S01]  /*142a0*/  FMUL R11, R29, R6 ;  /* 0x000000061d0b7220 */ /* 0x000fe20000400000 */
[----:B------:R0:W-:Y:S01]  /*142b0*/  STL [R1+0xdcc], R0 ;  /* 0x000dcc0001007387 */ /* 0x0001e20000100800 */
[----:B------:R-:W-:-:S03]  /*142c0*/  LOP3.LUT R3, R3, 0x20, RZ, 0x3c, !PT ;  /* 0x0000002003037812 */ /* 0x000fc600078e3cff */
[----:B------:R-:W-:Y:S02]  /*142d0*/  STL [R1+0xdc8], R2 ;  /* 0x000dc80201007387 */ /* 0x000fe40000100800 */
[----:B--2---:R-:W-:-:S15]  /*142e0*/  HMMA.16816.F32 R8, R16, R24, R8 ;  /* 0x000000181008723c */ /* 0x004fde0000001808 */
[----:B------:R-:W-:-:S04]  /*142f0*/  NOP ;  /* 0x0000000000007918 */ /* 0x000fc80000000000 */
[----:B------:R1:W-:Y:S04]  /*14300*/  STL.64 [R1+0x30], R8 ;  /* 0x0000300801007387 */ /* 0x0003e80000100a00 */
[----:B------:R2:W-:Y:S01]  /*14310*/  STL [R1+0x38], R10 ;  /* 0x0000380a01007387 */ /* 0x0005e20000100800 */
[----:B0-----:R-:W-:-:S03]  /*14320*/  IMAD.MOV.U32 R0, RZ, RZ, R11 ;  /* 0x000000ffff007224 */ /* 0x001fc600078e000b */
[----:B------:R-:W3:Y:S01]  /*14330*/  LDL.LU R24, [R1+0x3a0] ;  /* 0x0003a00001187983 */ /* 0x000ee20000300800 */
[C---:B-1----:R-:W-:Y:S01]  /*14340*/  FMUL R8, R28.reuse, R14 ;  /* 0x0000000e1c087220 */ /* 0x042fe20000400000 */
[----:B------:R-:W-:Y:S01]  /*14350*/  FMUL R9, R28, R13 ;  /* 0x0000000d1c097220 */ /* 0x000fe20000400000 */
[C---:B--2---:R-:W-:Y:S01]  /*14360*/  FMUL R10, R29.reuse, R12 ;  /* 0x0000000c1d0a7220 */ /* 0x044fe20000400000 */
[----:B------:R-:W2:Y:S04]  /*14370*/  LDL.LU R7, [R1+0x3a4] ;  /* 0x0003a40001077983 */ /* 0x000ea80000300800 */
[----:B------:R-:W0:Y:S04]  /*14380*/  LDSM.16.M88.4 R12, [R3+UR6+0x10000] ;  /* 0x01000006030c783b */ /* 0x000e280008000200 */
[----:B------:R-:W4:Y:S04]  /*14390*/  LDL.LU R6, [R1+0x3a8] ;  /* 0x0003a80001067983 */ /* 0x000f280000300800 */
[----:B------:R-:W4:Y:S04]  /*143a0*/  LDL.LU R2, [R1+0x3ac] ;  /* 0x0003ac0001027983 */ /* 0x000f280000300800 */
[----:B------:R-:W-:Y:S01]  /*143b0*/  STL [R1+0xdd4], R0 ;  /* 0x000dd40001007387 */ /* 0x000fe20000100800 */
[----:B------:R-:W-:-:S03]  /*143c0*/  FMUL R11, R29, R22 ;  /* 0x000000161d0b7220 */ /* 0x000fc60000400000 */
[----:B0-----:R0:W-:Y:S04]  /*143d0*/  STL.64 [R1+0xeb8], R14 ;  /* 0x000eb80e01007387 */ /* 0x0011e80000100a00 */
[----:B------:R1:W-:Y:S04]  /*143e0*/  STL.64 [R1+0xeb0], R12 ;  /* 0x000eb00c01007387 */ /* 0x0003e80000100a00 */
[----:B0-----:R-:W4:Y:S04]  /*143f0*/  LDL.LU R15, [R1+0x3b0] ;  /* 0x0003b000010f7983 */ /* 0x001f280000300800 */
[----:B------:R-:W4:Y:S04]  /*14400*/  LDL.LU R14, [R1+0x3b4] ;  /* 0x0003b400010e7983 */ /* 0x000f280000300800 */
[----:B-1----:R-:W4:Y:S04]  /*14410*/  LDL.LU R13, [R1+0x3b8] ;  /* 0x0003b800010d7983 */ /* 0x002f280000300800 */
[----:B------:R-:W4:Y:S04]  /*14420*/  LDL.LU R12, [R1+0x3bc] ;  /* 0x0003bc00010c7983 */ /* 0x000f280000300800 */
[----:B------:R-:W4:Y:S01]  /*14430*/  LDL.LU.64 R22, [R1+0xed0] ;  /* 0x000ed00001167983 */ /* 0x000f220000300a00 */
[----:B------:R-:W-:Y:S03]  /*14440*/  HMMA.16816.F32 R8, R16, R20, R8 ;  /* 0x000000141008723c */ /* 0x000fe60000001808 */
[----:B------:R-:W4:-:S15]  /*14450*/  LDL.LU.64 R20, [R1+0xec8] ;  /* 0x000ec80001147983 */ /* 0x000f1e0000300a00 */
[----:B------:R-:W-:Y:S01]  /*14460*/  NOP ;  /* 0x0000000000007918 */ /* 0x000fe20000000000 */
[----:B------:R-:W-:Y:S04]  /*14470*/  STL.64 [R1+0x20], R8 ;  /* 0x0000200801007387 */ /* 0x000fe80000100a00 */
[----:B------:R-:W-:Y:S04]  /*14480*/  STL.64 [R1+0x28], R10 ;  /* 0x0000280a01007387 */ /* 0x000fe80000100a00 */
[----:B------:R-:W0:Y:S01]  /*14490*/  LDSM.16.M88.4 R8, [R3+UR6+0x10400] ;  /* 0x010400060308783b */ /* 0x000e220008000200 */
[C---:B---3--:R-:W-:Y:S01]  /*144a0*/  FMUL R24, R28.reuse, R24 ;  /* 0x000000181c187220 */ /* 0x048fe20000400000 */
[----:B--2---:R-:W-:-:S02]  /*144b0*/  FMUL R25, R28, R7 ;  /* 0x000000071c197220 */ /* 0x004fc40000400000 */
[----:B------:R-:W2:Y:S01]  /*144c0*/  LDL.LU R7, [R1+0x3c0] ;  /* 0x0003c00001077983 */ /* 0x000ea20000300800 */
[----:B----4-:R-:W-:-:S03]  /*144d0*/  FMUL R26, R29, R6 ;  /* 0x000000061d1a7220 */ /* 0x010fc60000400000 */
[----:B------:R-:W3:Y:S01]  /*144e0*/  LDL.LU R6, [R1+0x3c4] ;  /* 0x0003c40001067983 */ /* 0x000ee20000300800 */
[----:B------:R-:W-:-:S03]  /*144f0*/  FMUL R27, R29, R2 ;  /* 0x000000021d1b7220 */ /* 0x000fc60000400000 */
[----:B0-----:R-:W-:Y:S04]  /*14500*/  STL.64 [R1+0xd10], R10 ;  /* 0x000d100a01007387 */ /* 0x001fe80000100a00 */
[----:B------:R0:W-:Y:S02]  /*14510*/  STL.64 [R1+0xd08], R8 ;  /* 0x000d080801007387 */ /* 0x0001e40000100a00 */
[----:B0-----:R-:W-:Y:S01]  /*14520*/  MOV R8, R22 ;  /* 0x0000001600087202 */ /* 0x001fe20000000f00 */
[----:B------:R-:W-:Y:S01]  /*14530*/  IMAD.MOV.U32 R9, RZ, RZ, R23 ;  /* 0x000000ffff097224 */ /* 0x000fe200078e0017 */
[----:B------:R-:W4:Y:S04]  /*14540*/  LDL.LU R22, [R1+0xec4] ;  /* 0x000ec40001167983 */ /* 0x000f280000300800 */
[----:B------:R-:W4:Y:S02]  /*14550*/  LDL.LU R23, [R1+0xec0] ;  /* 0x000ec00001177983 */ /* 0x000f240000300800 */
[----:B------:R-:W-:-:S15]  /*14560*/  HMMA.16816.F32 R24, R16, R8, R24 ;  /* 0x000000081018723c */ /* 0x000fde0000001818 */
[----:B------:R-:W-:-:S04]  /*14570*/  NOP ;  /* 0x0000000000007918 */ /* 0x000fc80000000000 */
[----:B------:R0:W-:Y:S04]  /*14580*/  STL.64 [R1+0x10], R24 ;  /* 0x0000101801007387 */ /* 0x0001e80000100a00 */
[----:B------:R-:W4:Y:S04]  /*14590*/  LDL.LU R8, [R1+0x2c0] ;  /* 0x0002c00001087983 */ /* 0x000f280000300800 */
[----:B------:R-:W4:Y:S04]  /*145a0*/  LDL.LU R9, [R1+0x2c4] ;  /* 0x0002c40001097983 */ /* 0x000f280000300800 */
[----:B------:R-:W4:Y:S04]  /*145b0*/  LDL.LU R10, [R1+0x2c8] ;  /* 0x0002c800010a7983 */ /* 0x000f280000300800 */
[----:B------:R-:W4:Y:S01]  /*145c0*/  LDL.LU R11, [R1+0x2cc] ;  /* 0x0002cc00010b7983 */ /* 0x000f220000300800 */
[----:B------:R-:W-:Y:S01]  /*145d0*/  MOV R2, R26 ;  /* 0x0000001a00027202 */ /* 0x000fe20000000f00 */
[----:B------:R-:W-:-:S02]  /*145e0*/  IMAD.MOV.U32 R0, RZ, RZ, R27 ;  /* 0x000000ffff007224 */ /* 0x000fc400078e001b */
[C---:B0-----:R-:W-:Y:S01]  /*145f0*/  FMUL R24, R28.reuse, R15 ;  /* 0x0000000f1c187220 */ /* 0x041fe20000400000 */
[C---:B------:R-:W-:Y:S01]  /*14600*/  FMUL R25, R28.reuse, R14 ;  /* 0x0000000e1c197220 */ /* 0x040fe20000400000 */
[C---:B------:R-:W-:Y:S01]  /*14610*/  FMUL R26, R29.reuse, R13 ;  /* 0x0000000d1d1a7220 */ /* 0x040fe20000400000 */
[C---:B------:R-:W-:Y:S01]  /*14620*/  FMUL R27, R29.reuse, R12 ;  /* 0x0000000c1d1b7220 */ /* 0x040fe20000400000 */
[----:B------:R-:W4:Y:S06]  /*14630*/  LDL.LU R3, [R1+0x3cc] ;  /* 0x0003cc0001037983 */ /* 0x000f2c0000300800 */
[----:B------:R-:W-:Y:S01]  /*14640*/  HMMA.16816.F32 R24, R16, R4, R24 ;  /* 0x000000041018723c */ /* 0x000fe20000001818 */
[C---:B--2---:R-:W-:Y:S01]  /*14650*/  FMUL R12, R28.reuse, R7 ;  /* 0x000000071c0c7220 */ /* 0x044fe20000400000 */
[----:B---3--:R-:W-:Y:S01]  /*14660*/  FMUL R13, R28, R6 ;  /* 0x000000061c0d7220 */ /* 0x008fe20000400000 */
[----:B----4-:R0:W-:Y:S04]  /*14670*/  STL.64 [R1+0xea8], R10 ;  /* 0x000ea80a01007387 */ /* 0x0101e80000100a00 */
[----:B------:R1:W-:Y:S04]  /*14680*/  STL.64 [R1+0xea0], R8 ;  /* 0x000ea00801007387 */ /* 0x0003e80000100a00 */
[----:B0-----:R-:W2:Y:S04]  /*14690*/  LDL.LU.64 R10, [R1+0x188] ;  /* 0x00018800010a7983 */ /* 0x001ea80000300a00 */
[----:B-1----:R-:W3:Y:S04]  /*146a0*/  LDL.LU R8, [R1+0x3c8] ;  /* 0x0003c80001087983 */ /* 0x002ee80000300800 */
[----:B------:R-:W4:Y:S04]  /*146b0*/  LDL.LU R4, [R1+0x2d0] ;  /* 0x0002d00001047983 */ /* 0x000f280000300800 */
[----:B------:R-:W4:Y:S04]  /*146c0*/  LDL.LU R5, [R1+0x2d4] ;  /* 0x0002d40001057983 */ /* 0x000f280000300800 */
[----:B------:R-:W4:Y:S04]  /*146d0*/  LDL.LU R6, [R1+0x2d8] ;  /* 0x0002d80001067983 */ /* 0x000f280000300800 */
[----:B------:R-:W4:Y:S04]  /*146e0*/  LDL.LU R7, [R1+0x2dc] ;  /* 0x0002dc0001077983 */ /* 0x000f280000300800 */
[----:B------:R0:W-:Y:S04]  /*146f0*/  STL.64 [R1+0xbb0], R26 ;  /* 0x000bb01a01007387 */ /* 0x0001e80000100a00 */
[----:B------:R-:W-:Y:S04]  /*14700*/  STL.64 [R1+0xba8], R24 ;  /* 0x000ba81801007387 */ /* 0x000fe80000100a00 */
[----:B0-----:R-:W2:Y:S04]  /*14710*/  LDL.LU R26, [R1+0xb8] ;  /* 0x0000b800011a7983 */ /* 0x001ea80000300800 */
[----:B------:R-:W2:Y:S04]  /*14720*/  LDL.LU R27, [R1+0xbc] ;  /* 0x0000bc00011b7983 */ /* 0x000ea80000300800 */
[----:B--2---:R0:W-:Y:S04]  /*14730*/  STL.64 [R1+0xe38], R26 ;  /* 0x000e381a01007387 */ /* 0x0041e80000100a00 */
[----:B0-----:R-:W2:Y:S01]  /*14740*/  LDL.LU.64 R26, [R1+0x138] ;  /* 0x00013800011a7983 */ /* 0x001ea20000300a00 */
[----:B---3--:R-:W-:-:S03]  /*14750*/  FMUL R14, R29, R8 ;  /* 0x000000081d0e7220 */ /* 0x008fc60000400000 */
[----:B--2---:R0:W-:Y:S04]  /*14760*/  STL.64 [R1+0xe88], R26 ;  /* 0x000e881a01007387 */ /* 0x0041e80000100a00 */
[----:B------:R-:W2:Y:S04]  /*14770*/  LDL.LU R24, [R1+0x2a0] ;  /* 0x0002a00001187983 */ /* 0x000ea80000300800 */
[----:B------:R-:W2:Y:S04]  /*14780*/  LDL.LU R25, [R1+0x2a4] ;  /* 0x0002a40001197983 */ /* 0x000ea80000300800 */
[----:B0-----:R-:W3:Y:S04]  /*14790*/  LDL.LU R26, [R1+0x2a8] ;  /* 0x0002a800011a7983 */ /* 0x001ee80000300800 */
[----:B------:R-:W3:Y:S01]  /*147a0*/  LDL.LU R27, [R1+0x2ac] ;  /* 0x0002ac00011b7983 */ /* 0x000ee20000300800 */
[----:B------:R-:W-:-:S07]  /*147b0*/  FMUL R15, R29, R3 ;  /* 0x000000031d0f7220 */ /* 0x000fce0000400000 */
[----:B------:R-:W-:Y:S01]  /*147c0*/  HMMA.16816.F32 R16, R16, R20, R12 ;  /* 0x000000141010723c */ /* 0x000fe2000000180c */
[----:B---3--:R0:W-:Y:S04]  /*147d0*/  STL.64 [R1+0xe98], R26 ;  /* 0x000e981a01007387 */ /* 0x0081e80000100a00 */
[----:B--2---:R-:W-:Y:S04]  /*147e0*/  STL.64 [R1+0xe90], R24 ;  /* 0x000e901801007387 */ /* 0x004fe80000100a00 */
[----:B0-----:R-:W2:Y:S04]  /*147f0*/  LDL.LU.64 R26, [R1+0x168] ;  /* 0x00016800011a7983 */ /* 0x001ea80000300a00 */
[----:B------:R-:W4:Y:S04]  /*14800*/  LDL.LU.64 R14, [R1+0xeb8] ;  /* 0x000eb800010e7983 */ /* 0x000f280000300a00 */
[----:B------:R-:W4:Y:S04]  /*14810*/  LDL.LU.64 R12, [R1+0xeb0] ;  /* 0x000eb000010c7983 */ /* 0x000f280000300a00 */
[----:B------:R0:W-:Y:S01]  /*14820*/  STL.64 [R1+0xdf8], R22 ;  /* 0x000df81601007387 */ /* 0x0001e20000100a00 */
[----:B------:R-:W-:-:S03]  /*14830*/  IMAD.MOV.U32 R3, RZ, RZ, R11 ;  /* 0x000000ffff037224 */ /* 0x000fc600078e000b */
[----:B0-----:R-:W3:Y:S04]  /*14840*/  LDL.LU.64 R22, [R1+0x148] ;  /* 0x0001480001167983 */ /* 0x001ee80000300a00 */
[----:B------:R-:W-:Y:S04]  /*14850*/  STL.64 [R1+0xbc0], R18 ;  /* 0x000bc01201007387 */ /* 0x000fe80000100a00 */
[----:B------:R0:W-:Y:S04]  /*14860*/  STL.64 [R1+0xbb8], R16 ;  /* 0x000bb81001007387 */ /* 0x0001e80000100a00 */
[----:B0-----:R-:W2:Y:S04]  /*14870*/  LDL.LU R16, [R1+0x280] ;  /* 0x0002800001107983 */ /* 0x001ea80000300800 */
[----:B------:R-:W2:Y:S04]  /*14880*/  LDL.LU R17, [R1+0x284] ;  /* 0x0002840001117983 */ /* 0x000ea80000300800 */
[----:B------:R-:W2:Y:S04]  /*14890*/  LDL.LU R18, [R1+0x288] ;  /* 0x0002880001127983 */ /* 0x000ea80000300800 */
[----:B------:R-:W2:Y:S01]  /*148a0*/  LDL.LU R19, [R1+0x28c] ;  /* 0x00028c0001137983 */ /* 0x000ea20000300800 */
[----:B----4-:R-:W-:-:S15]  /*148b0*/  HMMA.16816.F32 R4, R12, R10, R4 ;  /* 0x0000000a0c04723c */ /* 0x010fde0000001804 */
[----:B------:R-:W-:-:S04]  /*148c0*/  NOP ;  /* 0x0000000000007918 */ /* 0x000fc80000000000 */
[----:B------:R0:W-:Y:S04]  /*148d0*/  STL.64 [R1+0x2d0], R4 ;  /* 0x0002d00401007387 */ /* 0x0001e80000100a00 */
[----:B------:R1:W-:Y:S01]  /*148e0*/  STL.64 [R1+0x2d8], R6 ;  /* 0x0002d80601007387 */ /* 0x0003e20000100a00 */
[----:B0-----:R-:W-:-:S03]  /*148f0*/  MOV R4, R10 ;  /* 0x0000000a00047202 */ /* 0x001fc60000000f00 */
[----:B------:R-:W4:Y:S04]  /*14900*/  LDL.LU.64 R10, [R1+0xea8] ;  /* 0x000ea800010a7983 */ /* 0x000f280000300a00 */
[----:B------:R-:W4:Y:S04]  /*14910*/  LDL.LU.64 R8, [R1+0xea0] ;  /* 0x000ea00001087983 */ /* 0x000f280000300a00 */
[----:B------:R-:W-:Y:S04]  /*14920*/  STL [R1+0xdc4], R3 ;  /* 0x000dc40301007387 */ /* 0x000fe80000100800 */
[----:B------:R-:W-:Y:S04]  /*14930*/  STL [R1+0xdb4], R4 ;  /* 0x000db40401007387 */ /* 0x000fe80000100800 */
[----:B-1----:R-:W4:Y:S02]  /*14940*/  LDL.LU.64 R6, [R1+0x178] ;  /* 0x0001780001067983 */ /* 0x002f240000300a00 */
[----:B----4-:R-:W-:Y:S01]  /*14950*/  HMMA.16816.F32 R8, R12, R6, R8 ;  /* 0x000000060c08723c */ /* 0x010fe20000001808 */
[----:B------:R-:W-:-:S15]  /*14960*/  IMAD.MOV.U32 R5, RZ, RZ, R7 ;  /* 0x000000ffff057224 */ /* 0x000fde00078e0007 */
[----:B------:R-:W-:-:S03]  /*14970*/  NOP ;  /* 0x0000000000007918 */ /* 0x000fc60000000000 */
[----:B------:R0:W-:Y:S04]  /*14980*/  STL.64 [R1+0x2c0], R8 ;  /* 0x0002c00801007387 */ /* 0x0001e80000100a00 */
[----:B------:R-:W-:Y:S04]  /*14990*/  STL.64 [R1+0x2c8], R10 ;  /* 0x0002c80a01007387 */ /* 0x000fe80000100a00 */
[----:B------:R1:W-:Y:S01]  /*149a0*/  STL [R1+0xdd8], R5 ;  /* 0x000dd80501007387 */ /* 0x0003e20000100800 */
[----:B0-----:R-:W-:-:S03]  /*149b0*/  MOV R8, R6 ;  /* 0x0000000600087202 */ /* 0x001fc60000000f00 */
[----:B------:R-:W4:Y:S04]  /*149c0*/  LDL.LU R4, [R1+0x290] ;  /* 0x0002900001047983 */ /* 0x000f280000300800 */
[----:B-1----:R-:W4:Y:S04]  /*149d0*/  LDL.LU R5, [R1+0x294] ;  /* 0x0002940001057983 */ /* 0x002f280000300800 */
[----:B------:R-:W4:Y:S04]  /*149e0*/  LDL.LU R6, [R1+0x298] ;  /* 0x0002980001067983 */ /* 0x000f280000300800 */
[----:B------:R-:W4:Y:S04]  /*149f0*/  LDL.LU R7, [R1+0x29c] ;  /* 0x00029c0001077983 */ /* 0x000f280000300800 */
[----:B------:R0:W-:Y:S04]  /*14a00*/  STL [R1+0xdd0], R8 ;  /* 0x000dd00801007387 */ /* 0x0001e80000100800 */
[----:B0-----:R-:W2:Y:S04]  /*14a10*/  LDL.LU R8, [R1+0x2b0] ;  /* 0x0002b00001087983 */ /* 0x001ea80000300800 */
[----:B------:R-:W2:Y:S04]  /*14a20*/  LDL.LU R9, [R1+0x2b4] ;  /* 0x0002b40001097983 */ /* 0x000ea80000300800 */
[----:B------:R-:W2:Y:S04]  /*14a30*/  LDL.LU R10, [R1+0x2b8] ;  /* 0x0002b800010a7983 */ /* 0x000ea80000300800 */
[----:B------:R-:W2:Y:S02]  /*14a40*/  LDL.LU R11, [R1+0x2bc] ;  /* 0x0002bc00010b7983 */ /* 0x000ea40000300800 */
[----:B--2---:R-:W-:-:S15]  /*14a50*/  HMMA.16816.F32 R8, R12, R26, R8 ;  /* 0x0000001a0c08723c */ /* 0x004fde0000001808 */
[----:B------:R-:W-:-:S04]  /*14a60*/  NOP ;  /* 0x0000000000007918 */ /* 0x000fc80000000000 */
[----:B------:R0:W-:Y:S04]  /*14a70*/  STL.64 [R1+0x2b0], R8 ;  /* 0x0002b00801007387 */ /* 0x0001e80000100a00 */
[----:B------:R1:W-:Y:S01]  /*14a80*/  STL.64 [R1+0x2b8], R10 ;  /* 0x0002b80a01007387 */ /* 0x0003e20000100a00 */
[----:B0-----:R-:W-:Y:S01]  /*14a90*/  IMAD.MOV.U32 R9, RZ, RZ, R27 ;  /* 0x000000ffff097224 */ /* 0x001fe200078e001b */
[----:B-1----:R-:W-:Y:S02]  /*14aa0*/  MOV R10, R26 ;  /* 0x0000001a000a7202 */ /* 0x002fe40000000f00 */
[----:B------:R-:W2:Y:S04]  /*14ab0*/  LDL.LU.64 R26, [R1+0xe98] ;  /* 0x000e9800011a7983 */ /* 0x000ea80000300a00 */
[----:B------:R-:W2:Y:S04]  /*14ac0*/  LDL.LU.64 R24, [R1+0xe90] ;  /* 0x000e900001187983 */ /* 0x000ea80000300a00 */
[----:B------:R-:W-:Y:S04]  /*14ad0*/  STL [R1+0xde0], R9 ;  /* 0x000de00901007387 */ /* 0x000fe80000100800 */
[----:B------:R0:W-:Y:S04]  /*14ae0*/  STL [R1+0xddc], R10 ;  /* 0x000ddc0a01007387 */ /* 0x0001e80000100800 */
[----:B0-----:R-:W2:Y:S01]  /*14af0*/  LDL.LU.64 R10, [R1+0x158] ;  /* 0x00015800010a7983 */ /* 0x001ea20000300a00 */
[----:B---3--:R-:W-:Y:S01]  /*14b00*/  MOV R29, R23 ;  /* 0x00000017001d7202 */ /* 0x008fe20000000f00 */
[----:B--2---:R-:W-:Y:S01]  /*14b10*/  HMMA.16816.F32 R24, R12, R10, R24 ;  /* 0x0000000a0c18723c */ /* 0x004fe20000001818 */
[----:B------:R-:W-:-:S15]  /*14b20*/  MOV R28, R10 ;  /* 0x0000000a001c7202 */ /* 0x000fde0000000f00 */
[----:B------:R-:W-:-:S03]  /*14b30*/  NOP ;  /* 0x0000000000007918 */ /* 0x000fc60000000000 */
[----:B------:R-:W-:Y:S04]  /*14b40*/  STL.64 [R1+0x2a0], R24 ;  /* 0x0002a01801007387 */ /* 0x000fe80000100a00 */
[----:B------:R0:W-:Y:S04]  /*14b50*/  STL.64 [R1+0x2a8], R26 ;  /* 0x0002a81a01007387 */ /* 0x0001e80000100a00 */
[----:B0-----:R-:W2:Y:S04]  /*14b60*/  LDL.LU.64 R26, [R1+0xe88] ;  /* 0x000e8800011a7983 */ /* 0x001ea80000300a00 */
[----:B------:R4:W-:Y:S02]  /*14b70*/  STL [R1+0xe40], R11 ;  /* 0x000e400b01007387 */ /* 0x0009e40000100800 */
[----:B----4-:R-:W-:Y:S02]  /*14b80*/  HMMA.16816.F32 R8, R12, R22, R4 ;  /* 0x000000160c08723c */ /* 0x010fe40000001804 */
[----:B------:R-:W-:Y:S01]  /*14b90*/  STL [R1+0xde4], R28 ;  /* 0x000de41c01007387 */ /* 0x000fe20000100800 */
[----:B------:R-:W-:-:S15]  /*14ba0*/  IMAD.MOV.U32 R6, RZ, RZ, R22 ;  /* 0x000000ffff067224 */ /* 0x000fde00078e0016 */
[----:B------:R-:W-:Y:S01]  /*14bb0*/  NOP ;  /* 0x0000000000007918 */ /* 0x000fe20000000000 */
[----:B------:R-:W-:Y:S04]  /*14bc0*/  STL.64 [R1+0x290], R8 ;  /* 0x0002900801007387 */ /* 0x000fe80000100a00 */
[----:B------:R2:W-:Y:S04]  /*14bd0*/  STL.64 [R1+0x298], R10 ;  /* 0x0002980a01007387 */ /* 0x0005e80000100a00 */
[----:B------:R-:W3:Y:S01]  /*14be0*/  LDL.LU.64 R22, [R1+0xd8] ;  /* 0x0000d80001167983 */ /* 0x000ee20000300a00 */
[----:B--2---:R-:W-:Y:S01]  /*14bf0*/  HMMA.16816.F32 R8, R12, R26, R16 ;  /* 0x0000001a0c08723c */ /* 0x004fe20000001810 */
[----:B------:R-:W-:Y:S01]  /*14c00*/  IMAD.MOV.U32 R7, RZ, RZ, R26 ;  /* 0x000000ffff077224 */ /* 0x000fe200078e001a */
[----:B------:R-:W-:Y:S01]  /*14c10*/  MOV R4, R27 ;  /* 0x0000001b00047202 */ /* 0x000fe20000000f00 */
[----:B---3--:R-:W-:-:S15]  /*14c20*/  STL.64 [R1+0xe10], R22 ;  /* 0x000e101601007387 */ /* 0x008fde0000100a00 */
[----:B------:R-:W-:Y:S01]  /*14c30*/  NOP ;  /* 0x0000000000007918 */ /* 0x000fe20000000000 */
[----:B------:R-:W-:Y:S04]  /*14c40*/  STL.64 [R1+0x280], R8 ;  /* 0x0002800801007387 */ /* 0x000fe80000100a00 */
[----:B------:R-:W-:Y:S04]  /*14c50*/  STL.64 [R1+0x288], R10 ;  /* 0x0002880a01007387 */ /* 0x000fe80000100a00 */
[----:B------:R-:W2:Y:S04]  /*14c60*/  LDL.LU R24, [R1+0x240] ;  /* 0x0002400001187983 */ /* 0x000ea80000300800 */
[----:B------:R-:W2:Y:S04]  /*14c70*/  LDL.LU R25, [R1+0x244] ;  /* 0x0002440001197983 */ /* 0x000ea80000300800 */
[----:B------:R-:W3:Y:S04]  /*14c80*/  LDL.LU R26, [R1+0x248] ;  /* 0x00024800011a7983 */ /* 0x000ee80000300800 */
[----:B------:R-:W3:Y:S04]  /*14c90*/  LDL.LU R27, [R1+0x24c] ;  /* 0x00024c00011b7983 */ /* 0x000ee80000300800 */
[----:B---3--:R-:W-:Y:S04]  /*14ca0*/  STL.64 [R1+0xe50], R26 ;  /* 0x000e501a01007387 */ /* 0x008fe80000100a00 */
[----:B--2---:R0:W-:Y:S04]  /*14cb0*/  STL.64 [R1+0xe48], R24 ;  /* 0x000e481801007387 */ /* 0x0041e80000100a00 */
[----:B0-----:R-:W2:Y:S04]  /*14cc0*/  LDL.LU R24, [R1+0x250] ;  /* 0x0002500001187983 */ /* 0x001ea80000300800 */
[----:B------:R-:W2:Y:S04]  /*14cd0*/  LDL.LU R25, [R1+0x254] ;  /* 0x0002540001197983 */ /* 0x000ea80000300800 */
[----:B------:R-:W3:Y:S04]  /*14ce0*/  LDL.LU R26, [R1+0x258] ;  /* 0x00025800011a7983 */ /* 0x000ee80000300800 */
[----:B------:R-:W3:Y:S04]  /*14cf0*/  LDL.LU R27, [R1+0x25c] ;  /* 0x00025c00011b7983 */ /* 0x000ee80000300800 */
[----:B---3--:R0:W-:Y:S04]  /*14d00*/  STL.64 [R1+0xe60], R26 ;  /* 0x000e601a01007387 */ /* 0x0081e80000100a00 */
[----:B--2---:R-:W-:Y:S04]  /*14d10*/  STL.64 [R1+0xe58], R24 ;  /* 0x000e581801007387 */ /* 0x004fe80000100a00 */
[----:B0-----:R-:W2:Y:S04]  /*14d20*/  LDL.LU.64 R26, [R1+0x118] ;  /* 0x00011800011a7983 */ /* 0x001ea80000300a00 */
[----:B--2---:R0:W-:Y:S04]  /*14d30*/  STL.64 [R1+0xe70], R26 ;  /* 0x000e701a01007387 */ /* 0x0041e80000100a00 */
[----:B0-----:R-:W2:Y:S04]  /*14d40*/  LDL.LU.64 R26, [R1+0x128] ;  /* 0x00012800011a7983 */ /* 0x001ea80000300a00 */
[----:B------:R-:W3:Y:S04]  /*14d50*/  LDL.LU.64 R10, [R1+0x108] ;  /* 0x00010800010a7983 */ /* 0x000ee80000300a00 */
[----:B---3--:R0:W-:Y:S04]  /*14d60*/  STL.64 [R1+0xe68], R10 ;  /* 0x000e680a01007387 */ /* 0x0081e80000100a00 */
[----:B------:R-:W3:Y:S04]  /*14d70*/  LDL.LU R8, [R1+0x260] ;  /* 0x0002600001087983 */ /* 0x000ee80000300800 */
[----:B------:R-:W3:Y:S04]  /*14d80*/  LDL.LU R9, [R1+0x264] ;  /* 0x0002640001097983 */ /* 0x000ee80000300800 */
[----:B0-----:R-:W4:Y:S04]  /*14d90*/  LDL.LU R10, [R1+0x268] ;  /* 0x00026800010a7983 */ /* 0x001f280000300800 */
[----:B------:R-:W4:Y:S04]  /*14da0*/  LDL.LU R11, [R1+0x26c] ;  /* 0x00026c00010b7983 */ /* 0x000f280000300800 */
[----:B----4-:R-:W-:Y:S04]  /*14db0*/  STL.64 [R1+0xe80], R10 ;  /* 0x000e800a01007387 */ /* 0x010fe80000100a00 */
[----:B---3--:R0:W-:Y:S04]  /*14dc0*/  STL.64 [R1+0xe78], R8 ;  /* 0x000e780801007387 */ /* 0x0081e80000100a00 */
[----:B0-----:R-:W2:Y:S04]  /*14dd0*/  LDL.LU R8, [R1+0x270] ;  /* 0x0002700001087983 */ /* 0x001ea80000300800 */
[----:B------:R-:W2:Y:S04]  /*14de0*/  LDL.LU R9, [R1+0x274] ;  /* 0x0002740001097983 */ /* 0x000ea80000300800 */
[----:B------:R-:W2:Y:S04]  /*14df0*/  LDL.LU R10, [R1+0x278] ;  /* 0x00027800010a7983 */ /* 0x000ea80000300800 */
[----:B------:R-:W2:Y:S04]  /*14e00*/  LDL.LU R11, [R1+0x27c] ;  /* 0x00027c00010b7983 */ /* 0x000ea80000300800 */
[----:B------:R-:W-:Y:S04]  /*14e10*/  STL.64 [R1+0xe20], R6 ;  /* 0x000e200601007387 */ /* 0x000fe80000100a00 */
[----:B------:R0:W-:Y:S04]  /*14e20*/  STL [R1+0xe18], R4 ;  /* 0x000e180401007387 */ /* 0x0001e80000100800 */
[----:B0-----:R-:W3:Y:S04]  /*14e30*/  LDL.LU R4, [R1+0x230] ;  /* 0x0002300001047983 */ /* 0x001ee80000300800 */
[----:B------:R-:W3:Y:S04]  /*14e40*/  LDL.LU R5, [R1+0x234] ;  /* 0x0002340001057983 */ /* 0x000ee80000300800 */
[----:B------:R-:W4:Y:S04]  /*14e50*/  LDL.LU R6, [R1+0x238] ;  /* 0x0002380001067983 */ /* 0x000f280000300800 */
[----:B------:R-:W4:Y:S01]  /*14e60*/  LDL.LU R7, [R1+0x23c] ;  /* 0x00023c0001077983 */ /* 0x000f220000300800 */
[----:B------:R-:W-:-:S03]  /*14e70*/  IMAD.MOV.U32 R18, RZ, RZ, R2 ;  /* 0x000000ffff127224 */ /* 0x000fc600078e0002 */
[----:B----4-:R0:W-:Y:S04]  /*14e80*/  STL.64 [R1+0xe30], R6 ;  /* 0x000e300601007387 */ /* 0x0101e80000100a00 */
[----:B---3--:R-:W-:Y:S04]  /*14e90*/  STL.64 [R1+0xe28], R4 ;  /* 0x000e280401007387 */ /* 0x008fe80000100a00 */
[----:B0-----:R-:W3:Y:S04]  /*14ea0*/  LDL.LU.64 R6, [R1+0xf8] ;  /* 0x0000f80001067983 */ /* 0x001ee80000300a00 */
[----:B------:R-:W4:Y:S04]  /*14eb0*/  LDL.LU.64 R22, [R1+0xe8] ;  /* 0x0000e80001167983 */ /* 0x000f280000300a00 */
[----:B------:R-:W3:Y:S04]  /*14ec0*/  LDL.LU R16, [R1+0x10] ;  /* 0x0000100001107983 */ /* 0x000ee80000300800 */
[----:B------:R-:W3:Y:S01]  /*14ed0*/  LDL.LU R17, [R1+0x14] ;  /* 0x0000140001117983 */ /* 0x000ee20000300800 */
[----:B--2---:R-:W-:Y:S01]  /*14ee0*/  HMMA.16816.F32 R8, R12, R26, R8 ;  /* 0x0000001a0c08723c */ /* 0x004fe20000001808 */
[----:B------:R-:W-:-:S05]  /*14ef0*/  MOV R19, R0 ;  /* 0x0000000000137202 */ /* 0x000fca0000000f00 */
[----:B------:R0:W-:Y:S04]  /*14f00*/  STL.64 [R1+0xbd0], R18 ;  /* 0x000bd01201007387 */ /* 0x0001e80000100a00 */
[----:B---3--:R1:W-:Y:S04]  /*14f10*/  STL.64 [R1+0xbc8], R16 ;  /* 0x000bc81001007387 */ /* 0x0083e80000100a00 */
[----:B0-----:R-:W2:Y:S04]  /*14f20*/  LDL.LU R18, [R1+0xc8] ;  /* 0x0000c80001127983 */ /* 0x001ea80000300800 */
[----:B------:R-:W2:Y:S04]  /*14f30*/  LDL.LU R19, [R1+0xcc] ;  /* 0x0000cc0001137983 */ /* 0x000ea80000300800 */
[----:B------:R-:W-:Y:S01]  /*14f40*/  STL.64 [R1+0x270], R8 ;  /* 0x0002700801007387 */ /* 0x000fe20000100a00 */
[----:B-1----:R-:W-:Y:S01]  /*14f50*/  IMAD.MOV.U32 R17, RZ, RZ, R26 ;  /* 0x000000ffff117224 */ /* 0x002fe200078e001a */
[----:B------:R-:W-:-:S02]  /*14f60*/  MOV R16, R27 ;  /* 0x0000001b00107202 */ /* 0x000fc40000000f00 */
[----:B------:R0:W-:Y:S04]  /*14f70*/  STL.64 [R1+0x278], R10 ;  /* 0x0002780a01007387 */ /* 0x0001e80000100a00 */
[----:B0-----:R-:W3:Y:S04]  /*14f80*/  LDL.LU.64 R10, [R1+0xe80] ;  /* 0x000e8000010a7983 */ /* 0x001ee80000300a00 */
[----:B------:R-:W3:Y:S04]  /*14f90*/  LDL.LU.64 R8, [R1+0xe78] ;  /* 0x000e780001087983 */ /* 0x000ee80000300a00 */
[----:B------:R-:W3:Y:S04]  /*14fa0*/  LDL.LU.64 R26, [R1+0xe70] ;  /* 0x000e7000011a7983 */ /* 0x000ee80000300a00 */
[----:B--2---:R-:W-:Y:S04]  /*14fb0*/  STL.64 [R1+0xe08], R18 ;  /* 0x000e081201007387 */ /* 0x004fe80000100a00 */
[----:B------:R0:W-:Y:S04]  /*14fc0*/  STL.64 [R1+0xe00], R16 ;  /* 0x000e001001007387 */ /* 0x0001e80000100a00 */
[----:B0-----:R-:W2:Y:S04]  /*14fd0*/  LDL.LU R16, [R1+0x220] ;  /* 0x0002200001107983 */ /* 0x001ea80000300800 */
[----:B------:R-:W2:Y:S04]  /*14fe0*/  LDL.LU R17, [R1+0x224] ;  /* 0x0002240001117983 */ /* 0x000ea80000300800 */
[----:B------:R-:W2:Y:S01]  /*14ff0*/  LDL.LU R18, [R1+0x228] ;  /* 0x0002280001127983 */ /* 0x000ea20000300800 */
[----:B---3--:R-:W-:Y:S03]  /*15000*/  HMMA.16816.F32 R8, R12, R26, R8 ;  /* 0x0000001a0c08723c */ /* 0x008fe60000001808 */
[----:B------:R-:W2:Y:S01]  /*15010*/  LDL.LU R19, [R1+0x22c] ;  /* 0x00022c0001137983 */ /* 0x000ea20000300800 */
[----:B------:R-:W-:Y:S01]  /*15020*/  IMAD.MOV.U32 R2, RZ, RZ, R26 ;  /* 0x000000ffff027224 */ /* 0x000fe200078e001a */
[----:B------:R-:W-:-:S14]  /*15030*/  MOV R3, R27 ;  /* 0x0000001b00037202 */ /* 0x000fdc0000000f00 */
[----:B------:R-:W-:Y:S04]  /*15040*/  STL.64 [R1+0x260], R8 ;  /* 0x0002600801007387 */ /* 0x000fe80000100a00 */
[----:B------:R0:W-:Y:S04]  /*15050*/  STL.64 [R1+0x268], R10 ;  /* 0x0002680a01007387 */ /* 0x0001e80000100a00 */
[----:B0-----:R-:W3:Y:S04]  /*15060*/  LDL.LU.64 R10, [R1+0xe68] ;  /* 0x000e6800010a7983 */ /* 0x001ee80000300a00 */
[----:B------:R-:W3:Y:S04]  /*15070*/  LDL.LU.64 R26, [R1+0xe60] ;  /* 0x000e6000011a7983 */ /* 0x000ee80000300a00 */
[----:B------:R-:W3:Y:S02]  /*15080*/  LDL.LU.64 R24, [R1+0xe58] ;  /* 0x000e580001187983 */ /* 0x000ee40000300a00 */
[----:B---3--:R-:W-:-:S15]  /*15090*/  HMMA.16816.F32 R24, R12, R10, R24 ;  /* 0x0000000a0c18723c */ /* 0x008fde0000001818 */
[----:B------:R-:W-:-:S04]  /*150a0*/  NOP ;  /* 0x0000000000007918 */ /* 0x000fc80000000000 */
[----:B------:R-:W-:Y:S04]  /*150b0*/  STL.64 [R1+0x250], R24 ;  /* 0x0002501801007387 */ /* 0x000fe80000100a00 */
[----:B------:R0:W-:Y:S04]  /*150c0*/  STL.64 [R1+0x258], R26 ;  /* 0x0002581a01007387 */ /* 0x0001e80000100a00 */
[----:B0-----:R-:W3:Y:S04]  /*150d0*/  LDL.LU.64 R26, [R1+0xe50] ;  /* 0x000e5000011a7983 */ /* 0x001ee80000300a00 */
[----:B------:R-:W3:Y:S01]  /*150e0*/  LDL.LU.64 R24, [R1+0xe48] ;  /* 0x000e480001187983 */ /* 0x000ee20000300a00 */
[----:B------:R-:W-:-:S03]  /*150f0*/  MOV R8, R11 ;  /* 0x0000000b00087202 */ /* 0x000fc60000000f00 */
[----:B------:R-:W2:Y:S01]  /*15100*/  LDL.LU R11, [R1+0xe40] ;  /* 0x000e4000010b7983 */ /* 0x000ea20000300800 */
[----:B---3--:R-:W-:-:S15]  /*15110*/  HMMA.16816.F32 R24, R12, R6, R24 ;  /* 0x000000060c18723c */ /* 0x008fde0000001818 */
[----:B------:R-:W-:-:S04]  /*15120*/  NOP ;  /* 0x0000000000007918 */ /* 0x000fc80000000000 */
[----:B------:R0:W-:Y:S04]  /*15130*/  STL.64 [R1+0x240], R24 ;  /* 0x0002401801007387 */ /* 0x0001e80000100a00 */
[----:B------:R1:W-:Y:S01]  /*15140*/  STL.64 [R1+0x248], R26 ;  /* 0x0002481a01007387 */ /* 0x0003e20000100a00 */
[----:B0-----:R-:W-:Y:S01]  /*15150*/  IMAD.MOV.U32 R25, RZ, RZ, R6 ;  /* 0x000000ffff197224 */ /* 0x001fe200078e0006 */
[----:B------:R-:W-:Y:S02]  /*15160*/  MOV R24, R7 ;  /* 0x0000000700187202 */ /* 0x000fe40000000f00 */
[----:B-1----:R-:W3:Y:S04]  /*15170*/  LDL.LU.64 R26, [R1+0xe38] ;  /* 0x000e3800011a7983 */ /* 0x002ee80000300a00 */
[----:B------:R-:W2:Y:S04]  /*15180*/  LDL.LU.64 R6, [R1+0xe30] ;  /* 0x000e300001067983 */ /* 0x000ea80000300a00 */
[----:B------:R-:W2:Y:S01]  /*15190*/  LDL.LU.64 R4, [R1+0xe28] ;  /* 0x000e280001047983 */ /* 0x000ea20000300a00 */
[----:B------:R-:W-:-:S02]  /*151a0*/  IMAD.MOV.U32 R0, RZ, RZ, R10 ;  /* 0x000000ffff007224 */ /* 0x000fc400078e000a */
[----:B----4-:R-:W-:Y:S01]  /*151b0*/  IMAD.MOV.U32 R10, RZ, RZ, R22 ;  /* 0x000000ffff0a7224 */ /* 0x010fe200078e0016 */
[----:B--2---:R-:W-:Y:S01]  /*151c0*/  HMMA.16816.F32 R4, R12, R22, R4 ;  /* 0x000000160c04723c */ /* 0x004fe20000001804 */
[----:B---3--:R-:W-:Y:S04]  /*151d0*/  STL.64 [R1+0xdf0], R26 ;  /* 0x000df01a01007387 */ /* 0x008fe80000100a00 */
[----:B------:R0:W-:Y:S04]  /*151e0*/  STL.64 [R1+0xde8], R24 ;  /* 0x000de81801007387 */ /* 0x0001e80000100a00 */
[----:B0-----:R-:W2:Y:S04]  /*151f0*/  LDL.LU R24, [R1+0x210] ;  /* 0x0002100001187983 */ /* 0x001ea80000300800 */
[----:B------:R-:W2:Y:S04]  /*15200*/  LDL.LU R25, [R1+0x214] ;  /* 0x0002140001197983 */ /* 0x000ea80000300800 */
[----:B------:R-:W2:Y:S04]  /*15210*/  LDL.LU R26, [R1+0x218] ;  /* 0x00021800011a7983 */ /* 0x000ea80000300800 */
[----:B------:R-:W2:Y:S04]  /*15220*/  LDL.LU R27, [R1+0x21c] ;  /* 0x00021c00011b7983 */ /* 0x000ea80000300800 */
[----:B------:R0:W-:Y:S04]  /*15230*/  STL.64 [R1+0x230], R4 ;  /* 0x0002300401007387 */ /* 0x0001e80000100a00 */
[----:B------:R1:W-:Y:S01]  /*15240*/  STL.64 [R1+0x238], R6 ;  /* 0x0002380601007387 */ /* 0x0003e20000100a00 */
[----:B0-----:R-:W-:-:S03]  /*15250*/  MOV R5, R23 ;  /* 0x0000001700057202 */ /* 0x001fc60000000f00 */
[----:B-1----:R-:W3:Y:S04]  /*15260*/  LDL.LU.64 R6, [R1+0xe20] ;  /* 0x000e200001067983 */ /* 0x002ee80000300a00 */
[----:B------:R-:W4:Y:S04]  /*15270*/  LDL.LU R4, [R1+0xe18] ;  /* 0x000e180001047983 */ /* 0x000f280000300800 */
[----:B------:R-:W2:Y:S02]  /*15280*/  LDL.LU.64 R22, [R1+0xe10] ;  /* 0x000e100001167983 */ /* 0x000ea40000300a00 */
[----:B--2---:R-:W-:Y:S01]  /*15290*/  HMMA.16816.F32 R16, R12, R22, R16 ;  /* 0x000000160c10723c */ /* 0x004fe20000001810 */
[----:B------:R-:W-:Y:S01]  /*152a0*/  IMAD.MOV.U32 R28, RZ, RZ, R22 ;  /* 0x000000ffff1c7224 */ /* 0x000fe200078e0016 */
[----:B------:R-:W-:-:S15]  /*152b0*/  MOV R9, R23 ;  /* 0x0000001700097202 */ /* 0x000fde0000000f00 */
[----:B------:R-:W-:Y:S02]  /*152c0*/  NOP ;  /* 0x0000000000007918 */ /* 0x000fe40000000000 */
[----:B------:R-:W-:Y:S04]  /*152d0*/  STL.64 [R1+0x220], R16 ;  /* 0x0002201001007387 */ /* 0x000fe80000100a00 */
[----:B------:R0:W-:Y:S04]  /*152e0*/  STL.64 [R1+0x228], R18 ;  /* 0x0002281201007387 */ /* 0x0001e80000100a00 */
[----:B0-----:R-:W2:Y:S04]  /*152f0*/  LDL.LU.64 R18, [R1+0xe08] ;  /* 0x000e080001127983 */ /* 0x001ea80000300a00 */
[----:B------:R-:W3:Y:S04]  /*15300*/  LDL.LU.64 R16, [R1+0xe00] ;  /* 0x000e000001107983 */ /* 0x000ee80000300a00 */
[----:B------:R-:W3:Y:S04]  /*15310*/  LDL.LU.64 R22, [R1+0xdf8] ;  /* 0x000df80001167983 */ /* 0x000ee80000300a00 */
[----:B------:R-:W4:Y:S04]  /*15320*/  LDL.LU R20, [R1+0x190] ;  /* 0x0001900001147983 */ /* 0x000f280000300800 */
[----:B------:R-:W4:Y:S01]  /*15330*/  LDL.LU R21, [R1+0x194] ;  /* 0x0001940001157983 */ /* 0x000f220000300800 */
[C---:B--2---:R-:W-:Y:S03]  /*15340*/  HMMA.16816.F32 R24, R12.reuse, R18, R24 ;  /* 0x000000120c18723c */ /* 0x044fe60000001818 */
[----:B---3--:R-:W-:Y:S04]  /*15350*/  STL.64 [R1+0xd20], R22 ;  /* 0x000d201601007387 */ /* 0x008fe80000100a00 */
[----:B----4-:R0:W-:Y:S04]  /*15360*/  STL.64 [R1+0xd18], R20 ;  /* 0x000d181401007387 */ /* 0x0101e80000100a00 */
[----:B0-----:R-:W2:Y:S04]  /*15370*/  LDL.LU R20, [R1+0x200] ;  /* 0x0002000001147983 */ /* 0x001ea80000300800 */
[----:B------:R-:W2:Y:S04]  /*15380*/  LDL.LU R21, [R1+0x204] ;  /* 0x0002040001157983 */ /* 0x000ea80000300800 */
[----:B------:R-:W2:Y:S04]  /*15390*/  LDL.LU R22, [R1+0x208] ;  /* 0x0002080001167983 */ /* 0x000ea80000300800 */
[----:B------:R-:W2:Y:S04]  /*153a0*/  LDL.LU R23, [R1+0x20c] ;  /* 0x00020c0001177983 */ /* 0x000ea80000300800 */
[----:B------:R-:W-:Y:S04]  /*153b0*/  STL.64 [R1+0x210], R24 ;  /* 0x0002101801007387 */ /* 0x000fe80000100a00 */
[----:B------:R0:W-:Y:S04]  /*153c0*/  STL.64 [R1+0x218], R26 ;  /* 0x0002181a01007387 */ /* 0x0001e80000100a00 */
[----:B0-----:R-:W2:Y:S04]  /*153d0*/  LDL.LU.64 R26, [R1+0xdf0] ;  /* 0x000df000011a7983 */ /* 0x001ea80000300a00 */
[----:B------:R-:W3:Y:S04]  /*153e0*/  LDL.LU.64 R24, [R1+0xde8] ;  /* 0x000de80001187983 */ /* 0x000ee80000300a00 */
[----:B------:R0:W-:Y:S02]  /*153f0*/  STL.64 [R1+0xbe0], R18 ;  /* 0x000be01201007387 */ /* 0x0001e40000100a00 */
[----:B0-----:R-:W-:Y:S01]  /*15400*/  IMAD.MOV.U32 R18, RZ, RZ, R28 ;  /* 0x000000ffff127224 */ /* 0x001fe200078e001c */
[----:B------:R-:W-:Y:S01]  /*15410*/  MOV R19, R9 ;  /* 0x0000000900137202 */ /* 0x000fe20000000f00 */
[----:B------:R-:W4:Y:S04]  /*15420*/  LDL.LU R28, [R1+0xde4] ;  /* 0x000de400011c7983 */ /* 0x000f280000300800 */
[----:B------:R-:W4:Y:S04]  /*15430*/  LDL.LU R9, [R1+0xde0] ;  /* 0x000de00001097983 */ /* 0x000f280000300800 */
[----:B------:R0:W-:Y:S02]  /*15440*/  STL.64 [R1+0xbf8], R18 ;  /* 0x000bf81201007387 */ /* 0x0001e40000100a00 */
[----:B0-----:R-:W-:Y:S01]  /*15450*/  IMAD.MOV.U32 R18, RZ, RZ, R10 ;  /* 0x000000ffff127224 */ /* 0x001fe200078e000a */
[----:B------:R-:W-:Y:S01]  /*15460*/  MOV R19, R5 ;  /* 0x0000000500137202 */ /* 0x000fe20000000f00 */
[----:B------:R-:W4:Y:S04]  /*15470*/  LDL.LU R10, [R1+0xddc] ;  /* 0x000ddc00010a7983 */ /* 0x000f280000300800 */
[----:B------:R-:W4:Y:S04]  /*15480*/  LDL.LU R5, [R1+0xdd8] ;  /* 0x000dd80001057983 */ /* 0x000f280000300800 */
[----:B------:R3:W-:Y:S01]  /*15490*/  STL.64 [R1+0xc10], R18 ;  /* 0x000c101201007387 */ /* 0x0007e20000100a00 */
[----:B--2---:R-:W-:Y:S01]  /*154a0*/  HMMA.16816.F32 R20, R12, R26, R20 ;  /* 0x0000001a0c14723c */ /* 0x004fe20000001814 */
[----:B---3--:R-:W-:Y:S01]  /*154b0*/  IMAD.MOV.U32 R18, RZ, RZ, R25 ;  /* 0x000000ffff127224 */ /* 0x008fe200078e0019 */
[----:B------:R-:W-:-:S15]  /*154c0*/  MOV R19, R24 ;  /* 0x0000001800137202 */ /* 0x000fde0000000f00 */
[----:B------:R-:W-:Y:S02]  /*154d0*/  NOP ;  /* 0x0000000000007918 */ /* 0x000fe40000000000 */
[----:B------:R-:W-:Y:S04]  /*154e0*/  STL.64 [R1+0x200], R20 ;  /* 0x0002001401007387 */ /* 0x000fe80000100a00 */
[----:B------:R-:W-:Y:S04]  /*154f0*/  STL.64 [R1+0x208], R22 ;  /* 0x0002081601007387 */ /* 0x000fe80000100a00 */
[----:B------:R-:W-:Y:S04]  /*15500*/  STL.64 [R1+0xc28], R18 ;  /* 0x000c281201007387 */ /* 0x000fe80000100a00 */
[----:B------:R0:W-:Y:S04]  /*15510*/  STL.64 [R1+0xbd8], R26 ;  /* 0x000bd81a01007387 */ /* 0x0001e80000100a00 */
[----:B------:R-:W2:Y:S04]  /*15520*/  LDL.LU R24, [R1+0x20] ;  /* 0x0000200001187983 */ /* 0x000ea80000300800 */
[----:B------:R-:W2:Y:S04]  /*15530*/  LDL.LU R25, [R1+0x24] ;  /* 0x0000240001197983 */ /* 0x000ea80000300800 */
[----:B0-----:R-:W3:Y:S04]  /*15540*/  LDL.LU R26, [R1+0x28] ;  /* 0x00002800011a7983 */ /* 0x001ee80000300800 */
[----:B------:R-:W3:Y:S01]  /*15550*/  LDL.LU R27, [R1+0x2c] ;  /* 0x00002c00011b7983 */ /* 0x000ee20000300800 */
[----:B------:R-:W-:-:S03]  /*15560*/  IMAD.MOV.U32 R18, RZ, RZ, R0 ;  /* 0x000000ffff127224 */ /* 0x000fc600078e0000 */
[----:B------:R-:W2:Y:S01]  /*15570*/  LDL.LU R0, [R1+0xdd4] ;  /* 0x000dd40001007983 */ /* 0x000ea20000300800 */
[----:B------:R-:W-:-:S03]  /*15580*/  MOV R19, R8 ;  /* 0x0000000800137202 */ /* 0x000fc60000000f00 */
[----:B------:R-:W4:Y:S04]  /*15590*/  LDL.LU R8, [R1+0xdd0] ;  /* 0x000dd00001087983 */ /* 0x000f280000300800 */
[----:B------:R0:W-:Y:S02]  /*155a0*/  STL.64 [R1+0xc40], R18 ;  /* 0x000c401201007387 */ /* 0x0001e40000100a00 */
[----:B0-----:R-:W-:Y:S02]  /*155b0*/  MOV R18, R2 ;  /* 0x0000000200127202 */ /* 0x001fe40000000f00 */
[----:B---3--:R0:W-:Y:S04]  /*155c0*/  STL.64 [R1+0xbf0], R26 ;  /* 0x000bf01a01007387 */ /* 0x0081e80000100a00 */
[----:B--2---:R1:W-:Y:S01]  /*155d0*/  STL.64 [R1+0xbe8], R24 ;  /* 0x000be81801007387 */ /* 0x0043e20000100a00 */
[----:B0-----:R-:W-:-:S03]  /*155e0*/  IMAD.MOV.U32 R27, RZ, RZ, R0 ;  /* 0x000000ffff1b7224 */ /* 0x001fc600078e0000 */
[----:B-1----:R-:W2:Y:S04]  /*155f0*/  LDL.LU R24, [R1+0x30] ;  /* 0x0000300001187983 */ /* 0x002ea80000300800 */
[----:B------:R-:W2:Y:S04]  /*15600*/  LDL.LU R25, [R1+0x34] ;  /* 0x0000340001197983 */ /* 0x000ea80000300800 */
[----:B------:R-:W3:Y:S04]  /*15610*/  LDL.LU R26, [R1+0x38] ;  /* 0x00003800011a7983 */ /* 0x000ee80000300800 */
[----:B------:R-:W2:Y:S04]  /*15620*/  LDL.LU R0, [R1+0xdcc] ;  /* 0x000dcc0001007983 */ /* 0x000ea80000300800 */
[----:B------:R-:W4:Y:S01]  /*15630*/  LDL.LU R2, [R1+0xdc8] ;  /* 0x000dc80001027983 */ /* 0x000f220000300800 */
[----:B------:R-:W-:-:S03]  /*15640*/  IMAD.MOV.U32 R19, RZ, RZ, R3 ;  /* 0x000000ffff137224 */ /* 0x000fc600078e0003 */
[----:B------:R-:W4:Y:S04]  /*15650*/  LDL.LU R3, [R1+0xdc4] ;  /* 0x000dc40001037983 */ /* 0x000f280000300800 */
[----:B------:R0:W-:Y:S02]  /*15660*/  STL.64 [R1+0xc58], R18 ;  /* 0x000c581201007387 */ /* 0x0001e40000100a00 */
[----:B0-----:R-:W-:Y:S01]  /*15670*/  MOV R18, R17 ;  /* 0x0000001100127202 */ /* 0x001fe20000000f00 */
[----:B------:R-:W-:Y:S01]  /*15680*/  IMAD.MOV.U32 R19, RZ, RZ, R16 ;  /* 0x000000ffff137224 */ /* 0x000fe200078e0010 */
[----:B---3--:R0:W-:Y:S04]  /*15690*/  STL.64 [R1+0xc08], R26 ;  /* 0x000c081a01007387 */ /* 0x0081e80000100a00 */
[----:B--2---:R1:W-:Y:S01]  /*156a0*/  STL.64 [R1+0xc00], R24 ;  /* 0x000c001801007387 */ /* 0x0043e20000100a00 */
[----:B0-----:R-:W-:Y:S01]  /*156b0*/  MOV R26, R0 ;  /* 0x00000000001a7202 */ /* 0x001fe20000000f00 */
[----:B----4-:R-:W-:-:S02]  /*156c0*/  IMAD.MOV.U32 R27, RZ, RZ, R2 ;  /* 0x000000ffff1b7224 */ /* 0x010fc400078e0002 */
[----:B-1----:R-:W2:Y:S04]  /*156d0*/  LDL.LU R24, [R1+0x40] ;  /* 0x0000400001187983 */ /* 0x002ea80000300800 */
[----:B------:R-:W2:Y:S04]  /*156e0*/  LDL.LU R25, [R1+0x44] ;  /* 0x0000440001197983 */ /* 0x000ea80000300800 */
[----:B------:R-:W3:Y:S04]  /*156f0*/  LDL.LU R0, [R1+0xdc0] ;  /* 0x000dc00001007983 */ /* 0x000ee80000300800 */
[----:B------:R-:W4:Y:S04]  /*15700*/  LDL.LU R2, [R1+0xdbc] ;  /* 0x000dbc0001027983 */ /* 0x000f280000300800 */
[----:B------:R0:W-:Y:S02]  /*15710*/  STL.64 [R1+0xc70], R18 ;  /* 0x000c701201007387 */ /* 0x0001e40000100a00 */
[----:B0-----:R-:W-:-:S02]  /*15720*/  MOV R18, R7 ;  /* 0x0000000700127202 */ /* 0x001fc40000000f00 */
[----:B------:R-:W4:Y:S01]  /*15730*/  LDL.LU R7, [R1+0xdb8] ;  /* 0x000db80001077983 */ /* 0x000f220000300800 */
[----:B------:R-:W-:-:S03]  /*15740*/  IMAD.MOV.U32 R19, RZ, RZ, R4 ;  /* 0x000000ffff137224 */ /* 0x000fc600078e0004 */
[----:B------:R-:W4:Y:S04]  /*15750*/  LDL.LU R4, [R1+0xdb4] ;  /* 0x000db40001047983 */ /* 0x000f280000300800 */
[----:B------:R-:W-:Y:S04]  /*15760*/  STL.64 [R1+0xc88], R18 ;  /* 0x000c881201007387 */ /* 0x000fe80000100a00 */
[----:B------:R3:W-:Y:S04]  /*15770*/  STL.64 [R1+0xc20], R26 ;  /* 0x000c201a01007387 */ /* 0x0007e80000100a00 */
[----:B--2---:R0:W-:Y:S01]  /*15780*/  STL.64 [R1+0xc18], R24 ;  /* 0x000c181801007387 */ /* 0x0041e20000100a00 */
[----:B---3--:R-:W-:-:S03]  /*15790*/  IMAD.MOV.U32 R26, RZ, RZ, R0 ;  /* 0x000000ffff1a7224 */ /* 0x008fc600078e0000 */
[----:B0-----:R-:W2:Y:S01]  /*157a0*/  LDL.LU R24, [R1+0x50] ;  /* 0x0000500001187983 */ /* 0x001ea20000300800 */
[----:B----4-:R-:W-:-:S03]  /*157b0*/  MOV R25, R2 ;  /* 0x0000000200197202 */ /* 0x010fc60000000f00 */
[----:B------:R-:W3:Y:S04]  /*157c0*/  LDL.LU R2, [R1+0xdb0] ;  /* 0x000db00001027983 */ /* 0x000ee80000300800 */
[----:B------:R-:W4:Y:S01]  /*157d0*/  LDL.LU R0, [R1+0xdac] ;  /* 0x000dac0001007983 */ /* 0x000f220000300800 */
[----:B------:R-:W-:-:S03]  /*157e0*/  MOV R27, R7 ;  /* 0x00000007001b7202 */ /* 0x000fc60000000f00 */
[----:B------:R-:W4:Y:S01]  /*157f0*/  LDL.LU R7, [R1+0xda8] ;  /* 0x000da80001077983 */ /* 0x000f220000300800 */
[----:B------:R-:W-:Y:S01]  /*15800*/  IMAD.MOV.U32 R18, RZ, RZ, R6 ;  /* 0x000000ffff127224 */ /* 0x000fe200078e0006 */
[----:B------:R-:W-:Y:S02]  /*15810*/  MOV R19, R29 ;  /* 0x0000001d00137202 */ /* 0x000fe40000000f00 */
[----:B------:R-:W4:Y:S04]  /*15820*/  LDL.LU R6, [R1+0xda4] ;  /* 0x000da40001067983 */ /* 0x000f280000300800 */
[----:B------:R-:W-:Y:S04]  /*15830*/  STL.64 [R1+0xca0], R18 ;  /* 0x000ca01201007387 */ /* 0x000fe80000100a00 */
[----:B------:R-:W-:Y:S04]  /*15840*/  STL.64 [R1+0xc38], R26 ;  /* 0x000c381a01007387 */ /* 0x000fe80000100a00 */
[----:B--2---:R3:W-:Y:S02]  /*15850*/  STL.64 [R1+0xc30], R24 ;  /* 0x000c301801007387 */ /* 0x0047e40000100a00 */
[----:B---3--:R-:W-:Y:S01]  /*15860*/  IMAD.MOV.U32 R24, RZ, RZ, R2 ;  /* 0x000000ffff187224 */ /* 0x008fe200078e0002 */
[----:B----4-:R-:W-:Y:S01]  /*15870*/  MOV R25, R0 ;  /* 0x0000000000197202 */ /* 0x010fe20000000f00 */
[----:B------:R-:W2:Y:S01]  /*15880*/  LDL.LU R2, [R1+0xda0] ;  /* 0x000da00001027983 */ /* 0x000ea20000300800 */
[----:B------:R-:W-:-:S03]  /*15890*/  IMAD.MOV.U32 R26, RZ, RZ, R7 ;  /* 0x000000ffff1a7224 */ /* 0x000fc600078e0007 */
[----:B------:R-:W3:Y:S04]  /*158a0*/  LDL.LU R0, [R1+0xd9c] ;  /* 0x000d9c0001007983 */ /* 0x000ee80000300800 */
[----:B------:R-:W4:Y:S01]  /*158b0*/  LDL.LU R7, [R1+0xd98] ;  /* 0x000d980001077983 */ /* 0x000f220000300800 */
[----:B------:R-:W-:Y:S01]  /*158c0*/  MOV R27, R6 ;  /* 0x00000006001b7202 */ /* 0x000fe20000000f00 */
[----:B------:R-:W-:Y:S01]  /*158d0*/  IMAD.MOV.U32 R18, RZ, RZ, R28 ;  /* 0x000000ffff127224 */ /* 0x000fe200078e001c */
[----:B------:R-:W-:Y:S01]  /*158e0*/  MOV R19, R11 ;  /* 0x0000000b00137202 */ /* 0x000fe20000000f00 */
[----:B------:R-:W4:Y:S04]  /*158f0*/  LDL.LU R6, [R1+0xd94] ;  /* 0x000d940001067983 */ /* 0x000f280000300800 */
[----:B------:R-:W-:Y:S04]  /*15900*/  STL.64 [R1+0xcb8], R18 ;  /* 0x000cb81201007387 */ /* 0x000fe80000100a00 */
[----:B------:R-:W-:Y:S04]  /*15910*/  STL.64 [R1+0xc50], R26 ;  /* 0x000c501a01007387 */ /* 0x000fe80000100a00 */
[----:B------:R2:W-:Y:S02]  /*15920*/  STL.64 [R1+0xc48], R24 ;  /* 0x000c481801007387 */ /* 0x0005e40000100a00 */
[----:B--2---:R-:W-:-:S02]  /*15930*/  IMAD.MOV.U32 R24, RZ, RZ, R2 ;  /* 0x000000ffff187224 */ /* 0x004fc400078e0002 */
[----:B------:R-:W2:Y:S01]  /*15940*/  LDL.LU R2, [R1+0xd90] ;  /* 0x000d900001027983 */ /* 0x000ea20000300800 */
[----:B---3--:R-:W-:-:S03]  /*15950*/  MOV R25, R0 ;  /* 0x0000000000197202 */ /* 0x008fc60000000f00 */
[----:B------:R-:W3:Y:S01]  /*15960*/  LDL.LU R0, [R1+0xd8c] ;  /* 0x000d8c0001007983 */ /* 0x000ee20000300800 */
[----:B----4-:R-:W-:-:S03]  /*15970*/  IMAD.MOV.U32 R26, RZ, RZ, R7 ;  /* 0x000000ffff1a7224 */ /* 0x010fc600078e0007 */
[----:B------:R-:W4:Y:S01]  /*15980*/  LDL.LU R7, [R1+0xd88] ;  /* 0x000d880001077983 */ /* 0x000f220000300800 */
[----:B------:R-:W-:Y:S01]  /*15990*/  MOV R27, R6 ;  /* 0x00000006001b7202 */ /* 0x000fe20000000f00 */
[----:B------:R-:W-:Y:S02]  /*159a0*/  IMAD.MOV.U32 R18, RZ, RZ, R10 ;  /* 0x000000ffff127224 */ /* 0x000fe400078e000a */
[----:B------:R-:W4:Y:S01]  /*159b0*/  LDL.LU R6, [R1+0xd84] ;  /* 0x000d840001067983 */ /* 0x000f220000300800 */
[----:B------:R-:W-:-:S05]  /*159c0*/  MOV R19, R9 ;  /* 0x0000000900137202 */ /* 0x000fca0000000f00 */
        /* <DEDUP_REMOVED lines=22> */
[----:B------:R-:W-:-:S03]  /*15b30*/  MOV R27, R6 ;  /* 0x00000006001b7202 */ /* 0x000fc60000000f00 */
        /* <DEDUP_REMOVED lines=9> */
[----:B------:R-:W-:Y:S04]  /*15bd0*/  STL.64 [R1+0xc98], R26 ;  /* 0x000c981a01007387 */ /* 0x000fe80000100a00 */
[----:B------:R4:W-:Y:S02]  /*15be0*/  STL.64 [R1+0xc90], R24 ;  /* 0x000c901801007387 */ /* 0x0009e40000100a00 */
[----:B----4-:R-:W-:-:S02]  /*15bf0*/  IMAD.MOV.U32 R24, RZ, RZ, R7 ;  /* 0x000000ffff187224 */ /* 0x010fc400078e0007 */
[----:B------:R-:W4:Y:S04]  /*15c00*/  LDL.LU R7, [R1+0xd60] ;  /* 0x000d600001077983 */ /* 0x000f280000300800 */
[----:B------:R-:W4:Y:S01]  /*15c10*/  LDL.LU R25, [R1+0xa4] ;  /* 0x0000a40001197983 */ /* 0x000f220000300800 */
[----:B---3--:R-:W-:Y:S01]  /*15c20*/  MOV R26, R0 ;  /* 0x00000000001a7202 */ /* 0x008fe20000000f00 */
[----:B--2---:R-:W-:Y:S02]  /*15c30*/  IMAD.MOV.U32 R27, RZ, RZ, R2 ;  /* 0x000000ffff1b7224 */ /* 0x004fe400078e0002 */
[----:B------:R-:W2:Y:S04]  /*15c40*/  LDL.LU R0, [R1+0xd5c] ;  /* 0x000d5c0001007983 */ /* 0x000ea80000300800 */
[----:B------:R-:W3:Y:S04]  /*15c50*/  LDL.LU R2, [R1+0xd58] ;  /* 0x000d580001027983 */ /* 0x000ee80000300800 */
[----:B------:R-:W-:Y:S04]  /*15c60*/  STL.64 [R1+0xcb0], R26 ;  /* 0x000cb01a01007387 */ /* 0x000fe80000100a00 */
[----:B----4-:R0:W-:Y:S02]  /*15c70*/  STL.64 [R1+0xca8], R24 ;  /* 0x000ca81801007387 */ /* 0x0101e40000100a00 */
[----:B0-----:R-:W-:Y:S01]  /*15c80*/  MOV R24, R6 ;  /* 0x0000000600187202 */ /* 0x001fe20000000f00 */
[----:B------:R-:W-:Y:S01]  /*15c90*/  IMAD.MOV.U32 R25, RZ, RZ, R7 ;  /* 0x000000ffff197224 */ /* 0x000fe200078e0007 */
[----:B------:R-:W4:Y:S04]  /*15ca0*/  LDL.LU R6, [R1+0xd54] ;  /* 0x000d540001067983 */ /* 0x000f280000300800 */
[----:B------:R-:W3:Y:S04]  /*15cb0*/  LDL.LU R7, [R1+0xd50] ;  /* 0x000d500001077983 */ /* 0x000ee80000300800 */
[----:B------:R-:W3:Y:S01]  /*15cc0*/  LDL.LU R26, [R1+0x1a8] ;  /* 0x0001a800011a7983 */ /* 0x000ee20000300800 */
[----:B--2---:R-:W-:-:S03]  /*15cd0*/  MOV R27, R0 ;  /* 0x00000000001b7202 */ /* 0x004fc60000000f00 */
[----:B------:R-:W2:Y:S04]  /*15ce0*/  LDL.LU R0, [R1+0xd4c] ;  /* 0x000d4c0001007983 */ /* 0x000ea80000300800 */
[----:B---3--:R0:W-:Y:S04]  /*15cf0*/  STL.64 [R1+0xcc8], R26 ;  /* 0x000cc81a01007387 */ /* 0x0081e80000100a00 */
[----:B------:R1:W-:Y:S01]  /*15d00*/  STL.64 [R1+0xcc0], R24 ;  /* 0x000cc01801007387 */ /* 0x0003e20000100a00 */
[----:B0-----:R-:W-:Y:S02]  /*15d10*/  IMAD.MOV.U32 R26, RZ, RZ, R7 ;  /* 0x000000ffff1a7224 */ /* 0x001fe400078e0007 */
[----:B-1----:R-:W-:Y:S01]  /*15d20*/  IMAD.MOV.U32 R24, RZ, RZ, R2 ;  /* 0x000000ffff187224 */ /* 0x002fe200078e0002 */
[----:B----4-:R-:W-:Y:S01]  /*15d30*/  MOV R25, R6 ;  /* 0x0000000600197202 */ /* 0x010fe20000000f00 */
[----:B------:R-:W3:Y:S04]  /*15d40*/  LDL.LU R2, [R1+0xd48] ;  /* 0x000d480001027983 */ /* 0x000ee80000300800 */
[----:B------:R-:W4:Y:S04]  /*15d50*/  LDL.LU R6, [R1+0xd44] ;  /* 0x000d440001067983 */ /* 0x000f280000300800 */
[----:B------:R-:W2:Y:S04]  /*15d60*/  LDL.LU R7, [R1+0xd40] ;  /* 0x000d400001077983 */ /* 0x000ea80000300800 */
[----:B------:R-:W2:Y:S04]  /*15d70*/  LDL.LU R27, [R1+0x1bc] ;  /* 0x0001bc00011b7983 */ /* 0x000ea80000300800 */
[----:B--2---:R4:W-:Y:S04]  /*15d80*/  STL.64 [R1+0xce0], R26 ;  /* 0x000ce01a01007387 */ /* 0x0049e80000100a00 */
[----:B------:R0:W-:Y:S01]  /*15d90*/  STL.64 [R1+0xcd8], R24 ;  /* 0x000cd81801007387 */ /* 0x0001e20000100a00 */
[----:B----4-:R-:W-:Y:S01]  /*15da0*/  MOV R26, R6 ;  /* 0x00000006001a7202 */ /* 0x010fe20000000f00 */
[----:B------:R-:W-:Y:S01]  /*15db0*/  IMAD.MOV.U32 R27, RZ, RZ, R7 ;  /* 0x000000ffff1b7224 */ /* 0x000fe200078e0007 */
[----:B0-----:R-:W-:Y:S01]  /*15dc0*/  MOV R24, R0 ;  /* 0x0000000000187202 */ /* 0x001fe20000000f00 */
[----:B---3--:R-:W-:Y:S01]  /*15dd0*/  IMAD.MOV.U32 R25, RZ, RZ, R2 ;  /* 0x000000ffff197224 */ /* 0x008fe200078e0002 */
[----:B------:R-:W2:Y:S04]  /*15de0*/  LDL.LU R0, [R1+0xd3c] ;  /* 0x000d3c0001007983 */ /* 0x000ea80000300800 */
[----:B------:R-:W3:Y:S04]  /*15df0*/  LDL.LU R2, [R1+0xd38] ;  /* 0x000d380001027983 */ /* 0x000ee80000300800 */
[----:B------:R-:W4:Y:S04]  /*15e00*/  LDL.LU R6, [R1+0xd34] ;  /* 0x000d340001067983 */ /* 0x000f280000300800 */
[----:B------:R-:W4:Y:S04]  /*15e10*/  LDL.LU R7, [R1+0xd30] ;  /* 0x000d300001077983 */ /* 0x000f280000300800 */
[----:B------:R-:W-:Y:S04]  /*15e20*/  STL.64 [R1+0xcf8], R26 ;  /* 0x000cf81a01007387 */ /* 0x000fe80000100a00 */
[----:B------:R0:W-:Y:S04]  /*15e30*/  STL.64 [R1+0xcf0], R24 ;  /* 0x000cf01801007387 */ /* 0x0001e80000100a00 */
[----:B0-----:R-:W2:Y:S04]  /*15e40*/  LDL.LU R24, [R1+0x1d0] ;  /* 0x0001d00001187983 */ /* 0x001ea80000300800 */
[----:B------:R-:W2:Y:S01]  /*15e50*/  LDL.LU R25, [R1+0x1d4] ;  /* 0x0001d40001197983 */ /* 0x000ea20000300800 */
[----:B----4-:R-:W-:Y:S01]  /*15e60*/  HMMA.16816.F32 R20, R12, R6, R20 ;  /* 0x000000060c14723c */ /* 0x010fe20000001814 */
[----:B---3--:R-:W-:Y:S01]  /*15e70*/  MOV R26, R2 ;  /* 0x00000002001a7202 */ /* 0x008fe20000000f00 */
[----:B--2---:R-:W-:Y:S01]  /*15e80*/  IMAD.MOV.U32 R27, RZ, RZ, R0 ;  /* 0x000000ffff1b7224 */ /* 0x004fe200078e0000 */
[----:B------:R-:W2:Y:S04]  /*15e90*/  LDL.LU R2, [R1+0xd2c] ;  /* 0x000d2c0001027983 */ /* 0x000ea80000300800 */
[----:B------:R-:W3:-:S12]  /*15ea0*/  LDL.LU R0, [R1+0xd28] ;  /* 0x000d280001007983 */ /* 0x000ed80000300800 */
[----:B------:R-:W-:Y:S04]  /*15eb0*/  STL.64 [R1+0x1f0], R20 ;  /* 0x0001f01401007387 */ /* 0x000fe80000100a00 */
[----:B------:R0:W-:Y:S04]  /*15ec0*/  STL.64 [R1+0x1f8], R22 ;  /* 0x0001f81601007387 */ /* 0x0001e80000100a00 */
[----:B0-----:R-:W4:Y:S04]  /*15ed0*/  LDL.LU.64 R22, [R1+0xd20] ;  /* 0x000d200001167983 */ /* 0x001f280000300a00 */
[----:B------:R-:W2:Y:S01]  /*15ee0*/  LDL.LU.64 R20, [R1+0xd18] ;  /* 0x000d180001147983 */ /* 0x000ea20000300a00 */
[----:B------:R-:W-:Y:S01]  /*15ef0*/  IMAD.MOV.U32 R18, RZ, RZ, R4 ;  /* 0x000000ffff127224 */ /* 0x000fe200078e0004 */
[----:B----4-:R-:W-:Y:S02]  /*15f00*/  HMMA.16816.F32 R12, R12, R22, R8 ;  /* 0x000000160c0c723c */ /* 0x010fe40000001808 */
[----:B------:R-:W4:Y:S04]  /*15f10*/  LDL.LU.64 R10, [R1+0xd10] ;  /* 0x000d1000010a7983 */ /* 0x000f280000300a00 */
[----:B------:R-:W4:Y:S01]  /*15f20*/  LDL.LU.64 R8, [R1+0xd08] ;  /* 0x000d080001087983 */ /* 0x000f220000300a00 */
[----:B------:R-:W-:-:S12]  /*15f30*/  MOV R19, R3 ;  /* 0x0000000300137202 */ /* 0x000fd80000000f00 */
[----:B------:R0:W-:Y:S04]  /*15f40*/  STL.64 [R1+0x1e0], R12 ;  /* 0x0001e00c01007387 */ /* 0x0001e80000100a00 */
[----:B------:R3:W-:Y:S01]  /*15f50*/  STL.64 [R1+0x1e8], R14 ;  /* 0x0001e80e01007387 */ /* 0x0007e20000100a00 */
[----:B------:R-:W1:Y:S01]  /*15f60*/  S2R R3, SR_CTAID.X ;  /* 0x0000000000037919 */ /* 0x000e620000002500 */
[----:B------:R-:W-:Y:S01]  /*15f70*/  UIADD3 UR4, UP0, UPT, UR4, 0x20, URZ ;  /* 0x0000002004047890 */ /* 0x000fe2000ff1e0ff */
[----:B0-----:R-:W0:Y:S01]  /*15f80*/  LDC R13, c[0x0][0x3d4] ;  /* 0x0000f500ff0d7b82 */ /* 0x001e220000000800 */
[----:B---3--:R-:W-:Y:S01]  /*15f90*/  MOV R14, R0 ;  /* 0x00000000000e7202 */ /* 0x008fe20000000f00 */
[----:B--2---:R-:W-:Y:S01]  /*15fa0*/  IMAD.MOV.U32 R15, RZ, RZ, R2 ;  /* 0x000000ffff0f7224 */ /* 0x004fe200078e0002 */
[----:B------:R-:W0:Y:S05]  /*15fb0*/  LDL.LU R0, [R1+0xd04] ;  /* 0x000d040001007983 */ /* 0x000e2a0000300800 */
[----:B------:R-:W2:Y:S01]  /*15fc0*/  LDC R12, c[0x0][0x3c4] ;  /* 0x0000f100ff0c7b82 */ /* 0x000ea20000000800 */
[----:B------:R-:W2:Y:S04]  /*15fd0*/  LDL.LU R2, [R1+0xd00] ;  /* 0x000d000001027983 */ /* 0x000ea80000300800 */
[----:B------:R-:W3:Y:S04]  /*15fe0*/  LDL.LU R29, [R1+0x19c] ;  /* 0x00019c00011d7983 */ /* 0x000ee80000300800 */
[----:B------:R-:W2:Y:S01]  /*15ff0*/  LDL.LU R28, [R1+0x198] ;  /* 0x00019800011c7983 */ /* 0x000ea20000300800 */
[----:B----4-:R-:W-:Y:S03]  /*16000*/  HMMA.16816.F32 R16, R8, R18, R24 ;  /* 0x000000120810723c */ /* 0x010fe60000001818 */
[----:B------:R-:W4:Y:S04]  /*16010*/  LDL.LU.64 R26, [R1+0xcf8] ;  /* 0x000cf800011a7983 */ /* 0x000f280000300a00 */
[----:B------:R-:W4:-:S12]  /*16020*/  LDL.LU.64 R24, [R1+0xcf0] ;  /* 0x000cf00001187983 */ /* 0x000f180000300a00 */
[----:B------:R-:W-:Y:S04]  /*16030*/  STL.64 [R1+0x1d0], R16 ;  /* 0x0001d01001007387 */ /* 0x000fe80000100a00 */
[----:B------:R0:W-:Y:S04]  /*16040*/  STL.64 [R1+0x1d8], R18 ;  /* 0x0001d81201007387 */ /* 0x0001e80000100a00 */
[----:B0-----:R-:W4:Y:S02]  /*16050*/  LDL.LU.64 R18, [R1+0xce8] ;  /* 0x000ce80001127983 */ /* 0x001f240000300a00 */
[----:B----4-:R-:W-:Y:S02]  /*16060*/  HMMA.16816.F32 R16, R8, R18, R24 ;  /* 0x000000120810723c */ /* 0x010fe40000001818 */
[----:B------:R-:W4:Y:S04]  /*16070*/  LDL.LU.64 R26, [R1+0xce0] ;  /* 0x000ce000011a7983 */ /* 0x000f280000300a00 */
[----:B------:R-:W4:-:S13]  /*16080*/  LDL.LU.64 R24, [R1+0xcd8] ;  /* 0x000cd80001187983 */ /* 0x000f1a0000300a00 */
        /* <DEDUP_REMOVED lines=32> */
[----:B0-----:R-:W4:Y:S04]  /*16290*/  LDL.LU.64 R18, [R1+0xc58] ;  /* 0x000c580001127983 */ /* 0x001f280000300a00 */
[----:B------:R-:W2:Y:S01]  /*162a0*/  LDL.LU.64 R4, [R1+0x410] ;  /* 0x0004100001047983 */ /* 0x000ea20000300a00 */
        /* <DEDUP_REMOVED lines=31> */
[----:B------:R-:W4:-:S15]  /*164a0*/  LDL.LU.64 R26, [R1+0xbd8] ;  /* 0x000bd800011a7983 */ /* 0x000f1e0000300a00 */
[----:B------:R-:W-:Y:S02]  /*164b0*/  NOP ;  /* 0x0000000000007918 */ /* 0x000fe40000000000 */
[----:B------:R-:W-:Y:S04]  /*164c0*/  STL.64 [R1+0x390], R16 ;  /* 0x0003901001007387 */ /* 0x000fe80000100a00 */
[----:B------:R0:W-:Y:S04]  /*164d0*/  STL.64 [R1+0x398], R18 ;  /* 0x0003981201007387 */ /* 0x0001e80000100a00 */
[----:B0-----:R-:W4:Y:S04]  /*164e0*/  LDL.LU.64 R18, [R1+0xbd0] ;  /* 0x000bd00001127983 */ /* 0x001f280000300a00 */
[----:B------:R-:W4:Y:S02]  /*164f0*/  LDL.LU.64 R16, [R1+0xbc8] ;  /* 0x000bc80001107983 */ /* 0x000f240000300a00 */
[----:B----4-:R-:W-:Y:S02]  /*16500*/  HMMA.16816.F32 R24, R8, R26, R16 ;  /* 0x0000001a0818723c */ /* 0x010fe40000001810 */
[----:B------:R-:W4:Y:S04]  /*16510*/  LDL.LU.64 R18, [R1+0xbc0] ;  /* 0x000bc00001127983 */ /* 0x000f280000300a00 */
[----:B------:R-:W4:-:S13]  /*16520*/  LDL.LU.64 R16, [R1+0xbb8] ;  /* 0x000bb80001107983 */ /* 0x000f1a0000300a00 */
[----:B------:R-:W-:Y:S04]  /*16530*/  STL.64 [R1+0x3a0], R24 ;  /* 0x0003a01801007387 */ /* 0x000fe80000100a00 */
[----:B------:R0:W-:Y:S04]  /*16540*/  STL.64 [R1+0x3a8], R26 ;  /* 0x0003a81a01007387 */ /* 0x0001e80000100a00 */
[----:B0-----:R-:W2:Y:S04]  /*16550*/  LDL.LU.64 R26, [R1+0xbb0] ;  /* 0x000bb000011a7983 */ /* 0x001ea80000300a00 */
[----:B------:R-:W2:Y:S01]  /*16560*/  LDL.LU.64 R24, [R1+0xba8] ;  /* 0x000ba80001187983 */ /* 0x000ea20000300a00 */
[----:B-1----:R-:W-:Y:S01]  /*16570*/  SHF.L.U32 R3, R3, 0x5, RZ ;  /* 0x0000000503037819 */ /* 0x002fe200000006ff */
[----:B------:R-:W-:-:S04]  /*16580*/  UIADD3.X UR5, UPT, UPT, URZ, UR5, URZ, UP0, !UPT ;  /* 0x00000005ff057290 */ /* 0x000fc800087fe4ff */
[----:B------:R-:W-:-:S05]  /*16590*/  VIADD R3, R3, 0x20 ;  /* 0x0000002003037836 */ /* 0x000fca0000000000 */
[----:B------:R-:W-:Y:S02]  /*165a0*/  ISETP.LE.U32.AND P0, PT, R3, UR4, PT ;  /* 0x0000000403007c0c */ /* 0x000fe4000bf03070 */
[----:B------:R-:W-:-:S04]  /*165b0*/  MOV R3, UR5 ;  /* 0x0000000500037c02 */ /* 0x000fc80008000f00 */
[----:B------:R-:W-:Y:S01]  /*165c0*/  ISETP.GE.U32.AND.EX P0, PT, R3, RZ, PT, P0 ;  /* 0x000000ff0300720c */ /* 0x000fe20003f06100 */
[C---:B--2---:R-:W-:Y:S08]  /*165d0*/  HMMA.16816.F32 R24, R8.reuse, R6, R24 ;  /* 0x000000060818723c */ /* 0x044ff00000001818 */
[----:B----4-:R-:W-:Y:S11]  /*165e0*/  HMMA.16816.F32 R8, R8, R22, R16 ;  /* 0x000000160808723c */ /* 0x010ff60000001810 */
[----:B------:R-:W-:Y:S04]  /*165f0*/  STL.64 [R1+0x3b0], R24 ;  /* 0x0003b01801007387 */ /* 0x000fe80000100a00 */
[----:B------:R-:W-:Y:S04]  /*16600*/  STL.64 [R1+0x3b8], R26 ;  /* 0x0003b81a01007387 */ /* 0x000fe80000100a00 */
[----:B------:R-:W-:Y:S04]  /*16610*/  STL.64 [R1+0x3c0], R8 ;  /* 0x0003c00801007387 */ /* 0x000fe80000100a00 */
[----:B------:R-:W-:Y:S04]  /*16620*/  STL.64 [R1+0x3c8], R10 ;  /* 0x0003c80a01007387 */ /* 0x000fe80000100a00 */
[----:B------:R-:W2:Y:S04]  /*16630*/  LDL R6, [R1+0x3d4] ;  /* 0x0003d40001067983 */ /* 0x000ea80000100800 */
[----:B------:R-:W4:Y:S04]  /*16640*/  LDL R3, [R1+0x3d0] ;  /* 0x0003d00001037983 */ /* 0x000f280000100800 */
[----:B--2---:R0:W-:Y:S04]  /*16650*/  STL [R1+0x418], R6 ;  /* 0x0004180601007387 */ /* 0x0041e80000100800 */
[----:B0-----:R-:W2:Y:S04]  /*16660*/  LDL R6, [R1+0x30c] ;  /* 0x00030c0001067983 */ /* 0x001ea80000100800 */
[----:B----4-:R0:W-:Y:S04]  /*16670*/  STL [R1+0x41c], R3 ;  /* 0x00041c0301007387 */ /* 0x0101e80000100800 */
[----:B0-----:R-:W4:Y:S01]  /*16680*/  LDL R3, [R1+0x308] ;  /* 0x0003080001037983 */ /* 0x001f220000100800 */
[----:B------:R-:W-:Y:S01]  /*16690*/  FFMA2 R4, R4.F32x2.HI_LO, R20.F32x2.HI_LO, R14.F32x2.HI_LO ;  /* 0x0000001404047249 */ /* 0x000fe2000000000e */
[----:B---3--:R-:W-:Y:S01]  /*166a0*/  MOV R7, R29 ;  /* 0x0000001d00077202 */ /* 0x008fe20000000f00 */
[----:B------:R-:W-:Y:S01]  /*166b0*/  IMAD R0, R13, 0x20, R0 ;  /* 0x000000200d007824 */ /* 0x000fe200078e0200 */
[----:B------:R-:W-:Y:S01]  /*166c0*/  LEA R2, R12, R2, 0x5 ;  /* 0x000000020c027211 */ /* 0x000fe200078e28ff */
[----:B--2---:R0:W-:Y:S02]  /*166d0*/  STL [R1+0x2e0], R6 ;  /* 0x0002e00601007387 */ /* 0x0041e40000100800 */
[----:B0-----:R-:W-:-:S02]  /*166e0*/  IMAD.MOV.U32 R6, RZ, RZ, R28 ;  /* 0x000000ffff067224 */ /* 0x001fc400078e001c */
[----:B----4-:R0:W-:Y:S04]  /*166f0*/  STL [R1+0x2e4], R3 ;  /* 0x0002e40301007387 */ /* 0x0101e80000100800 */
[----:B------:R0:W-:Y:S04]  /*16700*/  STL.64 [R1+0x410], R4 ;  /* 0x0004100401007387 */ /* 0x0001e80000100a00 */
[----:B------:R0:W-:Y:S01]  /*16710*/  STL.64 [R1+0x198], R6 ;  /* 0x0001980601007387 */ /* 0x0001e20000100a00 */
[----:B------:R-:W-:Y:S05]  /*16720*/  @!P0 BRA `(.L_x_1) ;  /* 0xffffff2400088947 */ /* 0x000fea000383ffff */
.L_x_0:
[----:B------:R-:W2:Y:S01]  /*16730*/  LDL.LU.64 R8, [R1+0x410] ;  /* 0x0004100001087983 */ /* 0x000ea20000300a00 */
[----:B------:R-:W1:Y:S03]  /*16740*/  LDCU.64 UR4, c[0x0][0x3e0] ;  /* 0x00007c00ff0477ac */ /* 0x000e660008000a00 */
[----:B0-----:R-:W3:Y:S01]  /*16750*/  LDL.LU.64 R6, [R1+0x198] ;  /* 0x0001980001067983 */ /* 0x001ee20000300a00 */
[----:B------:R-:W0:Y:S01]  /*16760*/  S2R R4, SR_TID.X ;  /* 0x0000000000047919 */ /* 0x000e220000002100 */
[----:B------:R-:W4:Y:S01]  /*16770*/  S2R R3, SR_TID.X ;  /* 0x0000000000037919 */ /* 0x000f220000002100 */
[C---:B0-----:R-:W-:Y:S01]  /*16780*/  IMAD.SHL.U32 R0, R4.reuse, 0x800, RZ ;  /* 0x0000080004007824 */ /* 0x041fe200078e00ff */
[C---:B------:R-:W-:Y:S02]  /*16790*/  LOP3.LUT R2, R4.reuse, 0x3f, RZ, 0xc0, !PT ;  /* 0x0000003f04027812 */ /* 0x040fe400078ec0ff */
[----:B------:R-:W-:-:S02]  /*167a0*/  LOP3.LUT R4, R4, 0x40, RZ, 0xc0, !PT ;  /* 0x0000004004047812 */ /* 0x000fc400078ec0ff */
[----:B------:R-:W-:Y:S02]  /*167b0*/  LOP3.LUT R0, R0, 0x3000, RZ, 0xc0, !PT ;  /* 0x0000300000007812 */ /* 0x000fe400078ec0ff */
[----:B----4-:R-:W-:Y:S02]  /*167c0*/  LOP3.LUT R3, R3, 0x7f, RZ, 0xc0, !PT ;  /* 0x0000007f03037812 */ /* 0x010fe400078ec0ff */
[----:B------:R-:W-:Y:S02]  /*167d0*/  LEA R0, R2, R0, 0x4 ;  /* 0x0000000002007211 */ /* 0x000fe400078e20ff */
[----:B------:R-:W-:Y:S01]  /*167e0*/  SHF.R.U32.HI R2, RZ, 0x1, R4 ;  /* 0x00000001ff027819 */ /* 0x000fe20000011604 */
[----:B------:R-:W-:Y:S01]  /*167f0*/  BAR.SYNC.DEFER_BLOCKING 0x0 ;  /* 0x0000000000007b1d */ /* 0x000fe20000010000 */
[----:B------:R-:W-:Y:S02]  /*16800*/  ISETP.GE.U32.AND P0, PT, R3, 0x20, PT ;  /* 0x000000200300780c */ /* 0x000fe40003f06070 */
[----:B------:R-:W-:-:S03]  /*16810*/  LOP3.LUT R0, R0, R2, RZ, 0x3c, !PT ;  /* 0x0000000200007212 */ /* 0x000fc600078e3cff */
[----:B--2---:R-:W-:Y:S01]  /*16820*/  STL [R1+0x18], R8 ;  /* 0x0000180801007387 */ /* 0x004fe20000100800 */
[----:B------:R-:W-:Y:S01]  /*16830*/  IMAD.MOV.U32 R29, RZ, RZ, R9 ;  /* 0x000000ffff1d7224 */ /* 0x000fe200078e0009 */
[----:B---3--:R-:W-:Y:S02]  /*16840*/  MOV R2, R7 ;  /* 0x0000000700027202 */ /* 0x008fe40000000f00 */
[----:B------:R0:W-:Y:S04]  /*16850*/  STL [R1+0x3d8], R0 ;  /* 0x0003d80001007387 */ /* 0x0001e80000100800 */
[----:B------:R-:W-:Y:S04]  /*16860*/  STL [R1+0x4c], R6 ;  /* 0x00004c0601007387 */ /* 0x000fe80000100800 */
[----:B0-----:R-:W2:Y:S04]  /*16870*/  LDL.LU R0, [R1+0x2d0] ;  /* 0x0002d00001007983 */ /* 0x001ea80000300800 */
[----:B------:R0:W-:Y:S04]  /*16880*/  STL [R1+0x44], R2 ;  /* 0x0000440201007387 */ /* 0x0001e80000100800 */
[----:B0-----:R-:W3:Y:S04]  /*16890*/  LDL.LU R2, [R1+0x2d4] ;  /* 0x0002d40001027983 */ /* 0x001ee80000300800 */
[----:B--2---:R0:W-:Y:S04]  /*168a0*/  STL [R1+0x19c], R0 ;  /* 0x00019c0001007387 */ /* 0x0041e80000100800 */
[----:B0-----:R-:W2:Y:S04]  /*168b0*/  LDL.LU R0, [R1+0x2d8] ;  /* 0x0002d80001007983 */ /* 0x001ea80000300800 */
[----:B---3--:R0:W-:Y:S04]  /*168c0*/  STL [R1+0x198], R2 ;  /* 0x0001980201007387 */ /* 0x0081e80000100800 */
        /* <DEDUP_REMOVED lines=117> */
[----:B------:R-:W4:Y:S04]  /*17020*/  LDL.LU R4, [R1+0x1e8] ;  /* 0x0001e80001047983 */ /* 0x000f280000300800 */
[----:B------:R-:W2:Y:S04]  /*17030*/  LDL.LU R3, [R1+0x1ec] ;  /* 0x0001ec0001037983 */ /* 0x000ea80000300800 */
[----:B----4-:R0:W-:Y:S04]  /*17040*/  STL [R1+0x8c], R4 ;  /* 0x00008c0401007387 */ /* 0x0101e80000100800 */
[----:B--2---:R-:W-:Y:S04]  /*17050*/  STL [R1+0xa4], R0 ;  /* 0x0000a40001007387 */ /* 0x004fe80000100800 */
[----:B---3--:R-:W-:Y:S04]  /*17060*/  STL [R1+0x9c], R2 ;  /* 0x00009c0201007387 */ /* 0x008fe80000100800 */
[----:B------:R2:W-:Y:S04]  /*17070*/  STL [R1+0x1c], R3 ;  /* 0x00001c0301007387 */ /* 0x0005e80000100800 */
[----:B0-----:R-:W3:Y:S04]  /*17080*/  LDL.LU R4, [R1+0x1d0] ;  /* 0x0001d00001047983 */ /* 0x001ee80000300800 */
[----:B--2---:R-:W2:Y:S04]  /*17090*/  LDL.LU R3, [R1+0x1d4] ;  /* 0x0001d40001037983 */ /* 0x004ea80000300800 */
        /* <DEDUP_REMOVED lines=57> */
[----:B-----5:R-:W3:Y:S04]  /*17430*/  LDL.LU R28, [R1+0x348] ;  /* 0x00034800011c7983 */ /* 0x020ee80000300800 */
[----:B--2---:R2:W-:Y:S04]  /*17440*/  STL [R1+0x24], R3 ;  /* 0x0000240301007387 */ /* 0x0045e80000100800 */
[----:B---3--:R-:W-:Y:S04]  /*17450*/  STL [R1+0xf0c], R28 ;  /* 0x000f0c1c01007387 */ /* 0x008fe80000100800 */
[----:B------:R-:W3:Y:S04]  /*17460*/  LDL.LU R27, [R1+0x34c] ;  /* 0x00034c00011b7983 */ /* 0x000ee80000300800 */
        /* <DEDUP_REMOVED lines=12> */
[----:B---3--:R3:W-:Y:S04]  /*17530*/  STL [R1+0xeac], R21 ;  /* 0x000eac1501007387 */ /* 0x0087e80000100800 */
[----:B------:R-:W4:Y:S04]  /*17540*/  LDL.LU R20, [R1+0x368] ;  /* 0x0003680001147983 */ /* 0x000f280000300800 */
[----:B----4-:R-:W-:Y:S04]  /*17550*/  STL [R1+0xf1c], R20 ;  /* 0x000f1c1401007387 */ /* 0x010fe80000100800 */
[----:B------:R-:W4:Y:S04]  /*17560*/  LDL.LU R19, [R1+0x36c] ;  /* 0x00036c0001137983 */ /* 0x000f280000300800 */
[----:B----4-:R4:W-:Y:S04]  /*17570*/  STL [R1+0xf20], R19 ;  /* 0x000f201301007387 */ /* 0x0109e80000100800 */
[----:B------:R-:W2:Y:S04]  /*17580*/  LDL.LU R18, [R1+0x370] ;  /* 0x0003700001127983 */ /* 0x000ea80000300800 */
[----:B--2---:R-:W-:Y:S04]  /*17590*/  STL [R1+0xeb0], R18 ;  /* 0x000eb01201007387 */ /* 0x004fe80000100800 */
        /* <DEDUP_REMOVED lines=25> */
[----:B--2---:R2:W-:Y:S04]  /*17730*/  STL [R1+0xecc], R5 ;  /* 0x000ecc0501007387 */ /* 0x0045e80000100800 */
[----:B0-----:R-:W2:Y:S04]  /*17740*/  LDL.LU R4, [R1+0x3a8] ;  /* 0x0003a80001047983 */ /* 0x001ea80000300800 */
[----:B--2---:R0:W-:Y:S04]  /*17750*/  STL [R1+0xf3c], R4 ;  /* 0x000f3c0401007387 */ /* 0x0041e80000100800 */
[----:B------:R-:W2:Y:S01]  /*17760*/  LDL.LU R3, [R1+0x3ac] ;  /* 0x0003ac0001037983 */ /* 0x000ea20000300800 */
[----:B---3--:R-:W-:Y:S01]  /*17770*/  IMAD.MOV.U32 R21, RZ, RZ, R2 ;  /* 0x000000ffff157224 */ /* 0x008fe200078e0002 */
[----:B------:R-:W-:-:S02]  /*17780*/  MOV R22, R0 ;  /* 0x0000000000167202 */ /* 0x000fc40000000f00 */
[----:B----4-:R-:W3:Y:S01]  /*17790*/  LDL R19, [R1+0x18] ;  /* 0x0000180001137983 */ /* 0x010ee20000100800 */
[----:B------:R-:W4:Y:S03]  /*177a0*/  S2R R26, SR_TID.X ;  /* 0x00000000001a7919 */ /* 0x000f260000002100 */
[----:B--2---:R-:W-:Y:S04]  /*177b0*/  STL [R1+0xf40], R3 ;  /* 0x000f400301007387 */ /* 0x004fe80000100800 */
[----:B------:R-:W2:Y:S04]  /*177c0*/  LDL.LU R2, [R1+0x3b0] ;  /* 0x0003b00001027983 */ /* 0x000ea80000300800 */
[----:B--2---:R-:W-:Y:S04]  /*177d0*/  STL [R1+0xed0], R2 ;  /* 0x000ed00201007387 */ /* 0x004fe80000100800 */
[----:B------:R-:W2:Y:S04]  /*177e0*/  LDL.LU R0, [R1+0x3b4] ;  /* 0x0003b40001007983 */ /* 0x000ea80000300800 */
[----:B--2---:R2:W-:Y:S04]  /*177f0*/  STL [R1+0xed4], R0 ;  /* 0x000ed40001007387 */ /* 0x0045e80000100800 */
[----:B------:R-:W2:Y:S04]  /*17800*/  LDL.LU R28, [R1+0x3b8] ;  /* 0x0003b800011c7983 */ /* 0x000ea80000300800 */
[----:B--2---:R-:W-:Y:S04]  /*17810*/  STL [R1+0xf44], R28 ;  /* 0x000f441c01007387 */ /* 0x004fe80000100800 */
[----:B------:R-:W2:Y:S01]  /*17820*/  LDL.LU R27, [R1+0x3bc] ;  /* 0x0003bc00011b7983 */ /* 0x000ea20000300800 */
[C---:B----4-:R-:W-:Y:S01]  /*17830*/  IMAD.SHL.U32 R5, R26.reuse, 0x20, RZ ;  /* 0x000000201a057824 */ /* 0x050fe200078e00ff */
[----:B0-----:R-:W-:-:S02]  /*17840*/  SHF.L.U32 R4, R26, 0x4, RZ ;  /* 0x000000041a047819 */ /* 0x001fc400000006ff */
[----:B------:R-:W-:Y:S01]  /*17850*/  LOP3.LUT R0, R26, 0x18, RZ, 0xc0, !PT ;  /* 0x000000181a007812 */ /* 0x000fe200078ec0ff */
[----:B--2---:R-:W-:Y:S04]  /*17860*/  STL [R1+0xf48], R27 ;  /* 0x000f481b01007387 */ /* 0x004fe80000100800 */
[----:B------:R-:W2:Y:S04]  /*17870*/  LDL.LU R26, [R1+0x3c0] ;  /* 0x0003c000011a7983 */ /* 0x000ea80000300800 */
[----:B--2---:R-:W-:Y:S04]  /*17880*/  STL [R1+0xed8], R26 ;  /* 0x000ed81a01007387 */ /* 0x004fe80000100800 */
[----:B------:R-:W2:Y:S04]  /*17890*/  LDL.LU R25, [R1+0x3c4] ;  /* 0x0003c40001197983 */ /* 0x000ea80000300800 */
[----:B--2---:R-:W-:Y:S04]  /*178a0*/  STL [R1+0xedc], R25 ;  /* 0x000edc1901007387 */ /* 0x004fe80000100800 */
[----:B------:R-:W2:Y:S04]  /*178b0*/  LDL.LU R24, [R1+0x3c8] ;  /* 0x0003c80001187983 */ /* 0x000ea80000300800 */
[----:B--2---:R-:W-:Y:S04]  /*178c0*/  STL [R1+0xf4c], R24 ;  /* 0x000f4c1801007387 */ /* 0x004fe80000100800 */
[----:B------:R-:W2:Y:S01]  /*178d0*/  LDL.LU R23, [R1+0x3cc] ;  /* 0x0003cc0001177983 */ /* 0x000ea20000300800 */
[----:B------:R-:W-:-:S02]  /*178e0*/  LOP3.LUT R2, R4, 0x70, RZ, 0xc0, !PT ;  /* 0x0000007004027812 */ /* 0x000fc400078ec0ff */
[----:B------:R-:W-:-:S03]  /*178f0*/  LOP3.LUT R3, R5, 0xc60, RZ, 0xc0, !PT ;  /* 0x00000c6005037812 */ /* 0x000fc600078ec0ff */
[----:B------:R-:W-:Y:S01]  /*17900*/  VIADD R2, R2, UR6 ;  /* 0x0000000602027c36 */ /* 0x000fe20008000000 */
[----:B--2---:R-:W-:Y:S04]  /*17910*/  STL [R1+0xf50], R23 ;  /* 0x000f501701007387 */ /* 0x004fe80000100800 */
[----:B------:R-:W2:Y:S01]  /*17920*/  LDL.LU R20, [R1+0x98] ;  /* 0x0000980001147983 */ /* 0x000ea20000300800 */
[C---:B------:R-:W-:Y:S02]  /*17930*/  LEA R3, R0.reuse, R3, 0x9 ;  /* 0x0000000300037211 */ /* 0x040fe400078e48ff */
[----:B------:R-:W-:Y:S01]  /*17940*/  LEA.HI R0, R0, R2, RZ, 0x1f ;  /* 0x0000000200007211 */ /* 0x000fe200078ff8ff */
[----:B---3--:R-:W-:Y:S01]  /*17950*/  FMUL R3, R19, 8388608 ;  /* 0x4b00000013037820 */ /* 0x008fe20000400000 */
[----:B------:R-:W-:-:S02]  /*17960*/  FSETP.GEU.AND P2, PT, R29, 1.175494350822287508e-38, PT ;  /* 0x008000001d00780b */ /* 0x000fc40003f4e000 */
[C---:B------:R-:W-:Y:S02]  /*17970*/  FSETP.GT.AND P1, PT, |R29|.reuse, 8.50705917302346158658e+37, PT ;  /* 0x7e8000001d00780b */ /* 0x040fe40003f24200 */
[C---:B------:R-:W-:Y:S01]  /*17980*/  FSETP.GEU.AND P5, PT, |R29|.reuse, 1.175494350822287508e-38, PT ;  /* 0x008000001d00780b */ /* 0x040fe20003fae200 */
[----:B--2---:R-:W-:Y:S04]  /*17990*/  STL [R1+0xfdc], R20 ;  /* 0x000fdc1401007387 */ /* 0x004fe80000100800 */
[----:B------:R0:W-:Y:S04]  /*179a0*/  STL [R1+0x3b0], R0 ;  /* 0x0003b00001007387 */ /* 0x0001e80000100800 */
[----:B------:R-:W-:Y:S01]  /*179b0*/  STL [R1+0xf9c], R3 ;  /* 0x000f9c0301007387 */ /* 0x000fe20000100800 */
[----:B0-----:R-:W-:-:S03]  /*179c0*/  FMUL R0, R29, 8388608 ;  /* 0x4b0000001d007820 */ /* 0x001fc60000400000 */
[----:B------:R0:W-:Y:S02]  /*179d0*/  STL [R1+0xfd0], R29 ;  /* 0x000fd01d01007387 */ /* 0x0001e40000100800 */
[----:B------:R-:W-:Y:S02]  /*179e0*/  FSEL R0, R0, R29, !P2 ;  /* 0x0000001d00007208 */ /* 0x000fe40005000000 */
[----:B------:R-:W-:Y:S04]  /*179f0*/  STL [R1+0xfb8], R22 ;  /* 0x000fb81601007387 */ /* 0x000fe80000100800 */
[----:B------:R-:W2:Y:S04]  /*17a00*/  LDL R20, [R1+0x1c] ;  /* 0x00001c0001147983 */ /* 0x000ea80000100800 */
[----:B0-----:R-:W3:Y:S04]  /*17a10*/  LDL R29, [R1+0xac] ;  /* 0x0000ac00011d7983 */ /* 0x001ee80000100800 */
[----:B---3--:R0:W-:Y:S04]  /*17a20*/  STL [R1+0xfd4], R29 ;  /* 0x000fd41d01007387 */ /* 0x0081e80000100800 */
[----:B0-----:R-:W3:Y:S04]  /*17a30*/  LDL R29, [R1+0xa0] ;  /* 0x0000a000011d7983 */ /* 0x001ee80000100800 */
[----:B------:R0:W-:Y:S04]  /*17a40*/  STL [R1+0xfbc], R21 ;  /* 0x000fbc1501007387 */ /* 0x0001e80000100800 */
[----:B0-----:R-:W4:Y:S01]  /*17a50*/  LDL.LU R21, [R1+0xb4] ;  /* 0x0000b40001157983 */ /* 0x001f220000300800 */
[----:B--2---:R-:W-:Y:S01]  /*17a60*/  @P1 FMUL R20, R20, 0.25 ;  /* 0x3e80000014141820 */ /* 0x004fe20000400000 */
[----:B------:R-:W-:-:S02]  /*17a70*/  FSETP.GEU.AND P4, PT, R19, 1.175494350822287508e-38, PT ;  /* 0x008000001300780b */ /* 0x000fc40003f8e000 */
[----:B------:R-:W-:Y:S01]  /*17a80*/  FSETP.GT.AND P3, PT, |R19|, 8.50705917302346158658e+37, PT ;  /* 0x7e8000001300780b */ /* 0x000fe20003f64200 */
[----:B----4-:R0:W-:Y:S04]  /*17a90*/  STL [R1+0xfd8], R21 ;  /* 0x000fd81501007387 */ /* 0x0101e80000100800 */
[----:B0-----:R-:W2:Y:S04]  /*17aa0*/  LDL R21, [R1+0x8c] ;  /* 0x00008c0001157983 */ /* 0x001ea80000100800 */
[----:B------:R-:W4:Y:S04]  /*17ab0*/  LDL.LU R22, [R1+0xc0] ;  /* 0x0000c00001167983 */ /* 0x000f280000300800 */
        /* <DEDUP_REMOVED lines=24> */
[----:B------:R0:W-:Y:S04]  /*17c40*/  @P1 STL [R1+0x1c], R20 ;  /* 0x00001c1401001387 */ /* 0x0001e80000100800 */
[----:B0-----:R-:W4:Y:S01]  /*17c50*/  LDL.LU R20, [R1+0xfdc] ;  /* 0x000fdc0001147983 */ /* 0x001f220000300800 */
[----:B---3--:R-:W-:Y:S01]  /*17c60*/  @P1 FMUL R29, R29, 0.25 ;  /* 0x3e8000001d1d1820 */ /* 0x008fe20000400000 */
[----:B--2---:R-:W-:Y:S01]  /*17c70*/  @P1 FMUL R21, R21, 0.25 ;  /* 0x3e80000015151820 */ /* 0x004fe20000400000 */
[----:B----4-:R-:W-:-:S05]  /*17c80*/  @P1 FMUL R20, R20, 0.25 ;  /* 0x3e80000014141820 */ /* 0x010fca0000400000 */
[----:B------:R0:W-:Y:S04]  /*17c90*/  STL [R1+0xfc8], R20 ;  /* 0x000fc81401007387 */ /* 0x0001e80000100800 */
[----:B------:R2:W-:Y:S01]  /*17ca0*/  @P1 STL [R1+0x8c], R21 ;  /* 0x00008c1501001387 */ /* 0x0005e20000100800 */
[----:B0-----:R-:W-:-:S03]  /*17cb0*/  IMAD.MOV.U32 R20, RZ, RZ, R21 ;  /* 0x000000ffff147224 */ /* 0x001fc600078e0015 */
[----:B--2---:R-:W2:Y:S04]  /*17cc0*/  LDL.LU R21, [R1+0xfd8] ;  /* 0x000fd80001157983 */ /* 0x004ea80000300800 */
[----:B------:R-:W-:Y:S04]  /*17cd0*/  STL [R1+0x20], R0 ;  /* 0x0000200001007387 */ /* 0x000fe80000100800 */
[----:B------:R0:W-:Y:S04]  /*17ce0*/  STL [R1+0xf78], R0 ;  /* 0x000f780001007387 */ /* 0x0001e80000100800 */
[----:B0-----:R-:W3:Y:S04]  /*17cf0*/  LDL.LU R0, [R1+0xd4] ;  /* 0x0000d40001007983 */ /* 0x001ee80000300800 */
[----:B------:R0:W-:Y:S04]  /*17d00*/  @P1 STL [R1+0xa0], R29 ;  /* 0x0000a01d01001387 */ /* 0x0001e80000100800 */
[----:B0-----:R-:W4:Y:S01]  /*17d10*/  LDL.LU R29, [R1+0xfd4] ;  /* 0x000fd400011d7983 */ /* 0x001f220000300800 */
[----:B--2---:R-:W-:Y:S01]  /*17d20*/  @P1 FMUL R21, R21, 0.25 ;  /* 0x3e80000015151820 */ /* 0x004fe20000400000 */
[----:B----4-:R-:W-:-:S05]  /*17d30*/  @P1 FMUL R29, R29, 0.25 ;  /* 0x3e8000001d1d1820 */ /* 0x010fca0000400000 */
[----:B------:R0:W-:Y:S04]  /*17d40*/  @P1 STL [R1+0xac], R29 ;  /* 0x0000ac1d01001387 */ /* 0x0001e80000100800 */
[----:B0-----:R-:W2:Y:S04]  /*17d50*/  LDL.LU R29, [R1+0xfd0] ;  /* 0x000fd000011d7983 */ /* 0x001ea80000300800 */
[----:B------:R0:W-:Y:S04]  /*17d60*/  STL [R1+0xfcc], R20 ;  /* 0x000fcc1401007387 */ /* 0x0001e80000100800 */
[----:B0-----:R-:W4:Y:S04]  /*17d70*/  LDL R20, [R1+0x1c] ;  /* 0x00001c0001147983 */ /* 0x001f280000100800 */
[----:B------:R0:W-:Y:S04]  /*17d80*/  STL [R1+0xfc0], R21 ;  /* 0x000fc01501007387 */ /* 0x0001e80000100800 */
[----:B0-----:R-:W2:Y:S01]  /*17d90*/  LDL R21, [R1+0xac] ;  /* 0x0000ac0001157983 */ /* 0x001ea20000100800 */
[----:B----4-:R-:W-:-:S03]  /*17da0*/  @!P5 FMUL R20, R20, 16777216 ;  /* 0x4b8000001414d820 */ /* 0x010fc60000400000 */
[----:B--2---:R0:W-:Y:S04]  /*17db0*/  STL [R1+0xfc4], R21 ;  /* 0x000fc41501007387 */ /* 0x0041e80000100800 */
[----:B0-----:R-:W2:Y:S04]  /*17dc0*/  LDL R21, [R1+0xa0] ;  /* 0x0000a00001157983 */ /* 0x001ea80000100800 */
[----:B------:R0:W-:Y:S04]  /*17dd0*/  @!P5 STL [R1+0x1c], R20 ;  /* 0x00001c140100d387 */ /* 0x0001e80000100800 */
[----:B0-----:R-:W4:Y:S02]  /*17de0*/  LDL.LU R20, [R1+0xfcc] ;  /* 0x000fcc0001147983 */ /* 0x001f240000300800 */
[----:B----4-:R-:W-:-:S05]  /*17df0*/  @!P5 FMUL R20, R20, 16777216 ;  /* 0x4b8000001414d820 */ /* 0x010fca0000400000 */
[----:B------:R0:W-:Y:S04]  /*17e00*/  @!P5 STL [R1+0x8c], R20 ;  /* 0x00008c140100d387 */ /* 0x0001e80000100800 */
[----:B0-----:R-:W4:Y:S01]  /*17e10*/  LDL.LU R20, [R1+0xfc8] ;  /* 0x000fc80001147983 */ /* 0x001f220000300800 */
[----:B--2---:R-:W-:Y:S01]  /*17e20*/  @!P5 FMUL R21, R21, 16777216 ;  /* 0x4b8000001515d820 */ /* 0x004fe20000400000 */
[----:B----4-:R-:W-:-:S05]  /*17e30*/  @!P5 FMUL R20, R20, 16777216 ;  /* 0x4b8000001414d820 */ /* 0x010fca0000400000 */
[----:B------:R0:W-:Y:S04]  /*17e40*/  STL [R1+0xfb0], R20 ;  /* 0x000fb01401007387 */ /* 0x0001e80000100800 */
[----:B0-----:R-:W2:Y:S04]  /*17e50*/  LDL.LU R20, [R1+0x1c] ;  /* 0x00001c0001147983 */ /* 0x001ea80000300800 */
[----:B------:R0:W-:Y:S04]  /*17e60*/  @!P5 STL [R1+0xa0], R21 ;  /* 0x0000a0150100d387 */ /* 0x0001e80000100800 */
[----:B0-----:R-:W4:Y:S02]  /*17e70*/  LDL.LU R21, [R1+0xfc4] ;  /* 0x000fc40001157983 */ /* 0x001f240000300800 */
[----:B----4-:R-:W-:-:S05]  /*17e80*/  @!P5 FMUL R21, R21, 16777216 ;  /* 0x4b8000001515d820 */ /* 0x010fca0000400000 */
[----:B------:R0:W-:Y:S04]  /*17e90*/  @!P5 STL [R1+0xac], R21 ;  /* 0x0000ac150100d387 */ /* 0x0001e80000100800 */
[----:B0-----:R-:W4:Y:S01]  /*17ea0*/  LDL.LU R21, [R1+0xfc0] ;  /* 0x000fc00001157983 */ /* 0x001f220000300800 */
[----:B------:R-:W-:Y:S01]  /*17eb0*/  @P1 FMUL R22, R22, 0.25 ;  /* 0x3e80000016161820 */ /* 0x000fe20000400000 */
[----:B----4-:R-:W-:-:S05]  /*17ec0*/  @!P5 FMUL R21, R21, 16777216 ;  /* 0x4b8000001515d820 */ /* 0x010fca0000400000 */
[----:B------:R0:W-:Y:S04]  /*17ed0*/  STL [R1+0xb4], R21 ;  /* 0x0000b41501007387 */ /* 0x0001e80000100800 */
[----:B0-----:R-:W4:Y:S01]  /*17ee0*/  LDL.LU R21, [R1+0xfbc] ;  /* 0x000fbc0001157983 */ /* 0x001f220000300800 */
[----:B------:R-:W-:Y:S01]  /*17ef0*/  @!P5 FMUL R22, R22, 16777216 ;  /* 0x4b8000001616d820 */ /* 0x000fe20000400000 */
[----:B------:R-:W-:-:S04]  /*17f00*/  @P1 FMUL R3, R3, 0.25 ;  /* 0x3e80000003031820 */ /* 0x000fc80000400000 */
[----:B------:R0:W-:Y:S01]  /*17f10*/  STL [R1+0xc0], R22 ;  /* 0x0000c01601007387 */ /* 0x0001e20000100800 */
[----:B------:R-:W-:-:S03]  /*17f20*/  @!P5 FMUL R3, R3, 16777216 ;  /* 0x4b8000000303d820 */ /* 0x000fc60000400000 */
[----:B0-----:R-:W3:Y:S04]  /*17f30*/  LDL.LU R22, [R1+0xfb8] ;  /* 0x000fb80001167983 */ /* 0x001ee80000300800 */
[----:B----4-:R2:W-:Y:S02]  /*17f40*/  STL [R1+0xfb4], R21 ;  /* 0x000fb41501007387 */ /* 0x0105e40000100800 */
[----:B--2---:R-:W-:Y:S02]  /*17f50*/  MOV R21, R20 ;  /* 0x0000001400157202 */ /* 0x004fe40000000f00 */
[----:B------:R-:W2:Y:S04]  /*17f60*/  LDL.LU R20, [R1+0x8c] ;  /* 0x00008c0001147983 */ /* 0x000ea80000300800 */
[----:B------:R0:W-:Y:S04]  /*17f70*/  STL [R1+0xfa0], R3 ;  /* 0x000fa00301007387 */ /* 0x0001e80000100800 */
[----:B0-----:R-:W4:Y:S04]  /*17f80*/  LDL.LU R3, [R1+0xc0] ;  /* 0x0000c00001037983 */ /* 0x001f280000300800 */
[----:B----4-:R0:W-:Y:S04]  /*17f90*/  STL [R1+0xfa4], R3 ;  /* 0x000fa40301007387 */ /* 0x0101e80000100800 */
[----:B0-----:R-:W4:Y:S01]  /*17fa0*/  LDL.LU R3, [R1+0xb4] ;  /* 0x0000b40001037983 */ /* 0x001f220000300800 */
[----:B------:R-:W-:-:S04]  /*17fb0*/  @P1 FMUL R29, R29, 0.25 ;  /* 0x3e8000001d1d1820 */ /* 0x000fc80000400000 */
[----:B------:R-:W-:-:S06]  /*17fc0*/  @!P5 FMUL R29, R29, 16777216 ;  /* 0x4b8000001d1dd820 */ /* 0x000fcc0000400000 */
[----:B------:R-:W0:Y:S01]  /*17fd0*/  MUFU.RCP R29, R29 ;  /* 0x0000001d001d7308 */ /* 0x000e220000001000 */
[----:B----4-:R4:W-:Y:S04]  /*17fe0*/  STL [R1+0xfa8], R3 ;  /* 0x000fa80301007387 */ /* 0x0109e80000100800 */
[----:B----4-:R-:W4:Y:S01]  /*17ff0*/  LDL.LU R3, [R1+0xac] ;  /* 0x0000ac0001037983 */ /* 0x010f220000300800 */
[C---:B0-----:R-:W-:Y:S01]  /*18000*/  FMUL R21, R29.reuse, R21 ;  /* 0x000000151d157220 */ /* 0x041fe20000400000 */
[C---:B--2---:R-:W-:Y:S02]  /*18010*/  FMUL R20, R29.reuse, R20 ;  /* 0x000000141d147220 */ /* 0x044fe40000400000 */
[----:B----4-:R0:W-:Y:S04]  /*18020*/  STL [R1+0xfac], R3 ;  /* 0x000fac0301007387 */ /* 0x0101e80000100800 */
[----:B0-----:R-:W2:Y:S04]  /*18030*/  LDL.LU R3, [R1+0xa0] ;  /* 0x0000a00001037983 */ /* 0x001ea80000300800 */
[----:B------:R0:W-:Y:S04]  /*18040*/  STL [R1+0x260], R21 ;  /* 0x0002601501007387 */ /* 0x0001e80000100800 */
[----:B0-----:R-:W4:Y:S04]  /*18050*/  LDL.LU R21, [R1+0xfb4] ;  /* 0x000fb40001157983 */ /* 0x001f280000300800 */
[----:B------:R0:W-:Y:S04]  /*18060*/  STL [R1+0x258], R20 ;  /* 0x0002581401007387 */ /* 0x0001e80000100800 */
[----:B0-----:R-:W3:Y:S01]  /*18070*/  LDL.LU R20, [R1+0xfb0] ;  /* 0x000fb00001147983 */ /* 0x001ee20000300800 */
[C---:B--2---:R-:W-:Y:S01]  /*18080*/  FMUL R3, R29.reuse, R3 ;  /* 0x000000031d037220 */ /* 0x044fe20000400000 */
[----:B---3--:R-:W-:-:S05]  /*18090*/  FMUL R20, R29, R20 ;  /* 0x000000141d147220 */ /* 0x008fca0000400000 */
[----:B------:R4:W-:Y:S02]  /*180a0*/  STL [R1+0x25c], R20 ;  /* 0x00025c1401007387 */ /* 0x0009e40000100800 */
[----:B----4-:R-:W-:Y:S02]  /*180b0*/  IMAD.MOV.U32 R20, RZ, RZ, R21 ;  /* 0x000000ffff147224 */ /* 0x010fe400078e0015 */
[----:B------:R-:W2:Y:S04]  /*180c0*/  LDL.LU R21, [R1+0x44] ;  /* 0x0000440001157983 */ /* 0x000ea80000300800 */
[----:B------:R0:W-:Y:S04]  /*180d0*/  STL [R1+0x254], R3 ;  /* 0x0002540301007387 */ /* 0x0001e80000100800 */
[----:B0-----:R-:W3:Y:S02]  /*180e0*/  LDL.LU R3, [R1+0xfac] ;  /* 0x000fac0001037983 */ /* 0x001ee40000300800 */
[----:B---3--:R-:W-:-:S05]  /*180f0*/  FMUL R3, R29, R3 ;  /* 0x000000031d037220 */ /* 0x008fca0000400000 */
[----:B------:R0:W-:Y:S04]  /*18100*/  STL [R1+0x250], R3 ;  /* 0x0002500301007387 */ /* 0x0001e80000100800 */
[----:B0-----:R-:W3:Y:S02]  /*18110*/  LDL.LU R3, [R1+0xfa8] ;  /* 0x000fa80001037983 */ /* 0x001ee40000300800 */
[----:B---3--:R-:W-:-:S05]  /*18120*/  FMUL R3, R29, R3 ;  /* 0x000000031d037220 */ /* 0x008fca0000400000 */
[----:B------:R0:W-:Y:S04]  /*18130*/  STL [R1+0x248], R3 ;  /* 0x0002480301007387 */ /* 0x0001e80000100800 */
[----:B0-----:R-:W3:Y:S02]  /*18140*/  LDL.LU R3, [R1+0xfa4] ;  /* 0x000fa40001037983 */ /* 0x001ee40000300800 */
[----:B---3--:R-:W-:-:S05]  /*18150*/  FMUL R3, R29, R3 ;  /* 0x000000031d037220 */ /* 0x008fca0000400000 */
[----:B------:R0:W-:Y:S04]  /*18160*/  STL [R1+0x24c], R3 ;  /* 0x00024c0301007387 */ /* 0x0001e80000100800 */
[----:B0-----:R-:W3:Y:S01]  /*18170*/  LDL.LU R3, [R1+0xfa0] ;  /* 0x000fa00001037983 */ /* 0x001ee20000300800 */
[----:B------:R-:W-:Y:S01]  /*18180*/  @P1 FMUL R0, R0, 0.25 ;  /* 0x3e80000000001820 */ /* 0x000fe20000400000 */
[----:B------:R-:W-:Y:S01]  /*18190*/  @P1 FMUL R23, R23, 0.25 ;  /* 0x3e80000017171820 */ /* 0x000fe20000400000 */
[----:B------:R-:W-:Y:S02]  /*181a0*/  @P1 FMUL R24, R24, 0.25 ;  /* 0x3e80000018181820 */ /* 0x000fe40000400000 */
[----:B------:R-:W-:Y:S01]  /*181b0*/  @!P5 FMUL R0, R0, 16777216 ;  /* 0x4b8000000000d820 */ /* 0x000fe20000400000 */
[----:B------:R-:W-:Y:S01]  /*181c0*/  @!P5 FMUL R23, R23, 16777216 ;  /* 0x4b8000001717d820 */ /* 0x000fe20000400000 */
[----:B------:R-:W-:-:S02]  /*181d0*/  @P1 FMUL R25, R25, 0.25 ;  /* 0x3e80000019191820 */ /* 0x000fc40000400000 */
[----:B------:R-:W-:Y:S01]  /*181e0*/  FMUL R0, R29, R0 ;  /* 0x000000001d007220 */ /* 0x000fe20000400000 */
[----:B------:R-:W-:Y:S01]  /*181f0*/  @!P5 FMUL R24, R24, 16777216 ;  /* 0x4b8000001818d820 */ /* 0x000fe20000400000 */
[----:B------:R-:W-:Y:S01]  /*18200*/  @P1 FMUL R26, R26, 0.25 ;  /* 0x3e8000001a1a1820 */ /* 0x000fe20000400000 */
[----:B------:R-:W-:Y:S01]  /*18210*/  @P1 FMUL R27, R27, 0.25 ;  /* 0x3e8000001b1b1820 */ /* 0x000fe20000400000 */
[----:B------:R-:W-:Y:S01]  /*18220*/  FMUL R23, R29, R23 ;  /* 0x000000171d177220 */ /* 0x000fe20000400000 */
[----:B------:R-:W-:Y:S01]  /*18230*/  @!P5 FMUL R25, R25, 16777216 ;  /* 0x4b8000001919d820 */ /* 0x000fe20000400000 */
[----:B------:R-:W-:Y:S01]  /*18240*/  @!P5 FMUL R26, R26, 16777216 ;  /* 0x4b8000001a1ad820 */ /* 0x000fe20000400000 */
[----:B------:R-:W-:Y:S01]  /*18250*/  @P1 FMUL R28, R28, 0.25 ;  /* 0x3e8000001c1c1820 */ /* 0x000fe20000400000 */
[----:B------:R-:W-:Y:S01]  /*18260*/  @!P5 FMUL R27, R27, 16777216 ;  /* 0x4b8000001b1bd820 */ /* 0x000fe20000400000 */
[----:B------:R-:W-:Y:S01]  /*18270*/  @P1 FMUL R2, R2, 0.25 ;  /* 0x3e80000002021820 */ /* 0x000fe20000400000 */
[----:B------:R-:W-:Y:S01]  /*18280*/  @P1 FMUL R4, R4, 0.25 ;  /* 0x3e80000004041820 */ /* 0x000fe20000400000 */
[----:B------:R-:W-:Y:S01]  /*18290*/  @!P5 FMUL R28, R28, 16777216 ;  /* 0x4b8000001c1cd820 */ /* 0x000fe20000400000 */
[----:B------:R-:W-:Y:S01]  /*182a0*/  @P1 FMUL R5, R5, 0.25 ;  /* 0x3e80000005051820 */ /* 0x000fe20000400000 */
[----:B------:R-:W-:Y:S01]  /*182b0*/  @!P5 FMUL R2, R2, 16777216 ;  /* 0x4b8000000202d820 */ /* 0x000fe20000400000 */
        /* <DEDUP_REMOVED lines=28> */
[----:B------:R-:W-:-:S02]  /*18480*/  @!P5 FMUL R17, R17, 16777216 ;  /* 0x4b8000001111d820 */ /* 0x000fc40000400000 */
[----:B------:R-:W-:Y:S01]  /*18490*/  @!P5 FMUL R18, R18, 16777216 ;  /* 0x4b8000001212d820 */ /* 0x000fe20000400000 */
[----:B------:R-:W-:Y:S01]  /*184a0*/  @!P5 FMUL R19, R19, 16777216 ;  /* 0x4b8000001313d820 */ /* 0x000fe20000400000 */
[----:B---3--:R-:W-:-:S05]  /*184b0*/  FMUL R3, R29, R3 ;  /* 0x000000031d037220 */ /* 0x008fca0000400000 */
[----:B------:R0:W-:Y:S04]  /*184c0*/  STL [R1+0x244], R3 ;  /* 0x0002440301007387 */ /* 0x0001e80000100800 */
[----:B0-----:R-:W3:Y:S04]  /*184d0*/  LDL.LU R3, [R1+0xf9c] ;  /* 0x000f9c0001037983 */ /* 0x001ee80000300800 */
[----:B------:R0:W-:Y:S04]  /*184e0*/  STL [R1+0x240], R0 ;  /* 0x0002400001007387 */ /* 0x0001e80000100800 */
[----:B------:R4:W-:Y:S01]  /*184f0*/  STL [R1+0x238], R23 ;  /* 0x0002381701007387 */ /* 0x0009e20000100800 */
[C---:B0-----:R-:W-:Y:S01]  /*18500*/  FMUL R0, R29.reuse, R24 ;  /* 0x000000181d007220 */ /* 0x041fe20000400000 */
[C---:B------:R-:W-:Y:S01]  /*18510*/  FMUL R24, R29.reuse, R26 ;  /* 0x0000001a1d187220 */ /* 0x040fe20000400000 */
[----:B----4-:R-:W-:-:S03]  /*18520*/  FMUL R23, R29, R25 ;  /* 0x000000191d177220 */ /* 0x010fc60000400000 */
[----:B------:R0:W-:Y:S04]  /*18530*/  STL [R1+0x23c], R0 ;  /* 0x00023c0001007387 */ /* 0x0001e80000100800 */
[----:B------:R4:W-:Y:S01]  /*18540*/  STL [R1+0x234], R23 ;  /* 0x0002341701007387 */ /* 0x0009e20000100800 */
[----:B0-----:R-:W-:-:S03]  /*18550*/  FMUL R0, R29, R27 ;  /* 0x0000001b1d007220 */ /* 0x001fc60000400000 */
[----:B------:R-:W-:Y:S01]  /*18560*/  STL [R1+0x230], R24 ;  /* 0x0002301801007387 */ /* 0x000fe20000100800 */
[----:B----4-:R-:W-:-:S03]  /*18570*/  FMUL R23, R29, R28 ;  /* 0x0000001c1d177220 */ /* 0x010fc60000400000 */
[----:B------:R0:W-:Y:S04]  /*18580*/  STL [R1+0x228], R0 ;  /* 0x0002280001007387 */ /* 0x0001e80000100800 */
[----:B------:R-:W-:Y:S01]  /*18590*/  STL [R1+0x22c], R23 ;  /* 0x00022c1701007387 */ /* 0x000fe20000100800 */
[C---:B0-----:R-:W-:Y:S01]  /*185a0*/  FMUL R0, R29.reuse, R4 ;  /* 0x000000041d007220 */ /* 0x041fe20000400000 */
[C---:B------:R-:W-:Y:S02]  /*185b0*/  FMUL R4, R29.reuse, R5 ;  /* 0x000000051d047220 */ /* 0x040fe40000400000 */
[----:B------:R0:W-:Y:S04]  /*185c0*/  STL [R1+0x224], R2 ;  /* 0x0002240201007387 */ /* 0x0001e80000100800 */
[----:B------:R4:W-:Y:S01]  /*185d0*/  STL [R1+0x1bc], R0 ;  /* 0x0001bc0001007387 */ /* 0x0009e20000100800 */
[----:B0-----:R-:W-:-:S03]  /*185e0*/  FMUL R2, R29, R6 ;  /* 0x000000061d027220 */ /* 0x001fc60000400000 */
[----:B------:R0:W-:Y:S01]  /*185f0*/  STL [R1+0x1b0], R4 ;  /* 0x0001b00401007387 */ /* 0x0001e20000100800 */
[----:B----4-:R-:W-:-:S03]  /*18600*/  FMUL R0, R29, R7 ;  /* 0x000000071d007220 */ /* 0x010fc60000400000 */
[----:B------:R4:W-:Y:S04]  /*18610*/  STL [R1+0x1b8], R2 ;  /* 0x0001b80201007387 */ /* 0x0009e80000100800 */
[----:B------:R1:W-:Y:S01]  /*18620*/  STL [R1+0x1a8], R0 ;  /* 0x0001a80001007387 */ /* 0x0003e20000100800 */
[C---:B0-----:R-:W-:Y:S01]  /*18630*/  FMUL R4, R29.reuse, R8 ;  /* 0x000000081d047220 */ /* 0x041fe20000400000 */
[----:B----4-:R-:W-:-:S04]  /*18640*/  FMUL R2, R29, R9 ;  /* 0x000000091d027220 */ /* 0x010fc80000400000 */
[----:B------:R0:W-:Y:S01]  /*18650*/  STL [R1+0x1b4], R4 ;  /* 0x0001b40401007387 */ /* 0x0001e20000100800 */
[----:B-1----:R-:W-:-:S03]  /*18660*/  FMUL R0, R29, R10 ;  /* 0x0000000a1d007220 */ /* 0x002fc60000400000 */
[----:B------:R1:W-:Y:S04]  /*18670*/  STL [R1+0x140], R2 ;  /* 0x0001400201007387 */ /* 0x0003e80000100800 */
[----:B------:R4:W-:Y:S01]  /*18680*/  STL [R1+0x1ac], R0 ;  /* 0x0001ac0001007387 */ /* 0x0009e20000100800 */
[C---:B0-----:R-:W-:Y:S01]  /*18690*/  FMUL R4, R29.reuse, R11 ;  /* 0x0000000b1d047220 */ /* 0x041fe20000400000 */
[----:B-1----:R-:W-:-:S04]  /*186a0*/  FMUL R2, R29, R12 ;  /* 0x0000000c1d027220 */ /* 0x002fc80000400000 */
[----:B------:R0:W-:Y:S01]  /*186b0*/  STL [R1+0x138], R4 ;  /* 0x0001380401007387 */ /* 0x0001e20000100800 */
[----:B----4-:R-:W-:-:S03]  /*186c0*/  FMUL R0, R29, R13 ;  /* 0x0000000d1d007220 */ /* 0x010fc60000400000 */
        /* <DEDUP_REMOVED lines=10> */
[----:B------:R-:W-:Y:S01]  /*18770*/  STL [R1+0x120], R4 ;  /* 0x0001200401007387 */ /* 0x000fe20000100800 */
[----:B----4-:R-:W-:-:S03]  /*18780*/  FMUL R0, R29, R19 ;  /* 0x000000131d007220 */ /* 0x010fc60000400000 */
[----:B------:R-:W-:Y:S04]  /*18790*/  STL [R1+0x148], R2 ;  /* 0x0001480201007387 */ /* 0x000fe80000100800 */
[----:B------:R0:W-:Y:S04]  /*187a0*/  STL [R1+0x118], R0 ;  /* 0x0001180001007387 */ /* 0x0001e80000100800 */
[----:B0-----:R-:W4:Y:S01]  /*187b0*/  LDL.LU R0, [R1+0xcc] ;  /* 0x0000cc0001007983 */ /* 0x001f220000300800 */
[----:B------:R-:W-:-:S03]  /*187c0*/  IMAD.MOV.U32 R2, RZ, RZ, R22 ;  /* 0x000000ffff027224 */ /* 0x000fc600078e0016 */
[----:B----4-:R0:W-:Y:S04]  /*187d0*/  STL [R1+0xf98], R0 ;  /* 0x000f980001007387 */ /* 0x0101e80000100800 */
[----:B------:R-:W4:Y:S04]  /*187e0*/  LDL.LU R29, [R1+0x18] ;  /* 0x00001800011d7983 */ /* 0x000f280000300800 */
[----:B------:R-:W3:Y:S01]  /*187f0*/  LDL.LU R22, [R1+0xd8] ;  /* 0x0000d80001167983 */ /* 0x000ee20000300800 */
[----:B--2---:R-:W-:-:S03]  /*18800*/  FSETP.GT.AND P1, PT, |R21|, 8.50705917302346158658e+37, PT ;  /* 0x7e8000001500780b */ /* 0x004fc60003f24200 */
[----:B------:R-:W-:Y:S04]  /*18810*/  STL [R1+0xf54], R21 ;  /* 0x000f541501007387 */ /* 0x000fe80000100800 */
[----:B0-----:R-:W2:Y:S01]  /*18820*/  LDL R0, [R1+0xb0] ;  /* 0x0000b00001007983 */ /* 0x001ea20000100800 */
[----:B----4-:R-:W-:-:S03]  /*18830*/  FSETP.GEU.AND P5, PT, |R29|, 1.175494350822287508e-38, PT ;  /* 0x008000001d00780b */ /* 0x010fc60003fae200 */
[----:B------:R0:W-:Y:S01]  /*18840*/  STL [R1+0xf90], R29 ;  /* 0x000f901d01007387 */ /* 0x0001e20000100800 */
[----:B---3--:R-:W-:-:S03]  /*18850*/  FSEL R5, R3, R29, !P4 ;  /* 0x0000001d03057208 */ /* 0x008fc60006000000 */
[----:B0-----:R-:W3:Y:S04]  /*18860*/  LDL R29, [R1+0xe0] ;  /* 0x0000e000011d7983 */ /* 0x001ee80000100800 */
[----:B------:R-:W4:Y:S01]  /*18870*/  LDL.LU R21, [R1+0xf4] ;  /* 0x0000f40001157983 */ /* 0x000f220000300800 */
[----:B------:R-:W-:Y:S01]  /*18880*/  MOV R6, R20 ;  /* 0x0000001400067202 */ /* 0x000fe20000000f00 */
[----:B--2---:R-:W-:Y:S02]  /*18890*/  @P3 FMUL R0, R0, 0.25 ;  /* 0x3e80000000003820 */ /* 0x004fe40000400000 */
[----:B----4-:R0:W-:Y:S04]  /*188a0*/  STL [R1+0xf94], R21 ;  /* 0x000f941501007387 */ /* 0x0101e80000100800 */
[----:B0-----:R-:W2:Y:S04]  /*188b0*/  LDL R21, [R1+0xb8] ;  /* 0x0000b80001157983 */ /* 0x001ea80000100800 */
[----:B------:R-:W4:Y:S04]  /*188c0*/  LDL.LU R23, [R1+0xfc] ;  /* 0x0000fc0001177983 */ /* 0x000f280000300800 */
[----:B------:R-:W3:Y:S04]  /*188d0*/  LDL.LU R24, [R1+0x104] ;  /* 0x0001040001187983 */ /* 0x000ee80000300800 */
[----:B------:R-:W-:Y:S04]  /*188e0*/  STL [R1+0x1c], R5 ;  /* 0x00001c0501007387 */ /* 0x000fe80000100800 */
[----:B------:R0:W-:Y:S04]  /*188f0*/  STL [R1+0xf7c], R5 ;  /* 0x000f7c0501007387 */ /* 0x0001e80000100800 */
[----:B0-----:R-:W3:Y:S04]  /*18900*/  LDL.LU R5, [R1+0xc4] ;  /* 0x0000c40001057983 */ /* 0x001ee80000300800 */
        /* <DEDUP_REMOVED lines=22> */
[----:B------:R-:W-:Y:S01]  /*18a70*/  @P3 FMUL R6, R6, 0.25 ;  /* 0x3e80000006063820 */ /* 0x000fe20000400000 */
[----:B------:R-:W-:Y:S01]  /*18a80*/  @P3 FMUL R2, R2, 0.25 ;  /* 0x3e80000002023820 */ /* 0x000fe20000400000 */
[----:B------:R-:W-:-:S03]  /*18a90*/  @P3 FMUL R22, R22, 0.25 ;  /* 0x3e80000016163820 */ /* 0x000fc60000400000 */
[----:B------:R-:W-:Y:S04]  /*18aa0*/  @P3 STL [R1+0x9c], R6 ;  /* 0x00009c0601003387 */ /* 0x000fe80000100800 */
[----:B------:R-:W-:Y:S01]  /*18ab0*/  @P3 STL [R1+0xa4], R2 ;  /* 0x0000a40201003387 */ /* 0x000fe20000100800 */
[----:B--2---:R-:W-:-:S05]  /*18ac0*/  @P3 FMUL R21, R21, 0.25 ;  /* 0x3e80000015153820 */ /* 0x004fca0000400000 */
[----:B------:R-:W-:Y:S01]  /*18ad0*/  @P3 STL [R1+0xb8], R21 ;  /* 0x0000b81501003387 */ /* 0x000fe20000100800 */
[----:B---3--:R-:W-:-:S05]  /*18ae0*/  @P3 FMUL R5, R5, 0.25 ;  /* 0x3e80000005053820 */ /* 0x008fca0000400000 */
[----:B------:R0:W-:Y:S02]  /*18af0*/  STL [R1+0xf80], R5 ;  /* 0x000f800501007387 */ /* 0x0001e40000100800 */
[----:B0-----:R-:W-:Y:S02]  /*18b00*/  MOV R5, R21 ;  /* 0x0000001500057202 */ /* 0x001fe40000000f00 */
[----:B------:R-:W2:Y:S01]  /*18b10*/  LDL.LU R21, [R1+0xf94] ;  /* 0x000f940001157983 */ /* 0x000ea20000300800 */
[----:B----4-:R-:W-:-:S05]  /*18b20*/  @P3 FMUL R0, R0, 0.25 ;  /* 0x3e80000000003820 */ /* 0x010fca0000400000 */
[----:B------:R0:W-:Y:S04]  /*18b30*/  STL [R1+0xf84], R0 ;  /* 0x000f840001007387 */ /* 0x0001e80000100800 */
[----:B0-----:R-:W3:Y:S04]  /*18b40*/  LDL R0, [R1+0xb0] ;  /* 0x0000b00001007983 */ /* 0x001ee80000100800 */
[----:B------:R0:W-:Y:S04]  /*18b50*/  STL [R1+0xf88], R22 ;  /* 0x000f881601007387 */ /* 0x0001e80000100800 */
[----:B0-----:R-:W4:Y:S01]  /*18b60*/  LDL R22, [R1+0xec] ;  /* 0x0000ec0001167983 */ /* 0x001f220000100800 */
[----:B------:R-:W-:-:S05]  /*18b70*/  @P3 FMUL R29, R29, 0.25 ;  /* 0x3e8000001d1d3820 */ /* 0x000fca0000400000 */
[----:B------:R0:W-:Y:S04]  /*18b80*/  @P3 STL [R1+0xe0], R29 ;  /* 0x0000e01d01003387 */ /* 0x0001e80000100800 */
[----:B0-----:R-:W2:Y:S04]  /*18b90*/  LDL.LU R29, [R1+0xf90] ;  /* 0x000f9000011d7983 */ /* 0x001ea80000300800 */
[----:B------:R0:W-:Y:S02]  /*18ba0*/  STL [R1+0xf8c], R5 ;  /* 0x000f8c0501007387 */ /* 0x0001e40000100800 */
[----:B0-----:R-:W-:-:S02]  /*18bb0*/  MOV R5, R6 ;  /* 0x0000000600057202 */ /* 0x001fc40000000f00 */
[----:B------:R-:W-:-:S03]  /*18bc0*/  FSEL R6, RZ, -23, P4 ;  /* 0xc1b80000ff067808 */ /* 0x000fc60002000000 */
[----:B------:R-:W-:Y:S01]  /*18bd0*/  @!P5 FMUL R5, R5, 16777216 ;  /* 0x4b8000000505d820 */ /* 0x000fe20000400000 */
[----:B----4-:R-:W-:-:S05]  /*18be0*/  @P3 FMUL R22, R22, 0.25 ;  /* 0x3e80000016163820 */ /* 0x010fca0000400000 */
[----:B------:R0:W-:Y:S02]  /*18bf0*/  @P3 STL [R1+0xec], R22 ;  /* 0x0000ec1601003387 */ /* 0x0001e40000100800 */
[----:B0-----:R-:W-:Y:S01]  /*18c00*/  IMAD.MOV.U32 R22, RZ, RZ, R2 ;  /* 0x000000ffff167224 */ /* 0x001fe200078e0002 */
[----:B------:R-:W-:-:S05]  /*18c10*/  FSEL R2, RZ, -23, P2 ;  /* 0xc1b80000ff027808 */ /* 0x000fca0001000000 */
[----:B------:R0:W-:Y:S04]  /*18c20*/  STL [R1+0xf58], R2 ;  /* 0x000f580201007387 */ /* 0x0001e80000100800 */
[----:B0-----:R-:W4:Y:S04]  /*18c30*/  LDL.LU R2, [R1+0xec] ;  /* 0x0000ec0001027983 */ /* 0x001f280000300800 */
[----:B------:R0:W-:Y:S04]  /*18c40*/  STL [R1+0xf5c], R6 ;  /* 0x000f5c0601007387 */ /* 0x0001e80000100800 */
[----:B0-----:R-:W2:Y:S04]  /*18c50*/  LDL.LU R6, [R1+0xe0] ;  /* 0x0000e00001067983 */ /* 0x001ea80000300800 */
[----:B------:R0:W-:Y:S04]  /*18c60*/  @!P5 STL [R1+0x9c], R5 ;  /* 0x00009c050100d387 */ /* 0x0001e80000100800 */
[----:B0-----:R-:W2:Y:S01]  /*18c70*/  LDL.LU R5, [R1+0xf8c] ;  /* 0x000f8c0001057983 */ /* 0x001ea20000300800 */
[----:B------:R-:W-:Y:S01]  /*18c80*/  @!P5 FMUL R22, R22, 16777216 ;  /* 0x4b8000001616d820 */ /* 0x000fe20000400000 */
[----:B---3--:R-:W-:-:S04]  /*18c90*/  @!P5 FMUL R0, R0, 16777216 ;  /* 0x4b8000000000d820 */ /* 0x008fc80000400000 */
[----:B------:R0:W-:Y:S04]  /*18ca0*/  @!P5 STL [R1+0xa4], R22 ;  /* 0x0000a4160100d387 */ /* 0x0001e80000100800 */
[----:B0-----:R-:W3:Y:S04]  /*18cb0*/  LDL.LU R22, [R1+0xf88] ;  /* 0x000f880001167983 */ /* 0x001ee80000300800 */
[----:B------:R0:W-:Y:S04]  /*18cc0*/  @!P5 STL [R1+0xb0], R0 ;  /* 0x0000b0000100d387 */ /* 0x0001e80000100800 */
[----:B0-----:R-:W4:Y:S01]  /*18cd0*/  LDL.LU R0, [R1+0xf84] ;  /* 0x000f840001007983 */ /* 0x001f220000300800 */
[----:B--2---:R-:W-:-:S05]  /*18ce0*/  @!P5 FMUL R5, R5, 16777216 ;  /* 0x4b8000000505d820 */ /* 0x004fca0000400000 */
[----:B------:R0:W-:Y:S04]  /*18cf0*/  @!P5 STL [R1+0xb8], R5 ;  /* 0x0000b8050100d387 */ /* 0x0001e80000100800 */
[----:B0-----:R-:W2:Y:S01]  /*18d00*/  LDL.LU R5, [R1+0xf80] ;  /* 0x000f800001057983 */ /* 0x001ea20000300800 */
[----:B---3--:R-:W-:Y:S01]  /*18d10*/  @!P5 FMUL R22, R22, 16777216 ;  /* 0x4b8000001616d820 */ /* 0x008fe20000400000 */
[----:B----4-:R-:W-:Y:S01]  /*18d20*/  @!P5 FMUL R0, R0, 16777216 ;  /* 0x4b8000000000d820 */ /* 0x010fe20000400000 */
[----:B--2---:R-:W-:-:S05]  /*18d30*/  @!P5 FMUL R5, R5, 16777216 ;  /* 0x4b8000000505d820 */ /* 0x004fca0000400000 */
[----:B------:R0:W-:Y:S04]  /*18d40*/  STL [R1+0xc4], R5 ;  /* 0x0000c40501007387 */ /* 0x0001e80000100800 */
[----:B0-----:R-:W2:Y:S04]  /*18d50*/  LDL.LU R5, [R1+0xf7c] ;  /* 0x000f7c0001057983 */ /* 0x001ea80000300800 */
[----:B------:R0:W-:Y:S04]  /*18d60*/  STL [R1+0xcc], R0 ;  /* 0x0000cc0001007387 */ /* 0x0001e80000100800 */
[----:B0-----:R-:W3:Y:S04]  /*18d70*/  LDL.LU R0, [R1+0xf78] ;  /* 0x000f780001007983 */ /* 0x001ee80000300800 */
[----:B------:R0:W-:Y:S04]  /*18d80*/  STL [R1+0xf60], R22 ;  /* 0x000f601601007387 */ /* 0x0001e80000100800 */
[----:B0-----:R-:W4:Y:S04]  /*18d90*/  LDL.LU R22, [R1+0xcc] ;  /* 0x0000cc0001167983 */ /* 0x001f280000300800 */
[----:B----4-:R0:W-:Y:S04]  /*18da0*/  STL [R1+0xf64], R22 ;  /* 0x000f641601007387 */ /* 0x0101e80000100800 */
[----:B0-----:R-:W4:Y:S04]  /*18db0*/  LDL.LU R22, [R1+0xc4] ;  /* 0x0000c40001167983 */ /* 0x001f280000300800 */
[----:B----4-:R0:W-:Y:S04]  /*18dc0*/  STL [R1+0xf68], R22 ;  /* 0x000f681601007387 */ /* 0x0101e80000100800 */
[----:B0-----:R-:W4:Y:S04]  /*18dd0*/  LDL.LU R22, [R1+0xb8] ;  /* 0x0000b80001167983 */ /* 0x001f280000300800 */
[----:B----4-:R0:W-:Y:S04]  /*18de0*/  STL [R1+0xf6c], R22 ;  /* 0x000f6c1601007387 */ /* 0x0101e80000100800 */
[----:B0-----:R-:W4:Y:S04]  /*18df0*/  LDL.LU R22, [R1+0xb0] ;  /* 0x0000b00001167983 */ /* 0x001f280000300800 */
[----:B----4-:R0:W-:Y:S04]  /*18e00*/  STL [R1+0xf70], R22 ;  /* 0x000f701601007387 */ /* 0x0101e80000100800 */
[----:B0-----:R-:W4:Y:S01]  /*18e10*/  LDL.LU R22, [R1+0xa4] ;  /* 0x0000a40001167983 */ /* 0x001f220000300800 */
[----:B------:R-:W-:-:S04]  /*18e20*/  @P3 FMUL R29, R29, 0.25 ;  /* 0x3e8000001d1d3820 */ /* 0x000fc80000400000 */
[----:B------:R-:W-:-:S06]  /*18e30*/  @!P5 FMUL R29, R29, 16777216 ;  /* 0x4b8000001d1dd820 */ /* 0x000fcc0000400000 */
[----:B------:R-:W0:Y:S01]  /*18e40*/  MUFU.RCP R29, R29 ;  /* 0x0000001d001d7308 */ /* 0x000e220000001000 */
[----:B----4-:R1:W-:Y:S04]  /*18e50*/  STL [R1+0xf74], R22 ;  /* 0x000f741601007387 */ /* 0x0103e80000100800 */
[----:B-1----:R-:W0:Y:S01]  /*18e60*/  LDL.LU R22, [R1+0x9c] ;  /* 0x00009c0001167983 */ /* 0x002e220000300800 */
[----:B--2---:R-:W-:Y:S01]  /*18e70*/  VIADD R5, R5, 0xc0cafb0d ;  /* 0xc0cafb0d05057836 */ /* 0x004fe20000000000 */
[----:B---3--:R-:W-:-:S04]  /*18e80*/  IADD3 R0, PT, PT, R0, -0x3f3504f3, RZ ;  /* 0xc0cafb0d00007810 */ /* 0x008fc80007ffe0ff */
[----:B------:R-:W-:Y:S02]  /*18e90*/  LOP3.LUT R5, R5, 0xff800000, RZ, 0xc0, !PT ;  /* 0xff80000005057812 */ /* 0x000fe400078ec0ff */
[----:B------:R-:W-:-:S03]  /*18ea0*/  LOP3.LUT R0, R0, 0xff800000, RZ, 0xc0, !PT ;  /* 0xff80000000007812 */ /* 0x000fc600078ec0ff */
[----:B------:R-:W-:Y:S04]  /*18eb0*/  STL [R1+0xa0], R5 ;  /* 0x0000a00501007387 */ /* 0x000fe80000100800 */
[----:B------:R-:W-:Y:S01]  /*18ec0*/  STL [R1+0xd4], R0 ;  /* 0x0000d40001007387 */ /* 0x000fe20000100800 */
[----:B0-----:R-:W-:-:S05]  /*18ed0*/  FMUL R22, R29, R22 ;  /* 0x000000161d167220 */ /* 0x001fca0000400000 */
[----:B------:R0:W-:Y:S04]  /*18ee0*/  STL [R1+0x220], R22 ;  /* 0x0002201601007387 */ /* 0x0001e80000100800 */
[----:B0-----:R-:W2:Y:S02]  /*18ef0*/  LDL.LU R22, [R1+0xf74] ;  /* 0x000f740001167983 */ /* 0x001ea40000300800 */
[----:B--2---:R-:W-:-:S05]  /*18f00*/  FMUL R22, R29, R22 ;  /* 0x000000161d167220 */ /* 0x004fca0000400000 */
        /* <DEDUP_REMOVED lines=13> */
[----:B0-----:R-:W2:Y:S01]  /*18fe0*/  LDL.LU R22, [R1+0xf60] ;  /* 0x000f600001167983 */ /* 0x001ea20000300800 */
[----:B------:R-:W-:Y:S01]  /*18ff0*/  @!P5 FMUL R6, R6, 16777216 ;  /* 0x4b8000000606d820 */ /* 0x000fe20000400000 */
[----:B------:R-:W-:-:S03]  /*19000*/  @!P5 FMUL R2, R2, 16777216 ;  /* 0x4b8000000202d820 */ /* 0x000fc60000400000 */
[C---:B------:R-:W-:Y:S01]  /*19010*/  FMUL R6, R29.reuse, R6 ;  /* 0x000000061d067220 */ /* 0x040fe20000400000 */
[----:B------:R-:W-:Y:S01]  /*19020*/  FMUL R2, R29, R2 ;  /* 0x000000021d027220 */ /* 0x000fe20000400000 */
[----:B------:R-:W-:Y:S01]  /*19030*/  @P3 FMUL R21, R21, 0.25 ;  /* 0x3e80000015153820 */ /* 0x000fe20000400000 */
[----:B------:R-:W-:Y:S01]  /*19040*/  @P3 FMUL R23, R23, 0.25 ;  /* 0x3e80000017173820 */ /* 0x000fe20000400000 */
[----:B------:R-:W-:Y:S02]  /*19050*/  @P3 FMUL R24, R24, 0.25 ;  /* 0x3e80000018183820 */ /* 0x000fe40000400000 */
[----:B------:R-:W-:Y:S01]  /*19060*/  @!P5 FMUL R21, R21, 16777216 ;  /* 0x4b8000001515d820 */ /* 0x000fe20000400000 */
[----:B------:R-:W-:Y:S01]  /*19070*/  @P3 FMUL R27, R27, 0.25 ;  /* 0x3e8000001b1b3820 */ /* 0x000fe20000400000 */
[----:B------:R-:W-:Y:S01]  /*19080*/  @!P5 FMUL R23, R23, 16777216 ;  /* 0x4b8000001717d820 */ /* 0x000fe20000400000 */
[----:B------:R-:W-:Y:S01]  /*19090*/  @P3 FMUL R28, R28, 0.25 ;  /* 0x3e8000001c1c3820 */ /* 0x000fe20000400000 */
[----:B------:R-:W-:Y:S01]  /*190a0*/  @!P5 FMUL R24, R24, 16777216 ;  /* 0x4b8000001818d820 */ /* 0x000fe20000400000 */
[----:B------:R-:W-:Y:S01]  /*190b0*/  FMUL R21, R29, R21 ;  /* 0x000000151d157220 */ /* 0x000fe20000400000 */
[----:B------:R-:W-:Y:S01]  /*190c0*/  @P3 FMUL R3, R3, 0.25 ;  /* 0x3e80000003033820 */ /* 0x000fe20000400000 */
[----:B------:R-:W-:Y:S01]  /*190d0*/  @!P5 FMUL R27, R27, 16777216 ;  /* 0x4b8000001b1bd820 */ /* 0x000fe20000400000 */
[C---:B------:R-:W-:Y:S01]  /*190e0*/  FMUL R23, R29.reuse, R23 ;  /* 0x000000171d177220 */ /* 0x040fe20000400000 */
        /* <DEDUP_REMOVED lines=8> */
[C---:B------:R-:W-:Y:S01]  /*19170*/  FMUL R28, R29.reuse, R28 ;  /* 0x0000001c1d1c7220 */ /* 0x040fe20000400000 */
[----:B--2---:R-:W-:-:S05]  /*19180*/  FMUL R22, R29, R22 ;  /* 0x000000161d167220 */ /* 0x004fca0000400000 */
[----:B------:R0:W-:Y:S04]  /*19190*/  STL [R1+0x200], R22 ;  /* 0x0002001601007387 */ /* 0x0001e80000100800 */
[----:B0-----:R-:W2:Y:S04]  /*191a0*/  LDL R22, [R1+0x4c] ;  /* 0x00004c0001167983 */ /* 0x001ea80000100800 */
[----:B------:R0:W-:Y:S04]  /*191b0*/  STL [R1+0x1a0], R6 ;  /* 0x0001a00601007387 */ /* 0x0001e80000100800 */
[----:B0-----:R-:W3:Y:S04]  /*191c0*/  LDL.LU R6, [R1+0xf5c] ;  /* 0x000f5c0001067983 */ /* 0x001ee80000300800 */
[----:B------:R0:W-:Y:S04]  /*191d0*/  STL [R1+0x1f0], R2 ;  /* 0x0001f00201007387 */ /* 0x0001e80000100800 */
[----:B0-----:R-:W4:Y:S04]  /*191e0*/  LDL.LU R2, [R1+0xf58] ;  /* 0x000f580001027983 */ /* 0x001f280000300800 */
[----:B------:R0:W-:Y:S01]  /*191f0*/  STL [R1+0x190], R21 ;  /* 0x0001901501007387 */ /* 0x0001e20000100800 */
[----:B------:R-:W-:Y:S01]  /*19200*/  @P3 FMUL R11, R11, 0.25 ;  /* 0x3e8000000b0b3820 */ /* 0x000fe20000400000 */
[----:B------:R-:W-:Y:S01]  /*19210*/  @!P5 FMUL R7, R7, 16777216 ;  /* 0x4b8000000707d820 */ /* 0x000fe20000400000 */
[C---:B------:R-:W-:Y:S01]  /*19220*/  FMUL R3, R29.reuse, R3 ;  /* 0x000000031d037220 */ /* 0x040fe20000400000 */
[----:B------:R-:W-:Y:S01]  /*19230*/  @P3 FMUL R12, R12, 0.25 ;  /* 0x3e8000000c0c3820 */ /* 0x000fe20000400000 */
[----:B0-----:R-:W4:Y:S04]  /*19240*/  LDL.LU R21, [R1+0xf54] ;  /* 0x000f540001157983 */ /* 0x001f280000300800 */
[----:B------:R0:W-:Y:S01]  /*19250*/  STL [R1+0x1e8], R23 ;  /* 0x0001e81701007387 */ /* 0x0001e20000100800 */
[----:B------:R-:W-:Y:S01]  /*19260*/  @!P5 FMUL R8, R8, 16777216 ;  /* 0x4b8000000808d820 */ /* 0x000fe20000400000 */
[----:B------:R-:W-:Y:S01]  /*19270*/  FMUL R4, R29, R4 ;  /* 0x000000041d047220 */ /* 0x000fe20000400000 */
[----:B------:R-:W-:Y:S01]  /*19280*/  @P3 FMUL R15, R15, 0.25 ;  /* 0x3e8000000f0f3820 */ /* 0x000fe20000400000 */
[----:B------:R-:W-:Y:S01]  /*19290*/  @!P5 FMUL R11, R11, 16777216 ;  /* 0x4b8000000b0bd820 */ /* 0x000fe20000400000 */
[----:B0-----:R-:W4:Y:S04]  /*192a0*/  LDL.LU R23, [R1+0xf50] ;  /* 0x000f500001177983 */ /* 0x001f280000300800 */
[----:B------:R0:W-:Y:S01]  /*192b0*/  STL [R1+0x188], R24 ;  /* 0x0001881801007387 */ /* 0x0001e20000100800 */
[C---:B------:R-:W-:Y:S01]  /*192c0*/  FMUL R7, R29.reuse, R7 ;  /* 0x000000071d077220 */ /* 0x040fe20000400000 */
[----:B------:R-:W-:Y:S01]  /*192d0*/  @P3 FMUL R16, R16, 0.25 ;  /* 0x3e80000010103820 */ /* 0x000fe20000400000 */
[----:B------:R-:W-:Y:S01]  /*192e0*/  @!P5 FMUL R12, R12, 16777216 ;  /* 0x4b8000000c0cd820 */ /* 0x000fe20000400000 */
[----:B------:R-:W-:Y:S01]  /*192f0*/  FMUL R8, R29, R8 ;  /* 0x000000081d087220 */ /* 0x000fe20000400000 */
[----:B0-----:R-:W4:Y:S04]  /*19300*/  LDL.LU R24, [R1+0xf4c] ;  /* 0x000f4c0001187983 */ /* 0x001f280000300800 */
[----:B------:R0:W-:Y:S01]  /*19310*/  STL [R1+0x1d4], R27 ;  /* 0x0001d41b01007387 */ /* 0x0001e20000100800 */
[----:B------:R-:W-:Y:S01]  /*19320*/  @P3 FMUL R19, R19, 0.25 ;  /* 0x3e80000013133820 */ /* 0x000fe20000400000 */
[----:B------:R-:W-:Y:S01]  /*19330*/  @!P5 FMUL R15, R15, 16777216 ;  /* 0x4b8000000f0fd820 */ /* 0x000fe20000400000 */
[C---:B------:R-:W-:Y:S01]  /*19340*/  FMUL R11, R29.reuse, R11 ;  /* 0x0000000b1d0b7220 */ /* 0x040fe20000400000 */
[----:B0-----:R-:W4:Y:S04]  /*19350*/  LDL.LU R27, [R1+0xf48] ;  /* 0x000f4800011b7983 */ /* 0x001f280000300800 */
[----:B------:R0:W-:Y:S01]  /*19360*/  STL [R1+0x180], R28 ;  /* 0x0001801c01007387 */ /* 0x0001e20000100800 */
        /* <DEDUP_REMOVED lines=10> */
[----:B------:R-:W-:Y:S01]  /*19410*/  @!P5 FMUL R20, R20, 16777216 ;  /* 0x4b8000001414d820 */ /* 0x000fe20000400000 */
[----:B------:R-:W-:-:S02]  /*19420*/  FMUL R16, R29, R16 ;  /* 0x000000101d107220 */ /* 0x000fc40000400000 */
[----:B0-----:R-:W4:Y:S04]  /*19430*/  LDL.LU R4, [R1+0xf3c] ;  /* 0x000f3c0001047983 */ /* 0x001f280000300800 */
[----:B------:R0:W-:Y:S01]  /*19440*/  STL [R1+0x110], R7 ;  /* 0x0001100701007387 */ /* 0x0001e20000100800 */
[----:B------:R-:W-:Y:S01]  /*19450*/  @!P5 FMUL R25, R25, 16777216 ;  /* 0x4b8000001919d820 */ /* 0x000fe20000400000 */
[----:B------:R-:W-:Y:S01]  /*19460*/  FMUL R19, R29, R19 ;  /* 0x000000131d137220 */ /* 0x000fe20000400000 */
[----:B------:R-:W-:Y:S01]  /*19470*/  @P3 FMUL R26, R26, 0.25 ;  /* 0x3e8000001a1a3820 */ /* 0x000fe20000400000 */
[----:B0-----:R-:W4:Y:S04]  /*19480*/  LDL.LU R7, [R1+0xf38] ;  /* 0x000f380001077983 */ /* 0x001f280000300800 */
[----:B------:R0:W-:Y:S01]  /*19490*/  STL [R1+0x104], R8 ;  /* 0x0001040801007387 */ /* 0x0001e20000100800 */
[----:B------:R-:W-:Y:S01]  /*194a0*/  @P3 FMUL R9, R9, 0.25 ;  /* 0x3e80000009093820 */ /* 0x000fe20000400000 */
[----:B------:R-:W-:Y:S01]  /*194b0*/  FMUL R20, R29, R20 ;  /* 0x000000141d147220 */ /* 0x000fe20000400000 */
[----:B------:R-:W-:Y:S01]  /*194c0*/  @P3 FMUL R10, R10, 0.25 ;  /* 0x3e8000000a0a3820 */ /* 0x000fe20000400000 */
[----:B0-----:R-:W4:Y:S04]  /*194d0*/  LDL.LU R8, [R1+0xf34] ;  /* 0x000f340001087983 */ /* 0x001f280000300800 */
[----:B------:R0:W-:Y:S01]  /*194e0*/  STL [R1+0x108], R11 ;  /* 0x0001080b01007387 */ /* 0x0001e20000100800 */
[----:B------:R-:W-:Y:S01]  /*194f0*/  @P3 FMUL R13, R13, 0.25 ;  /* 0x3e8000000d0d3820 */ /* 0x000fe20000400000 */
[----:B------:R-:W-:Y:S01]  /*19500*/  FMUL R25, R29, R25 ;  /* 0x000000191d197220 */ /* 0x000fe20000400000 */
[----:B------:R-:W-:Y:S01]  /*19510*/  @!P5 FMUL R26, R26, 16777216 ;  /* 0x4b8000001a1ad820 */ /* 0x000fe20000400000 */
[----:B0-----:R-:W4:Y:S04]  /*19520*/  LDL.LU R11, [R1+0xf30] ;  /* 0x000f3000010b7983 */ /* 0x001f280000300800 */
[----:B------:R0:W-:Y:S01]  /*19530*/  STL [R1+0xf8], R12 ;  /* 0x0000f80c01007387 */ /* 0x0001e20000100800 */
[----:B------:R-:W-:Y:S01]  /*19540*/  @!P5 FMUL R9, R9, 16777216 ;  /* 0x4b8000000909d820 */ /* 0x000fe20000400000 */
[----:B------:R-:W-:-:S02]  /*19550*/  @!P5 FMUL R10, R10, 16777216 ;  /* 0x4b8000000a0ad820 */ /* 0x000fc40000400000 */
[----:B0-----:R-:W4:Y:S04]  /*19560*/  LDL.LU R12, [R1+0xf2c] ;  /* 0x000f2c00010c7983 */ /* 0x001f280000300800 */
[----:B------:R0:W-:Y:S01]  /*19570*/  STL [R1+0xec], R15 ;  /* 0x0000ec0f01007387 */ /* 0x0001e20000100800 */
[----:B------:R-:W-:Y:S01]  /*19580*/  @P3 FMUL R14, R14, 0.25 ;  /* 0x3e8000000e0e3820 */ /* 0x000fe20000400000 */
[----:B------:R-:W-:Y:S01]  /*19590*/  @!P5 FMUL R13, R13, 16777216 ;  /* 0x4b8000000d0dd820 */ /* 0x000fe20000400000 */
[----:B------:R-:W-:Y:S01]  /*195a0*/  @P3 FMUL R17, R17, 0.25 ;  /* 0x3e80000011113820 */ /* 0x000fe20000400000 */
[----:B0-----:R-:W4:Y:S04]  /*195b0*/  LDL.LU R15, [R1+0xf28] ;  /* 0x000f2800010f7983 */ /* 0x001f280000300800 */
[----:B------:R0:W-:Y:S01]  /*195c0*/  STL [R1+0xe0], R16 ;  /* 0x0000e01001007387 */ /* 0x0001e20000100800 */
[C---:B------:R-:W-:Y:S01]  /*195d0*/  FMUL R26, R29.reuse, R26 ;  /* 0x0000001a1d1a7220 */ /* 0x040fe20000400000 */
[----:B------:R-:W-:Y:S01]  /*195e0*/  @P3 FMUL R18, R18, 0.25 ;  /* 0x3e80000012123820 */ /* 0x000fe20000400000 */
[----:B------:R-:W-:Y:S01]  /*195f0*/  FMUL R10, R29, R10 ;  /* 0x0000000a1d0a7220 */ /* 0x000fe20000400000 */
[----:B0-----:R-:W4:Y:S04]  /*19600*/  LDL.LU R16, [R1+0xf24] ;  /* 0x000f240001107983 */ /* 0x001f280000300800 */
[----:B------:R0:W-:Y:S01]  /*19610*/  STL [R1+0xe8], R19 ;  /* 0x0000e81301007387 */ /* 0x0001e20000100800 */
[----:B------:R-:W-:Y:S01]  /*19620*/  @!P5 FMUL R14, R14, 16777216 ;  /* 0x4b8000000e0ed820 */ /* 0x000fe20000400000 */
[----:B------:R-:W-:-:S02]  /*19630*/  @!P5 FMUL R17, R17, 16777216 ;  /* 0x4b8000001111d820 */ /* 0x000fc40000400000 */
[----:B0-----:R-:W4:Y:S04]  /*19640*/  LDL.LU R19, [R1+0xf20] ;  /* 0x000f200001137983 */ /* 0x001f280000300800 */
[----:B------:R0:W-:Y:S01]  /*19650*/  STL [R1+0xcc], R20 ;  /* 0x0000cc1401007387 */ /* 0x0001e20000100800 */
[----:B------:R-:W-:Y:S01]  /*19660*/  @!P5 FMUL R18, R18, 16777216 ;  /* 0x4b8000001212d820 */ /* 0x000fe20000400000 */
[----:B------:R-:W-:Y:S02]  /*19670*/  I2FP.F32.S32 R5, R5 ;  /* 0x0000000500057245 */ /* 0x000fe40000201400 */
[----:B0-----:R-:W4:Y:S04]  /*19680*/  LDL.LU R20, [R1+0xf1c] ;  /* 0x000f1c0001147983 */ /* 0x001f280000300800 */
[----:B------:R0:W-:Y:S01]  /*19690*/  STL [R1+0xc8], R25 ;  /* 0x0000c81901007387 */ /* 0x0001e20000100800 */
[----:B------:R-:W-:-:S03]  /*196a0*/  I2FP.F32.S32 R0, R0 ;  /* 0x0000000000007245 */ /* 0x000fc60000201400 */
[----:B------:R-:W-:Y:S01]  /*196b0*/  STL [R1+0xc4], R26 ;  /* 0x0000c41a01007387 */ /* 0x000fe20000100800 */
[C---:B0-----:R-:W-:Y:S01]  /*196c0*/  FMUL R25, R29.reuse, R9 ;  /* 0x000000091d197220 */ /* 0x041fe20000400000 */
[C---:B------:R-:W-:Y:S01]  /*196d0*/  FMUL R9, R29.reuse, R13 ;  /* 0x0000000d1d097220 */ /* 0x040fe20000400000 */
[----:B------:R-:W-:-:S03]  /*196e0*/  FMUL R13, R29, R14 ;  /* 0x0000000e1d0d7220 */ /* 0x000fc60000400000 */
[----:B------:R-:W-:Y:S04]  /*196f0*/  STL [R1+0xb8], R25 ;  /* 0x0000b81901007387 */ /* 0x000fe80000100800 */
[----:B------:R0:W-:Y:S04]  /*19700*/  STL [R1+0xb0], R10 ;  /* 0x0000b00a01007387 */ /* 0x0001e80000100800 */
[----:B------:R1:W-:Y:S01]  /*19710*/  STL [R1+0xac], R9 ;  /* 0x0000ac0901007387 */ /* 0x0003e20000100800 */
[----:B0-----:R-:W-:-:S03]  /*19720*/  FMUL R10, R29, R17 ;  /* 0x000000111d0a7220 */ /* 0x001fc60000400000 */
[----:B------:R-:W-:Y:S01]  /*19730*/  STL [R1+0xa4], R13 ;  /* 0x0000a40d01007387 */ /* 0x000fe20000100800 */
[----:B-1----:R-:W-:-:S03]  /*19740*/  FMUL R9, R29, R18 ;  /* 0x000000121d097220 */ /* 0x002fc60000400000 */
[----:B------:R-:W-:Y:S04]  /*19750*/  STL [R1+0x9c], R10 ;  /* 0x00009c0a01007387 */ /* 0x000fe80000100800 */
[----:B------:R-:W-:Y:S01]  /*19760*/  STL [R1+0x98], R9 ;  /* 0x0000980901007387 */ /* 0x000fe20000100800 */
[C---:B--2---:R-:W-:Y:S02]  /*19770*/  FSETP.GEU.AND P3, PT, R22.reuse, 1.175494350822287508e-38, PT ;  /* 0x008000001600780b */ /* 0x044fe40003f6e000 */
[C---:B------:R-:W-:Y:S01]  /*19780*/  FSETP.GT.AND P2, PT, |R22|.reuse, 8.50705917302346158658e+37, PT ;  /* 0x7e8000001600780b */ /* 0x040fe20003f44200 */
[----:B------:R-:W-:Y:S01]  /*19790*/  FMUL R22, R22, 8388608 ;  /* 0x4b00000016167820 */ /* 0x000fe20000400000 */
[----:B---3--:R-:W-:-:S05]  /*197a0*/  FFMA.FTZ R5, R5, 1.1920928955078125e-07, R6 ;  /* 0x3400000005057823 */ /* 0x008fca0000010006 */
[----:B------:R-:W-:Y:S01]  /*197b0*/  STL [R1+0x11c], R5 ;  /* 0x00011c0501007387 */ /* 0x000fe20000100800 */
[----:B----4-:R-:W-:-:S05]  /*197c0*/  FFMA.FTZ R0, R0, 1.1920928955078125e-07, R2 ;  /* 0x3400000000007823 */ /* 0x010fca0000010002 */
[----:B------:R-:W-:Y:S04]  /*197d0*/  STL [R1+0x114], R0 ;  /* 0x0001140001007387 */ /* 0x000fe80000100800 */
[----:B------:R0:W-:Y:S04]  /*197e0*/  STL [R1+0xee0], R22 ;  /* 0x000ee01601007387 */ /* 0x0001e80000100800 */
[----:B0-----:R-:W2:Y:S04]  /*197f0*/  LDL.LU R22, [R1+0x30] ;  /* 0x0000300001167983 */ /* 0x001ea80000300800 */
[----:B------:R-:W3:Y:S04]  /*19800*/  LDL.LU R25, [R1+0x38] ;  /* 0x0000380001197983 */ /* 0x000ee80000300800 */
[----:B------:R-:W4:Y:S04]  /*19810*/  LDL.LU R26, [R1+0x3c] ;  /* 0x00003c00011a7983 */ /* 0x000f280000300800 */
[----:B------:R-:W2:Y:S04]  /*19820*/  LDL.LU R0, [R1+0x48] ;  /* 0x0000480001007983 */ /* 0x000ea80000300800 */
[----:B------:R-:W2:Y:S04]  /*19830*/  LDL.LU R2, [R1+0x50] ;  /* 0x0000500001027983 */ /* 0x000ea80000300800 */
[----:B------:R-:W2:Y:S04]  /*19840*/  LDL.LU R5, [R1+0x5c] ;  /* 0x00005c0001057983 */ /* 0x000ea80000300800 */
[----:B------:R-:W2:Y:S04]  /*19850*/  LDL.LU R6, [R1+0x60] ;  /* 0x0000600001067983 */ /* 0x000ea80000300800 */
[----:B------:R-:W2:Y:S04]  /*19860*/  LDL.LU R9, [R1+0x6c] ;  /* 0x00006c0001097983 */ /* 0x000ea80000300800 */
[----:B------:R-:W2:Y:S04]  /*19870*/  LDL.LU R10, [R1+0x70] ;  /* 0x00007000010a7983 */ /* 0x000ea80000300800 */
[----:B------:R-:W2:Y:S04]  /*19880*/  LDL.LU R13, [R1+0x7c] ;  /* 0x00007c00010d7983 */ /* 0x000ea80000300800 */
[----:B------:R-:W2:Y:S01]  /*19890*/  LDL.LU R14, [R1+0x80] ;  /* 0x00008000010e7983 */ /* 0x000ea20000300800 */
[C---:B------:R-:W-:Y:S01]  /*198a0*/  FMUL R29, R21.reuse, 8388608 ;  /* 0x4b000000151d7820 */ /* 0x040fe20000400000 */
[----:B------:R-:W-:Y:S01]  /*198b0*/  FSETP.GEU.AND P4, PT, R21, 1.175494350822287508e-38, PT ;  /* 0x008000001500780b */ /* 0x000fe20003f8e000 */
[----:B------:R-:W-:-:S03]  /*198c0*/  @P1 FMUL R23, R23, 0.25 ;  /* 0x3e80000017171820 */ /* 0x000fc60000400000 */
[----:B------:R-:W-:Y:S01]  /*198d0*/  FSEL R29, R29, R21, !P4 ;  /* 0x000000151d1d7208 */ /* 0x000fe20006000000 */
[----:B------:R-:W-:Y:S01]  /*198e0*/  @P1 FMUL R24, R24, 0.25 ;  /* 0x3e80000018181820 */ /* 0x000fe20000400000 */
[----:B------:R-:W-:Y:S01]  /*198f0*/  @P1 FMUL R27, R27, 0.25 ;  /* 0x3e8000001b1b1820 */ /* 0x000fe20000400000 */
[----:B------:R-:W-:Y:S01]  /*19900*/  @P1 FMUL R28, R28, 0.25 ;  /* 0x3e8000001c1c1820 */ /* 0x000fe20000400000 */
[----:B------:R-:W-:Y:S01]  /*19910*/  @P1 FMUL R3, R3, 0.25 ;  /* 0x3e80000003031820 */ /* 0x000fe20000400000 */
[----:B--2---:R0:W-:Y:S04]  /*19920*/  STL [R1+0xf08], R14 ;  /* 0x000f080e01007387 */ /* 0x0041e80000100800 */
[----:B0-----:R-:W2:Y:S04]  /*19930*/  LDL R14, [R1+0x28] ;  /* 0x00002800010e7983 */ /* 0x001ea80000100800 */
[----:B------:R-:W2:Y:S04]  /*19940*/  LDL.LU R17, [R1+0x88] ;  /* 0x0000880001117983 */ /* 0x000ea80000300800 */
[----:B------:R-:W2:Y:S04]  /*19950*/  LDL.LU R18, [R1+0x90] ;  /* 0x0000900001127983 */ /* 0x000ea80000300800 */
[----:B------:R0:W-:Y:S04]  /*19960*/  STL [R1+0xe74], R29 ;  /* 0x000e741d01007387 */ /* 0x0001e80000100800 */
[----:B0-----:R-:W2:Y:S04]  /*19970*/  LDL.LU R29, [R1+0xbc] ;  /* 0x0000bc00011d7983 */ /* 0x001ea80000300800 */
[----:B------:R0:W-:Y:S04]  /*19980*/  STL [R1+0x14], R23 ;  /* 0x0000141701007387 */ /* 0x0001e80000100800 */
[----:B0-----:R-:W2:Y:S04]  /*19990*/  LDL.LU R23, [R1+0xf18] ;  /* 0x000f180001177983 */ /* 0x001ea80000300800 */
[----:B------:R0:W-:Y:S04]  /*199a0*/  STL [R1+0x10], R24 ;  /* 0x0000101801007387 */ /* 0x0001e80000100800 */
[----:B0-----:R-:W2:Y:S04]  /*199b0*/  LDL.LU R24, [R1+0xf14] ;  /* 0x000f140001187983 */ /* 0x001ea80000300800 */
[----:B------:R0:W-:Y:S04]  /*199c0*/  STL [R1+0x4], R27 ;  /* 0x0000041b01007387 */ /* 0x0001e80000100800 */
[----:B0-----:R-:W2:Y:S04]  /*199d0*/  LDL.LU R27, [R1+0xf10] ;  /* 0x000f1000011b7983 */ /* 0x001ea80000300800 */
[----:B------:R0:W-:Y:S04]  /*199e0*/  STL [R1], R28 ;  /* 0x0000001c01007387 */ /* 0x0001e80000100800 */
[----:B0-----:R-:W2:Y:S04]  /*199f0*/  LDL.LU R28, [R1+0xf0c] ;  /* 0x000f0c00011c7983 */ /* 0x001ea80000300800 */
[----:B------:R0:W-:Y:S04]  /*19a00*/  STL [R1+0xef8], R3 ;  /* 0x000ef80301007387 */ /* 0x0001e80000100800 */
[----:B0-----:R-:W2:Y:S04]  /*19a10*/  LDL R3, [R1] ;  /* 0x0000000001037983 */ /* 0x001ea80000100800 */
[----:B--2---:R0:W-:Y:S04]  /*19a20*/  STL [R1+0xefc], R3 ;  /* 0x000efc0301007387 */ /* 0x0041e80000100800 */
[----:B0-----:R-:W2:Y:S04]  /*19a30*/  LDL R3, [R1+0x4] ;  /* 0x0000040001037983 */ /* 0x001ea80000100800 */
[----:B--2---:R0:W-:Y:S04]  /*19a40*/  STL [R1+0xf00], R3 ;  /* 0x000f000301007387 */ /* 0x0041e80000100800 */
[----:B0-----:R-:W2:Y:S01]  /*19a50*/  LDL R3, [R1+0x10] ;  /* 0x0000100001037983 */ /* 0x001ea20000100800 */
[----:B------:R-:W-:Y:S01]  /*19a60*/  FSETP.GEU.AND P5, PT, |R21|, 1.175494350822287508e-38, PT ;  /* 0x008000001500780b */ /* 0x000fe20003fae200 */
[----:B------:R-:W-:-:S02]  /*19a70*/  @P1 FMUL R22, R22, 0.25 ;  /* 0x3e80000016161820 */ /* 0x000fc40000400000 */
[----:B--2---:R0:W-:Y:S04]  /*19a80*/  STL [R1+0xf04], R3 ;  /* 0x000f040301007387 */ /* 0x0041e80000100800 */
[----:B0-----:R-:W2:Y:S01]  /*19a90*/  LDL R3, [R1+0x14] ;  /* 0x0000140001037983 */ /* 0x001ea20000100800 */
[----:B------:R-:W-:-:S03]  /*19aa0*/  @P1 FMUL R14, R14, 0.25 ;  /* 0x3e8000000e0e1820 */ /* 0x000fc60000400000 */
[----:B------:R0:W-:Y:S04]  /*19ab0*/  STL [R1+0xef4], R22 ;  /* 0x000ef41601007387 */ /* 0x0001e80000100800 */
[----:B------:R1:W-:Y:S01]  /*19ac0*/  @P1 STL [R1+0x28], R14 ;  /* 0x0000280e01001387 */ /* 0x0003e20000100800 */
[----:B0-----:R-:W-:-:S03]  /*19ad0*/  IMAD.MOV.U32 R22, RZ, RZ, R14 ;  /* 0x000000ffff167224 */ /* 0x001fc600078e000e */
[----:B-1----:R-:W3:Y:S01]  /*19ae0*/  LDL.LU R14, [R1+0xf08] ;  /* 0x000f0800010e7983 */ /* 0x002ee20000300800 */
[----:B--2---:R-:W-:-:S05]  /*19af0*/  @!P5 FMUL R3, R3, 16777216 ;  /* 0x4b8000000303d820 */ /* 0x004fca0000400000 */
[----:B------:R0:W-:Y:S04]  /*19b00*/  @!P5 STL [R1+0x14], R3 ;  /* 0x000014030100d387 */ /* 0x0001e80000100800 */
[----:B0-----:R-:W2:Y:S02]  /*19b10*/  LDL.LU R3, [R1+0xf04] ;  /* 0x000f040001037983 */ /* 0x001ea40000300800 */
[----:B--2---:R-:W-:-:S05]  /*19b20*/  @!P5 FMUL R3, R3, 16777216 ;  /* 0x4b8000000303d820 */ /* 0x004fca0000400000 */
[----:B------:R0:W-:Y:S04]  /*19b30*/  @!P5 STL [R1+0x10], R3 ;  /* 0x000010030100d387 */ /* 0x0001e80000100800 */
[----:B0-----:R-:W2:Y:S02]  /*19b40*/  LDL.LU R3, [R1+0xf00] ;  /* 0x000f000001037983 */ /* 0x001ea40000300800 */
[----:B--2---:R-:W-:-:S05]  /*19b50*/  @!P5 FMUL R3, R3, 16777216 ;  /* 0x4b8000000303d820 */ /* 0x004fca0000400000 */
[----:B------:R0:W-:Y:S04]  /*19b60*/  @!P5 STL [R1+0x4], R3 ;  /* 0x000004030100d387 */ /* 0x0001e80000100800 */
[----:B0-----:R-:W2:Y:S02]  /*19b70*/  LDL.LU R3, [R1+0xefc] ;  /* 0x000efc0001037983 */ /* 0x001ea40000300800 */
[----:B--2---:R-:W-:-:S05]  /*19b80*/  @!P5 FMUL R3, R3, 16777216 ;  /* 0x4b8000000303d820 */ /* 0x004fca0000400000 */
[----:B------:R0:W-:Y:S04]  /*19b90*/  @!P5 STL [R1], R3 ;  /* 0x000000030100d387 */ /* 0x0001e80000100800 */
[----:B0-----:R-:W2:Y:S02]  /*19ba0*/  LDL.LU R3, [R1+0xef8] ;  /* 0x000ef80001037983 */ /* 0x001ea40000300800 */
[----:B--2---:R-:W-:-:S05]  /*19bb0*/  @!P5 FMUL R3, R3, 16777216 ;  /* 0x4b8000000303d820 */ /* 0x004fca0000400000 */
[----:B------:R0:W-:Y:S04]  /*19bc0*/  STL [R1+0xee4], R3 ;  /* 0x000ee40301007387 */ /* 0x0001e80000100800 */
[----:B0-----:R-:W2:Y:S04]  /*19bd0*/  LDL.LU R3, [R1] ;  /* 0x0000000001037983 */ /* 0x001ea80000300800 */
[----:B--2---:R0:W-:Y:S04]  /*19be0*/  STL [R1+0xee8], R3 ;  /* 0x000ee80301007387 */ /* 0x0041e80000100800 */
[----:B0-----:R-:W2:Y:S04]  /*19bf0*/  LDL.LU R3, [R1+0x4] ;  /* 0x0000040001037983 */ /* 0x001ea80000300800 */
[----:B--2---:R0:W-:Y:S04]  /*19c00*/  STL [R1+0xeec], R3 ;  /* 0x000eec0301007387 */ /* 0x0041e80000100800 */
[----:B0-----:R-:W2:Y:S01]  /*19c10*/  LDL.LU R3, [R1+0x10] ;  /* 0x0000100001037983 */ /* 0x001ea20000300800 */
[----:B------:R-:W-:-:S04]  /*19c20*/  @P1 FMUL R21, R21, 0.25 ;  /* 0x3e80000015151820 */ /* 0x000fc80000400000 */
[----:B------:R-:W-:-:S06]  /*19c30*/  @!P5 FMUL R21, R21, 16777216 ;  /* 0x4b8000001515d820 */ /* 0x000fcc0000400000 */
[----:B------:R-:W0:Y:S01]  /*19c40*/  MUFU.RCP R21, R21 ;  /* 0x0000001500157308 */ /* 0x000e220000001000 */
[----:B--2---:R1:W-:Y:S04]  /*19c50*/  STL [R1+0xef0], R3 ;  /* 0x000ef00301007387 */ /* 0x0043e80000100800 */
[----:B-1----:R-:W0:Y:S01]  /*19c60*/  LDL.LU R3, [R1+0x14] ;  /* 0x0000140001037983 */ /* 0x002e220000300800 */
[----:B------:R-:W-:-:S05]  /*19c70*/  @!P5 FMUL R22, R22, 16777216 ;  /* 0x4b8000001616d820 */ /* 0x000fca0000400000 */
[----:B------:R1:W-:Y:S04]  /*19c80*/  @!P5 STL [R1+0x28], R22 ;  /* 0x000028160100d387 */ /* 0x0003e80000100800 */
[----:B-1----:R-:W2:Y:S01]  /*19c90*/  LDL.LU R22, [R1+0xef4] ;  /* 0x000ef40001167983 */ /* 0x002ea20000300800 */
        /* <DEDUP_REMOVED lines=12> */
[----:B------:R-:W-:-:S04]  /*19d60*/  @P1 FMUL R4, R4, 0.25 ;  /* 0x3e80000004041820 */ /* 0x000fc80000400000 */
[----:B------:R-:W-:-:S04]  /*19d70*/  @!P5 FMUL R4, R4, 16777216 ;  /* 0x4b8000000404d820 */ /* 0x000fc80000400000 */
[----:B------:R-:W-:Y:S01]  /*19d80*/  FMUL R4, R21, R4 ;  /* 0x0000000415047220 */ /* 0x000fe20000400000 */
[----:B------:R-:W-:Y:S01]  /*19d90*/  @P1 FMUL R7, R7, 0.25 ;  /* 0x3e80000007071820 */ /* 0x000fe20000400000 */
[----:B--2---:R-:W-:-:S05]  /*19da0*/  FMUL R3, R21, R3 ;  /* 0x0000000315037220 */ /* 0x004fca0000400000 */
[----:B------:R0:W-:Y:S04]  /*19db0*/  STL [R1+0x204], R3 ;  /* 0x0002040301007387 */ /* 0x0001e80000100800 */
[----:B0-----:R-:W2:Y:S04]  /*19dc0*/  LDL R3, [R1+0x24] ;  /* 0x0000240001037983 */ /* 0x001ea80000100800 */
[----:B------:R0:W-:Y:S04]  /*19dd0*/  STL [R1+0x1f8], R4 ;  /* 0x0001f80401007387 */ /* 0x0001e80000100800 */
[----:B0-----:R-:W2:Y:S01]  /*19de0*/  LDL.LU R4, [R1+0x94] ;  /* 0x0000940001047983 */ /* 0x001ea20000300800 */
[----:B------:R-:W-:Y:S01]  /*19df0*/  @P1 FMUL R8, R8, 0.25 ;  /* 0x3e80000008081820 */ /* 0x000fe20000400000 */
[----:B------:R-:W-:Y:S01]  /*19e00*/  @P1 FMUL R11, R11, 0.25 ;  /* 0x3e8000000b0b1820 */ /* 0x000fe20000400000 */
[----:B------:R-:W-:-:S02]  /*19e10*/  @!P5 FMUL R7, R7, 16777216 ;  /* 0x4b8000000707d820 */ /* 0x000fc40000400000 */
[----:B------:R-:W-:Y:S01]  /*19e20*/  @!P5 FMUL R8, R8, 16777216 ;  /* 0x4b8000000808d820 */ /* 0x000fe20000400000 */
[----:B------:R-:W-:Y:S01]  /*19e30*/  @!P5 FMUL R11, R11, 16777216 ;  /* 0x4b8000000b0bd820 */ /* 0x000fe20000400000 */
[C---:B------:R-:W-:Y:S01]  /*19e40*/  FMUL R7, R21.reuse, R7 ;  /* 0x0000000715077220 */ /* 0x040fe20000400000 */
[----:B------:R-:W-:Y:S01]  /*19e50*/  @P1 FMUL R12, R12, 0.25 ;  /* 0x3e8000000c0c1820 */ /* 0x000fe20000400000 */
[C---:B------:R-:W-:Y:S01]  /*19e60*/  FMUL R8, R21.reuse, R8 ;  /* 0x0000000815087220 */ /* 0x040fe20000400000 */
[----:B------:R-:W-:Y:S02]  /*19e70*/  FMUL R11, R21, R11 ;  /* 0x0000000b150b7220 */ /* 0x000fe40000400000 */
[----:B------:R0:W-:Y:S01]  /*19e80*/  STL [R1+0x1fc], R7 ;  /* 0x0001fc0701007387 */ /* 0x0001e20000100800 */
[----:B------:R-:W-:-:S03]  /*19e90*/  @!P5 FMUL R12, R12, 16777216 ;  /* 0x4b8000000c0cd820 */ /* 0x000fc60000400000 */
[----:B0-----:R-:W3:Y:S04]  /*19ea0*/  LDL.LU R7, [R1+0x78] ;  /* 0x0000780001077983 */ /* 0x001ee80000300800 */
[----:B------:R0:W-:Y:S04]  /*19eb0*/  STL [R1+0x1f4], R8 ;  /* 0x0001f40801007387 */ /* 0x0001e80000100800 */
[----:B0-----:R-:W3:Y:S04]  /*19ec0*/  LDL.LU R8, [R1+0xe4] ;  /* 0x0000e40001087983 */ /* 0x001ee80000300800 */
[----:B------:R2:W-:Y:S02]  /*19ed0*/  STL [R1+0x1ec], R11 ;  /* 0x0001ec0b01007387 */ /* 0x0005e40000100800 */
[----:B--2---:R-:W-:Y:S01]  /*19ee0*/  MOV R11, R4 ;  /* 0x00000004000b7202 */ /* 0x004fe20000000f00 */
[----:B------:R-:W-:-:S02]  /*19ef0*/  FMUL R4, R21, R12 ;  /* 0x0000000c15047220 */ /* 0x000fc40000400000 */
[----:B------:R-:W2:Y:S01]  /*19f00*/  LDL.LU R12, [R1+0x28] ;  /* 0x00002800010c7983 */ /* 0x000ea20000300800 */
[----:B------:R-:W-:Y:S01]  /*19f10*/  @P1 FMUL R15, R15, 0.25 ;  /* 0x3e8000000f0f1820 */ /* 0x000fe20000400000 */
[----:B------:R-:W-:Y:S01]  /*19f20*/  @P1 FMUL R16, R16, 0.25 ;  /* 0x3e80000010101820 */ /* 0x000fe20000400000 */
[----:B------:R-:W-:Y:S02]  /*19f30*/  @P1 FMUL R19, R19, 0.25 ;  /* 0x3e80000013131820 */ /* 0x000fe40000400000 */
[----:B------:R-:W-:Y:S01]  /*19f40*/  @!P5 FMUL R15, R15, 16777216 ;  /* 0x4b8000000f0fd820 */ /* 0x000fe20000400000 */
[----:B------:R-:W-:Y:S01]  /*19f50*/  @!P5 FMUL R16, R16, 16777216 ;  /* 0x4b8000001010d820 */ /* 0x000fe20000400000 */
[----:B------:R-:W-:Y:S02]  /*19f60*/  @P1 FMUL R20, R20, 0.25 ;  /* 0x3e80000014141820 */ /* 0x000fe40000400000 */
[----:B------:R-:W-:Y:S01]  /*19f70*/  FMUL R15, R21, R15 ;  /* 0x0000000f150f7220 */ /* 0x000fe20000400000 */
[----:B------:R-:W-:Y:S01]  /*19f80*/  @!P5 FMUL R19, R19, 16777216 ;  /* 0x4b8000001313d820 */ /* 0x000fe20000400000 */
[----:B------:R-:W-:Y:S01]  /*19f90*/  @P1 FMUL R23, R23, 0.25 ;  /* 0x3e80000017171820 */ /* 0x000fe20000400000 */
[----:B------:R0:W-:Y:S01]  /*19fa0*/  STL [R1+0x1e4], R4 ;  /* 0x0001e40401007387 */ /* 0x0001e20000100800 */
[----:B------:R-:W-:Y:S01]  /*19fb0*/  @P1 FMUL R24, R24, 0.25 ;  /* 0x3e80000018181820 */ /* 0x000fe20000400000 */
[----:B------:R-:W-:Y:S01]  /*19fc0*/  FMUL R16, R21, R16 ;  /* 0x0000001015107220 */ /* 0x000fe20000400000 */
[----:B------:R-:W-:Y:S01]  /*19fd0*/  @!P5 FMUL R20, R20, 16777216 ;  /* 0x4b8000001414d820 */ /* 0x000fe20000400000 */
[----:B------:R-:W-:Y:S01]  /*19fe0*/  @!P5 FMUL R23, R23, 16777216 ;  /* 0x4b8000001717d820 */ /* 0x000fe20000400000 */
[----:B------:R-:W-:Y:S01]  /*19ff0*/  @P1 FMUL R27, R27, 0.25 ;  /* 0x3e8000001b1b1820 */ /* 0x000fe20000400000 */
[----:B------:R-:W-:Y:S01]  /*1a000*/  @!P5 FMUL R24, R24, 16777216 ;  /* 0x4b8000001818d820 */ /* 0x000fe20000400000 */
[----:B0-----:R-:W4:Y:S04]  /*1a010*/  LDL.LU R4, [R1+0x4c] ;  /* 0x00004c0001047983 */ /* 0x001f280000300800 */
[----:B------:R0:W-:Y:S01]  /*1a020*/  STL [R1+0x1e0], R15 ;  /* 0x0001e00f01007387 */ /* 0x0001e20000100800 */
[----:B------:R-:W-:Y:S01]  /*1a030*/  @P1 FMUL R28, R28, 0.25 ;  /* 0x3e8000001c1c1820 */ /* 0x000fe20000400000 */
[----:B------:R-:W-:-:S02]  /*1a040*/  @!P5 FMUL R27, R27, 16777216 ;  /* 0x4b8000001b1bd820 */ /* 0x000fc40000400000 */
[----:B------:R1:W-:Y:S01]  /*1a050*/  STL [R1+0x1dc], R16 ;  /* 0x0001dc1001007387 */ /* 0x0003e20000100800 */
[C---:B0-----:R-:W-:Y:S01]  /*1a060*/  FMUL R15, R21.reuse, R19 ;  /* 0x00000013150f7220 */ /* 0x041fe20000400000 */
[C---:B------:R-:W-:Y:S01]  /*1a070*/  FMUL R19, R21.reuse, R20 ;  /* 0x0000001415137220 */ /* 0x040fe20000400000 */
[----:B------:R-:W-:Y:S01]  /*1a080*/  @!P5 FMUL R28, R28, 16777216 ;  /* 0x4b8000001c1cd820 */ /* 0x000fe20000400000 */
[----:B-1----:R-:W-:Y:S02]  /*1a090*/  FMUL R16, R21, R23 ;  /* 0x0000001715107220 */ /* 0x002fe40000400000 */
[----:B------:R0:W-:Y:S01]  /*1a0a0*/  STL [R1+0x1d8], R15 ;  /* 0x0001d80f01007387 */ /* 0x0001e20000100800 */
[----:B------:R-:W-:-:S03]  /*1a0b0*/  @!P5 FMUL R22, R22, 16777216 ;  /* 0x4b8000001616d820 */ /* 0x000fc60000400000 */
[----:B------:R1:W-:Y:S01]  /*1a0c0*/  STL [R1+0x198], R19 ;  /* 0x0001981301007387 */ /* 0x0003e20000100800 */
[----:B0-----:R-:W-:-:S03]  /*1a0d0*/  FMUL R15, R21, R24 ;  /* 0x00000018150f7220 */ /* 0x001fc60000400000 */
[----:B------:R0:W-:Y:S01]  /*1a0e0*/  STL [R1+0x19c], R16 ;  /* 0x00019c1001007387 */ /* 0x0001e20000100800 */
[----:B-1----:R-:W-:-:S03]  /*1a0f0*/  FMUL R19, R21, R27 ;  /* 0x0000001b15137220 */ /* 0x002fc60000400000 */
[----:B------:R2:W-:Y:S01]  /*1a100*/  STL [R1+0x194], R15 ;  /* 0x0001940f01007387 */ /* 0x0005e20000100800 */
[----:B0-----:R-:W-:-:S03]  /*1a110*/  FMUL R16, R21, R28 ;  /* 0x0000001c15107220 */ /* 0x001fc60000400000 */
[----:B------:R-:W-:Y:S04]  /*1a120*/  STL [R1+0x10c], R19 ;  /* 0x00010c1301007387 */ /* 0x000fe80000100800 */
[----:B------:R-:W-:Y:S01]  /*1a130*/  STL [R1+0x100], R16 ;  /* 0x0001001001007387 */ /* 0x000fe20000100800 */
[C---:B--2---:R-:W-:Y:S01]  /*1a140*/  FMUL R15, R21.reuse, R12 ;  /* 0x0000000c150f7220 */ /* 0x044fe20000400000 */
[----:B------:R-:W-:Y:S01]  /*1a150*/  IMAD.MOV.U32 R12, RZ, RZ, R11 ;  /* 0x000000ffff0c7224 */ /* 0x000fe200078e000b */
[----:B---3--:R-:W-:Y:S01]  /*1a160*/  MOV R11, R8 ;  /* 0x00000008000b7202 */ /* 0x008fe20000000f00 */
[----:B------:R-:W-:Y:S02]  /*1a170*/  FMUL R8, R21, R22 ;  /* 0x0000001615087220 */ /* 0x000fe40000400000 */
[----:B------:R0:W-:Y:S04]  /*1a180*/  STL [R1+0xfc], R15 ;  /* 0x0000fc0f01007387 */ /* 0x0001e80000100800 */
[----:B------:R-:W2:Y:S01]  /*1a190*/  LDL.LU R22, [R1+0xee0] ;  /* 0x000ee00001167983 */ /* 0x000ea20000300800 */
[----:B------:R-:W-:Y:S01]  /*1a1a0*/  @P1 FMUL R25, R25, 0.25 ;  /* 0x3e80000019191820 */ /* 0x000fe20000400000 */
[----:B----4-:R-:W-:Y:S01]  /*1a1b0*/  @P1 FMUL R26, R26, 0.25 ;  /* 0x3e8000001a1a1820 */ /* 0x010fe20000400000 */
[----:B------:R-:W-:-:S02]  /*1a1c0*/  @P1 FMUL R0, R0, 0.25 ;  /* 0x3e80000000001820 */ /* 0x000fc40000400000 */
[----:B------:R-:W-:Y:S01]  /*1a1d0*/  @!P5 FMUL R25, R25, 16777216 ;  /* 0x4b8000001919d820 */ /* 0x000fe20000400000 */
[----:B------:R-:W-:Y:S01]  /*1a1e0*/  @!P5 FMUL R26, R26, 16777216 ;  /* 0x4b8000001a1ad820 */ /* 0x000fe20000400000 */
[----:B------:R-:W-:Y:S01]  /*1a1f0*/  @P1 FMUL R2, R2, 0.25 ;  /* 0x3e80000002021820 */ /* 0x000fe20000400000 */
[----:B------:R-:W-:Y:S01]  /*1a200*/  @!P5 FMUL R0, R0, 16777216 ;  /* 0x4b8000000000d820 */ /* 0x000fe20000400000 */
[----:B0-----:R-:W-:Y:S02]  /*1a210*/  FMUL R15, R21, R25 ;  /* 0x00000019150f7220 */ /* 0x001fe40000400000 */
[----:B------:R-:W3:Y:S01]  /*1a220*/  LDL.LU R25, [R1+0xedc] ;  /* 0x000edc0001197983 */ /* 0x000ee20000300800 */
[----:B------:R-:W-:Y:S01]  /*1a230*/  @P1 FMUL R5, R5, 0.25 ;  /* 0x3e80000005051820 */ /* 0x000fe20000400000 */
[----:B------:R-:W-:Y:S02]  /*1a240*/  @!P5 FMUL R2, R2, 16777216 ;  /* 0x4b8000000202d820 */ /* 0x000fe40000400000 */
[----:B------:R0:W-:Y:S01]  /*1a250*/  STL [R1+0xf4], R8 ;  /* 0x0000f40801007387 */ /* 0x0001e20000100800 */
[----:B------:R-:W-:Y:S01]  /*1a260*/  @P1 FMUL R6, R6, 0.25 ;  /* 0x3e80000006061820 */ /* 0x000fe20000400000 */
[----:B------:R-:W-:Y:S01]  /*1a270*/  @!P5 FMUL R5, R5, 16777216 ;  /* 0x4b8000000505d820 */ /* 0x000fe20000400000 */
[----:B------:R-:W-:Y:S01]  /*1a280*/  @P1 FMUL R9, R9, 0.25 ;  /* 0x3e80000009091820 */ /* 0x000fe20000400000 */
[----:B0-----:R-:W-:-:S02]  /*1a290*/  FMUL R8, R21, R26 ;  /* 0x0000001a15087220 */ /* 0x001fc40000400000 */
[----:B------:R-:W4:Y:S04]  /*1a2a0*/  LDL.LU R26, [R1+0xed8] ;  /* 0x000ed800011a7983 */ /* 0x000f280000300800 */
[----:B------:R0:W-:Y:S01]  /*1a2b0*/  STL [R1+0xf0], R15 ;  /* 0x0000f00f01007387 */ /* 0x0001e20000100800 */
[----:B------:R-:W-:Y:S01]  /*1a2c0*/  @!P5 FMUL R6, R6, 16777216 ;  /* 0x4b8000000606d820 */ /* 0x000fe20000400000 */
[----:B------:R-:W-:Y:S01]  /*1a2d0*/  @P1 FMUL R10, R10, 0.25 ;  /* 0x3e8000000a0a1820 */ /* 0x000fe20000400000 */
[----:B------:R-:W-:Y:S01]  /*1a2e0*/  @!P5 FMUL R9, R9, 16777216 ;  /* 0x4b8000000909d820 */ /* 0x000fe20000400000 */
[----:B0-----:R-:W-:Y:S02]  /*1a2f0*/  FMUL R15, R21, R0 ;  /* 0x00000000150f7220 */ /* 0x001fe40000400000 */
[----:B------:R-:W4:Y:S04]  /*1a300*/  LDL.LU R0, [R1+0xed4] ;  /* 0x000ed40001007983 */ /* 0x000f280000300800 */
[----:B------:R0:W-:Y:S01]  /*1a310*/  STL [R1+0xdc], R8 ;  /* 0x0000dc0801007387 */ /* 0x0001e20000100800 */
[----:B------:R-:W-:Y:S01]  /*1a320*/  @P1 FMUL R13, R13, 0.25 ;  /* 0x3e8000000d0d1820 */ /* 0x000fe20000400000 */
[----:B------:R-:W-:Y:S01]  /*1a330*/  @!P5 FMUL R10, R10, 16777216 ;  /* 0x4b8000000a0ad820 */ /* 0x000fe20000400000 */
[----:B0-----:R-:W-:-:S02]  /*1a340*/  FMUL R8, R21, R2 ;  /* 0x0000000215087220 */ /* 0x001fc40000400000 */
[----:B------:R-:W4:Y:S04]  /*1a350*/  LDL.LU R2, [R1+0xed0] ;  /* 0x000ed00001027983 */ /* 0x000f280000300800 */
[----:B------:R0:W-:Y:S01]  /*1a360*/  STL [R1+0xd8], R15 ;  /* 0x0000d80f01007387 */ /* 0x0001e20000100800 */
        /* <DEDUP_REMOVED lines=12> */
[C---:B0-----:R-:W-:Y:S02]  /*1a430*/  FMUL R15, R21.reuse, R9 ;  /* 0x00000009150f7220 */ /* 0x041fe40000400000 */
[----:B------:R-:W4:Y:S04]  /*1a440*/  LDL.LU R9, [R1+0xec4] ;  /* 0x000ec40001097983 */ /* 0x000f280000300800 */
[----:B------:R0:W-:Y:S01]  /*1a450*/  STL [R1+0x60], R8 ;  /* 0x0000600801007387 */ /* 0x0001e20000100800 */
[----:B------:R-:W-:Y:S01]  /*1a460*/  @!P5 FMUL R18, R18, 16777216 ;  /* 0x4b8000001212d820 */ /* 0x000fe20000400000 */
[----:B0-----:R-:W-:-:S02]  /*1a470*/  FMUL R8, R21, R10 ;  /* 0x0000000a15087220 */ /* 0x001fc40000400000 */
[----:B------:R-:W4:Y:S04]  /*1a480*/  LDL.LU R10, [R1+0xec0] ;  /* 0x000ec000010a7983 */ /* 0x000f280000300800 */
[----:B------:R0:W-:Y:S01]  /*1a490*/  STL [R1+0x5c], R15 ;  /* 0x00005c0f01007387 */ /* 0x0001e20000100800 */
[----:B------:R-:W-:Y:S02]  /*1a4a0*/  IMAD.MOV.U32 R16, RZ, RZ, R7 ;  /* 0x000000ffff107224 */ /* 0x000fe400078e0007 */
[C---:B0-----:R-:W-:Y:S02]  /*1a4b0*/  FMUL R15, R21.reuse, R13 ;  /* 0x0000000d150f7220 */ /* 0x041fe40000400000 */
[----:B------:R-:W4:Y:S04]  /*1a4c0*/  LDL.LU R13, [R1+0xebc] ;  /* 0x000ebc00010d7983 */ /* 0x000f280000300800 */
[----:B------:R0:W-:Y:S02]  /*1a4d0*/  STL [R1+0x50], R8 ;  /* 0x0000500801007387 */ /* 0x0001e40000100800 */
[----:B0-----:R-:W-:-:S02]  /*1a4e0*/  FMUL R8, R21, R14 ;  /* 0x0000000e15087220 */ /* 0x001fc40000400000 */
[----:B------:R-:W4:Y:S04]  /*1a4f0*/  LDL.LU R14, [R1+0xeb8] ;  /* 0x000eb800010e7983 */ /* 0x000f280000300800 */
[----:B------:R0:W-:Y:S02]  /*1a500*/  STL [R1+0x48], R15 ;  /* 0x0000480f01007387 */ /* 0x0001e40000100800 */
[C---:B0-----:R-:W-:Y:S02]  /*1a510*/  FMUL R15, R21.reuse, R17 ;  /* 0x00000011150f7220 */ /* 0x041fe40000400000 */
[----:B------:R-:W4:Y:S04]  /*1a520*/  LDL.LU R17, [R1+0xeb4] ;  /* 0x000eb40001117983 */ /* 0x000f280000300800 */
[----:B------:R0:W-:Y:S02]  /*1a530*/  STL [R1+0x44], R8 ;  /* 0x0000440801007387 */ /* 0x0001e40000100800 */
[----:B0-----:R-:W-:-:S02]  /*1a540*/  FMUL R8, R21, R18 ;  /* 0x0000001215087220 */ /* 0x001fc40000400000 */
[----:B------:R-:W4:Y:S04]  /*1a550*/  LDL.LU R18, [R1+0xeb0] ;  /* 0x000eb00001127983 */ /* 0x000f280000300800 */
[----:B------:R-:W-:Y:S04]  /*1a560*/  STL [R1+0x3c], R15 ;  /* 0x00003c0f01007387 */ /* 0x000fe80000100800 */
[----:B------:R-:W4:Y:S04]  /*1a570*/  LDL.LU R21, [R1+0xeac] ;  /* 0x000eac0001157983 */ /* 0x000f280000300800 */
[----:B------:R0:W-:Y:S04]  /*1a580*/  STL [R1+0xe9c], R16 ;  /* 0x000e9c1001007387 */ /* 0x0001e80000100800 */
[----:B------:R1:W-:Y:S04]  /*1a590*/  STL [R1+0x38], R8 ;  /* 0x0000380801007387 */ /* 0x0003e80000100800 */
[----:B0-----:R-:W4:Y:S04]  /*1a5a0*/  LDL R16, [R1+0x2c] ;  /* 0x00002c0001107983 */ /* 0x001f280000100800 */
[----:B------:R-:W4:Y:S01]  /*1a5b0*/  LDL.LU R7, [R1+0x40] ;  /* 0x0000400001077983 */ /* 0x000f220000300800 */
[----:B-1----:R-:W-:-:S03]  /*1a5c0*/  MOV R8, R3 ;  /* 0x0000000300087202 */ /* 0x002fc60000000f00 */
[----:B------:R-:W4:Y:S04]  /*1a5d0*/  LDL.LU R28, [R1+0x58] ;  /* 0x00005800011c7983 */ /* 0x000f280000300800 */
[----:B------:R-:W4:Y:S04]  /*1a5e0*/  LDL.LU R20, [R1+0x64] ;  /* 0x0000640001147983 */ /* 0x000f280000300800 */
[----:B------:R-:W4:Y:S04]  /*1a5f0*/  LDL.LU R19, [R1+0x68] ;  /* 0x0000680001137983 */ /* 0x000f280000300800 */
[----:B------:R-:W4:Y:S04]  /*1a600*/  LDL.LU R15, [R1+0x74] ;  /* 0x00007400010f7983 */ /* 0x000f280000300800 */
[----:B------:R-:W4:Y:S04]  /*1a610*/  LDL.LU R27, [R1+0x84] ;  /* 0x00008400011b7983 */ /* 0x000f280000300800 */
[----:B------:R-:W4:Y:S01]  /*1a620*/  LDL.LU R24, [R1+0xa8] ;  /* 0x0000a80001187983 */ /* 0x000f220000300800 */
[----:B--2---:R-:W-:-:S03]  /*1a630*/  FSEL R3, R22, R4, !P3 ;  /* 0x0000000416037208 */ /* 0x004fc60005800000 */
[----:B------:R-:W2:Y:S04]  /*1a640*/  LDL.LU R22, [R1+0xea8] ;  /* 0x000ea80001167983 */ /* 0x000ea80000300800 */
[----:B------:R0:W-:Y:S04]  /*1a650*/  STL [R1+0xe88], R3 ;  /* 0x000e880301007387 */ /* 0x0001e80000100800 */
[----:B0-----:R-:W2:Y:S01]  /*1a660*/  LDL.LU R3, [R1+0x34] ;  /* 0x0000340001037983 */ /* 0x001ea20000300800 */
[----:B---3--:R-:W-:-:S03]  /*1a670*/  @P2 FMUL R25, R25, 0.25 ;  /* 0x3e80000019192820 */ /* 0x008fc60000400000 */
[----:B------:R-:W3:Y:S04]  /*1a680*/  LDL.LU R23, [R1+0xd0] ;  /* 0x0000d00001177983 */ /* 0x000ee80000300800 */
[----:B------:R0:W-:Y:S01]  /*1a690*/  STL [R1+0xc], R25 ;  /* 0x00000c1901007387 */ /* 0x0001e20000100800 */
[----:B----4-:R-:W-:-:S03]  /*1a6a0*/  @P2 FMUL R26, R26, 0.25 ;  /* 0x3e8000001a1a2820 */ /* 0x010fc60000400000 */
[----:B0-----:R-:W4:Y:S04]  /*1a6b0*/  LDL.LU R25, [R1+0xea4] ;  /* 0x000ea40001197983 */ /* 0x001f280000300800 */
[----:B------:R0:W-:Y:S01]  /*1a6c0*/  STL [R1+0x8], R26 ;  /* 0x0000081a01007387 */ /* 0x0001e20000100800 */
[----:B------:R-:W-:-:S03]  /*1a6d0*/  @P2 FMUL R0, R0, 0.25 ;  /* 0x3e80000000002820 */ /* 0x000fc60000400000 */
[----:B0-----:R-:W3:Y:S04]  /*1a6e0*/  LDL.LU R26, [R1+0xea0] ;  /* 0x000ea000011a7983 */ /* 0x001ee80000300800 */
[----:B------:R0:W-:Y:S04]  /*1a6f0*/  STL [R1+0xe98], R0 ;  /* 0x000e980001007387 */ /* 0x0001e80000100800 */
[----:B0-----:R-:W3:Y:S01]  /*1a700*/  LDL R0, [R1+0x8] ;  /* 0x0000080001007983 */ /* 0x001ee20000100800 */
[----:B------:R-:W-:Y:S01]  /*1a710*/  @P2 FMUL R16, R16, 0.25 ;  /* 0x3e80000010102820 */ /* 0x000fe20000400000 */
[----:B--2---:R-:W-:-:S05]  /*1a720*/  @P2 FMUL R22, R22, 0.25 ;  /* 0x3e80000016162820 */ /* 0x004fca0000400000 */
[----:B------:R0:W-:Y:S01]  /*1a730*/  STL [R1+0xe94], R22 ;  /* 0x000e941601007387 */ /* 0x0001e20000100800 */
[----:B------:R-:W-:-:S03]  /*1a740*/  @P2 FMUL R3, R3, 0.25 ;  /* 0x3e80000003032820 */ /* 0x000fc60000400000 */
[----:B0-----:R-:W2:Y:S04]  /*1a750*/  LDL.LU R22, [R1+0xc] ;  /* 0x00000c0001167983 */ /* 0x001ea80000300800 */
[----:B------:R0:W-:Y:S04]  /*1a760*/  @P2 STL [R1+0x2c], R16 ;  /* 0x00002c1001002387 */ /* 0x0001e80000100800 */
[----:B0-----:R-:W2:Y:S04]  /*1a770*/  LDL.LU R16, [R1+0xe9c] ;  /* 0x000e9c0001107983 */ /* 0x001ea80000300800 */
[----:B------:R0:W-:Y:S04]  /*1a780*/  STL [R1+0xe8c], R3 ;  /* 0x000e8c0301007387 */ /* 0x0001e80000100800 */
[----:B0-----:R-:W2:Y:S01]  /*1a790*/  LDL R3, [R1+0x54] ;  /* 0x0000540001037983 */ /* 0x001ea20000100800 */
[----:B------:R-:W-:Y:S01]  /*1a7a0*/  FSETP.GEU.AND P1, PT, |R4|, 1.175494350822287508e-38, PT ;  /* 0x008000000400780b */ /* 0x000fe20003f2e200 */
[----:B------:R-:W-:Y:S01]  /*1a7b0*/  @P2 FMUL R8, R8, 0.25 ;  /* 0x3e80000008082820 */ /* 0x000fe20000400000 */
[----:B------:R-:W-:-:S04]  /*1a7c0*/  @P2 FMUL R7, R7, 0.25 ;  /* 0x3e80000007072820 */ /* 0x000fc80000400000 */
[----:B------:R-:W-:Y:S04]  /*1a7d0*/  @P2 STL [R1+0x24], R8 ;  /* 0x0000240801002387 */ /* 0x000fe80000100800 */
[----:B------:R0:W-:Y:S03]  /*1a7e0*/  STL [R1+0xe90], R7 ;  /* 0x000e900701007387 */ /* 0x0001e60000100800 */
[----:B---3--:R-:W-:Y:S01]  /*1a7f0*/  @!P1 FMUL R0, R0, 16777216 ;  /* 0x4b80000000009820 */ /* 0x008fe20000400000 */
[----:B0-----:R-:W-:Y:S01]  /*1a800*/  IMAD.MOV.U32 R7, RZ, RZ, R8 ;  /* 0x000000ffff077224 */ /* 0x001fe200078e0008 */
[----:B------:R-:W-:Y:S01]  /*1a810*/  FSEL R8, RZ, -23, P3 ;  /* 0xc1b80000ff087808 */ /* 0x000fe20001800000 */
[----:B--2---:R-:W-:-:S05]  /*1a820*/  @P2 FMUL R3, R3, 0.25 ;  /* 0x3e80000003032820 */ /* 0x004fca0000400000 */
[----:B------:R0:W-:Y:S04]  /*1a830*/  @P2 STL [R1+0x54], R3 ;  /* 0x0000540301002387 */ /* 0x0001e80000100800 */
[----:B0-----:R-:W2:Y:S04]  /*1a840*/  LDL R3, [R1+0x2c] ;  /* 0x00002c0001037983 */ /* 0x001ea80000100800 */
[----:B------:R0:W-:Y:S04]  /*1a850*/  STL [R1+0xe7c], R8 ;  /* 0x000e7c0801007387 */ /* 0x0001e80000100800 */
[----:B0-----:R-:W3:Y:S04]  /*1a860*/  LDL.LU R8, [R1+0x54] ;  /* 0x0000540001087983 */ /* 0x001ee80000300800 */
[----:B------:R0:W-:Y:S04]  /*1a870*/  @!P1 STL [R1+0x8], R0 ;  /* 0x0000080001009387 */ /* 0x0001e80000100800 */
[----:B0-----:R-:W2:Y:S02]  /*1a880*/  LDL.LU R0, [R1+0xe98] ;  /* 0x000e980001007983 */ /* 0x001ea40000300800 */
[----:B--2---:R-:W-:-:S05]  /*1a890*/  @!P1 FMUL R0, R0, 16777216 ;  /* 0x4b80000000009820 */ /* 0x004fca0000400000 */
[----:B------:R0:W-:Y:S04]  /*1a8a0*/  STL [R1+0xe80], R0 ;  /* 0x000e800001007387 */ /* 0x0001e80000100800 */
[----:B0-----:R-:W2:Y:S01]  /*1a8b0*/  LDL.LU R0, [R1+0x8] ;  /* 0x0000080001007983 */ /* 0x001ea20000300800 */
[----:B------:R-:W-:Y:S01]  /*1a8c0*/  @!P1 FMUL R22, R22, 16777216 ;  /* 0x4b80000016169820 */ /* 0x000fe20000400000 */
[----:B------:R-:W-:Y:S01]  /*1a8d0*/  @!P1 FMUL R7, R7, 16777216 ;  /* 0x4b80000007079820 */ /* 0x000fe20000400000 */
[----:B------:R-:W-:Y:S01]  /*1a8e0*/  @!P1 FMUL R3, R3, 16777216 ;  /* 0x4b80000003039820 */ /* 0x000fe20000400000 */
[----:B--2---:R0:W-:Y:S02]  /*1a8f0*/  STL [R1+0xe84], R0 ;  /* 0x000e840001007387 */ /* 0x0041e40000100800 */
[----:B0-----:R-:W-:-:S02]  /*1a900*/  MOV R0, R22 ;  /* 0x0000001600007202 */ /* 0x001fc40000000f00 */
[----:B------:R-:W2:Y:S04]  /*1a910*/  LDL.LU R22, [R1+0xe94] ;  /* 0x000e940001167983 */ /* 0x000ea80000300800 */
[----:B------:R0:W-:Y:S04]  /*1a920*/  @!P1 STL [R1+0x24], R7 ;  /* 0x0000240701009387 */ /* 0x0001e80000100800 */
[----:B0-----:R-:W2:Y:S04]  /*1a930*/  LDL.LU R7, [R1+0xe90] ;  /* 0x000e900001077983 */ /* 0x001ea80000300800 */
[----:B------:R0:W-:Y:S04]  /*1a940*/  @!P1 STL [R1+0x2c], R3 ;  /* 0x00002c0301009387 */ /* 0x0001e80000100800 */
[----:B0-----:R-:W2:Y:S01]  /*1a950*/  LDL.LU R3, [R1+0xe8c] ;  /* 0x000e8c0001037983 */ /* 0x001ea20000300800 */
[----:B------:R-:W-:-:S04]  /*1a960*/  @P2 FMUL R4, R4, 0.25 ;  /* 0x3e80000004042820 */ /* 0x000fc80000400000 */
[----:B------:R-:W-:-:S06]  /*1a970*/  @!P1 FMUL R4, R4, 16777216 ;  /* 0x4b80000004049820 */ /* 0x000fcc0000400000 */
[----:B------:R-:W0:Y:S01]  /*1a980*/  MUFU.RCP R4, R4 ;  /* 0x0000000400047308 */ /* 0x000e220000001000 */
[----:B--2---:R-:W-:-:S05]  /*1a990*/  @!P1 FMUL R3, R3, 16777216 ;  /* 0x4b80000003039820 */ /* 0x004fca0000400000 */
[----:B------:R1:W-:Y:S04]  /*1a9a0*/  STL [R1+0x34], R3 ;  /* 0x0000340301007387 */ /* 0x0003e80000100800 */
[----:B-1----:R-:W2:Y:S01]  /*1a9b0*/  LDL.LU R3, [R1+0xe88] ;  /* 0x000e880001037983 */ /* 0x002ea20000300800 */
[----:B------:R-:W-:Y:S01]  /*1a9c0*/  @!P1 FMUL R7, R7, 16777216 ;  /* 0x4b80000007079820 */ /* 0x000fe20000400000 */
[----:B0-----:R-:W-:-:S04]  /*1a9d0*/  FMUL R0, R4, R0 ;  /* 0x0000000004007220 */ /* 0x001fc80000400000 */
[----:B------:R2:W-:Y:S02]  /*1a9e0*/  STL [R1+0x40], R7 ;  /* 0x0000400701007387 */ /* 0x0005e40000100800 */
[----:B--2---:R-:W-:Y:S02]  /*1a9f0*/  VIADD R7, R3, 0xc0cafb0d ;  /* 0xc0cafb0d03077836 */ /* 0x004fe40000000000 */
[----:B------:R0:W-:Y:S04]  /*1aa00*/  STL [R1+0xe58], R3 ;  /* 0x000e580301007387 */ /* 0x0001e80000100800 */
[----:B0-----:R-:W2:Y:S04]  /*1aa10*/  LDL.LU R3, [R1+0x34] ;  /* 0x0000340001037983 */ /* 0x001ea80000300800 */
[----:B------:R0:W-:Y:S04]  /*1aa20*/  STL [R1+0x18c], R0 ;  /* 0x00018c0001007387 */ /* 0x0001e80000100800 */
[----:B0-----:R-:W2:Y:S02]  /*1aa30*/  LDL.LU R0, [R1+0xe84] ;  /* 0x000e840001007983 */ /* 0x001ea40000300800 */
[----:B--2---:R-:W-:-:S05]  /*1aa40*/  FMUL R0, R4, R0 ;  /* 0x0000000004007220 */ /* 0x004fca0000400000 */
[----:B------:R0:W-:Y:S04]  /*1aa50*/  STL [R1+0x174], R0 ;  /* 0x0001740001007387 */ /* 0x0001e80000100800 */
[----:B0-----:R-:W2:Y:S01]  /*1aa60*/  LDL.LU R0, [R1+0xe80] ;  /* 0x000e800001007983 */ /* 0x001ea20000300800 */
[----:B------:R-:W-:Y:S01]  /*1aa70*/  @P2 FMUL R2, R2, 0.25 ;  /* 0x3e80000002022820 */ /* 0x000fe20000400000 */
[----:B------:R-:W-:-:S03]  /*1aa80*/  @P2 FMUL R5, R5, 0.25 ;  /* 0x3e80000005052820 */ /* 0x000fc60000400000 */
[----:B------:R-:W-:Y:S01]  /*1aa90*/  @!P1 FMUL R2, R2, 16777216 ;  /* 0x4b80000002029820 */ /* 0x000fe20000400000 */
[----:B------:R-:W-:-:S03]  /*1aaa0*/  @!P1 FMUL R5, R5, 16777216 ;  /* 0x4b80000005059820 */ /* 0x000fc60000400000 */
[C---:B------:R-:W-:Y:S01]  /*1aab0*/  FMUL R2, R4.reuse, R2 ;  /* 0x0000000204027220 */ /* 0x040fe20000400000 */
[----:B------:R-:W-:Y:S01]  /*1aac0*/  FMUL R5, R4, R5 ;  /* 0x0000000504057220 */ /* 0x000fe20000400000 */
[----:B------:R-:W-:Y:S01]  /*1aad0*/  @P2 FMUL R6, R6, 0.25 ;  /* 0x3e80000006062820 */ /* 0x000fe20000400000 */
[----:B------:R-:W-:-:S03]  /*1aae0*/  @P2 FMUL R9, R9, 0.25 ;  /* 0x3e80000009092820 */ /* 0x000fc60000400000 */
[----:B------:R-:W-:Y:S01]  /*1aaf0*/  @!P1 FMUL R6, R6, 16777216 ;  /* 0x4b80000006069820 */ /* 0x000fe20000400000 */
[----:B--2---:R-:W-:-:S05]  /*1ab00*/  FMUL R0, R4, R0 ;  /* 0x0000000004007220 */ /* 0x004fca0000400000 */
[----:B------:R0:W-:Y:S04]  /*1ab10*/  STL [R1+0x184], R0 ;  /* 0x0001840001007387 */ /* 0x0001e80000100800 */
[----:B0-----:R-:W2:Y:S04]  /*1ab20*/  LDL.LU R0, [R1+0x40] ;  /* 0x0000400001007983 */ /* 0x001ea80000300800 */
[----:B------:R0:W-:Y:S04]  /*1ab30*/  STL [R1+0x16c], R2 ;  /* 0x00016c0201007387 */ /* 0x0001e80000100800 */
[----:B0-----:R-:W2:Y:S04]  /*1ab40*/  LDL.LU R2, [R1+0x2c] ;  /* 0x00002c0001027983 */ /* 0x001ea80000300800 */
[----:B------:R0:W-:Y:S04]  /*1ab50*/  STL [R1+0x17c], R5 ;  /* 0x00017c0501007387 */ /* 0x0001e80000100800 */
[----:B0-----:R-:W2:Y:S01]  /*1ab60*/  LDL.LU R5, [R1+0x24] ;  /* 0x0000240001057983 */ /* 0x001ea20000300800 */
[----:B------:R-:W-:Y:S01]  /*1ab70*/  FMUL R6, R4, R6 ;  /* 0x0000000604067220 */ /* 0x000fe20000400000 */
[----:B------:R-:W-:Y:S01]  /*1ab80*/  @P2 FMUL R10, R10, 0.25 ;  /* 0x3e8000000a0a2820 */ /* 0x000fe20000400000 */
[----:B------:R-:W-:Y:S01]  /*1ab90*/  @!P1 FMUL R9, R9, 16777216 ;  /* 0x4b80000009099820 */ /* 0x000fe20000400000 */
[----:B------:R-:W-:Y:S01]  /*1aba0*/  @P2 FMUL R13, R13, 0.25 ;  /* 0x3e8000000d0d2820 */ /* 0x000fe20000400000 */
[----:B------:R-:W-:Y:S01]  /*1abb0*/  @P2 FMUL R14, R14, 0.25 ;  /* 0x3e8000000e0e2820 */ /* 0x000fe20000400000 */
[----:B------:R0:W-:Y:S01]  /*1abc0*/  STL [R1+0x164], R6 ;  /* 0x0001640601007387 */ /* 0x0001e20000100800 */
[----:B------:R-:W-:Y:S01]  /*1abd0*/  @!P1 FMUL R10, R10, 16777216 ;  /* 0x4b8000000a0a9820 */ /* 0x000fe20000400000 */
[----:B------:R-:W-:Y:S01]  /*1abe0*/  @!P1 FMUL R13, R13, 16777216 ;  /* 0x4b8000000d0d9820 */ /* 0x000fe20000400000 */
[----:B------:R-:W-:Y:S01]  /*1abf0*/  @P2 FMUL R17, R17, 0.25 ;  /* 0x3e80000011112820 */ /* 0x000fe20000400000 */
[----:B------:R-:W-:Y:S01]  /*1ac00*/  @!P1 FMUL R14, R14, 16777216 ;  /* 0x4b8000000e0e9820 */ /* 0x000fe20000400000 */
[----:B------:R-:W-:Y:S01]  /*1ac10*/  @P2 FMUL R18, R18, 0.25 ;  /* 0x3e80000012122820 */ /* 0x000fe20000400000 */
[----:B------:R-:W-:Y:S01]  /*1ac20*/  @P2 FMUL R21, R21, 0.25 ;  /* 0x3e80000015152820 */ /* 0x000fe20000400000 */
[C---:B0-----:R-:W-:Y:S01]  /*1ac30*/  FMUL R6, R4.reuse, R9 ;  /* 0x0000000904067220 */ /* 0x041fe20000400000 */
[C---:B------:R-:W-:Y:S01]  /*1ac40*/  FMUL R10, R4.reuse, R10 ;  /* 0x0000000a040a7220 */ /* 0x040fe20000400000 */
[----:B------:R-:W-:Y:S01]  /*1ac50*/  FMUL R9, R4, R13 ;  /* 0x0000000d04097220 */ /* 0x000fe20000400000 */
[----:B------:R-:W-:-:S02]  /*1ac60*/  @!P1 FMUL R17, R17, 16777216 ;  /* 0x4b80000011119820 */ /* 0x000fc40000400000 */
[----:B------:R0:W-:Y:S01]  /*1ac70*/  STL [R1+0x178], R6 ;  /* 0x0001780601007387 */ /* 0x0001e20000100800 */
[----:B------:R-:W-:Y:S01]  /*1ac80*/  @!P1 FMUL R18, R18, 16777216 ;  /* 0x4b80000012129820 */ /* 0x000fe20000400000 */
[----:B------:R-:W-:Y:S01]  /*1ac90*/  @!P1 FMUL R21, R21, 16777216 ;  /* 0x4b80000015159820 */ /* 0x000fe20000400000 */
[----:B----4-:R-:W-:Y:S01]  /*1aca0*/  @P2 FMUL R25, R25, 0.25 ;  /* 0x3e80000019192820 */ /* 0x010fe20000400000 */
[----:B------:R1:W-:Y:S01]  /*1acb0*/  STL [R1+0x15c], R10 ;  /* 0x00015c0a01007387 */ /* 0x0003e20000100800 */
[----:B------:R-:W-:Y:S01]  /*1acc0*/  @P2 FMUL R26, R26, 0.25 ;  /* 0x3e8000001a1a2820 */ /* 0x000fe20000400000 */
[----:B0-----:R-:W-:Y:S02]  /*1acd0*/  FMUL R6, R4, R14 ;  /* 0x0000000e04067220 */ /* 0x001fe40000400000 */
[----:B------:R0:W-:Y:S01]  /*1ace0*/  STL [R1+0x170], R9 ;  /* 0x0001700901007387 */ /* 0x0001e20000100800 */
[----:B------:R-:W-:Y:S01]  /*1acf0*/  @!P1 FMUL R22, R22, 16777216 ;  /* 0x4b80000016169820 */ /* 0x000fe20000400000 */
[----:B-1----:R-:W-:-:S02]  /*1ad00*/  FMUL R10, R4, R17 ;  /* 0x00000011040a7220 */ /* 0x002fc40000400000 */
[----:B------:R1:W-:Y:S01]  /*1ad10*/  STL [R1+0x14c], R6 ;  /* 0x00014c0601007387 */ /* 0x0003e20000100800 */
[----:B------:R-:W-:Y:S01]  /*1ad20*/  @!P1 FMUL R25, R25, 16777216 ;  /* 0x4b80000019199820 */ /* 0x000fe20000400000 */
[----:B------:R-:W-:Y:S01]  /*1ad30*/  @!P1 FMUL R26, R26, 16777216 ;  /* 0x4b8000001a1a9820 */ /* 0x000fe20000400000 */
[C---:B0-----:R-:W-:Y:S01]  /*1ad40*/  FMUL R9, R4.reuse, R18 ;  /* 0x0000001204097220 */ /* 0x041fe20000400000 */
[----:B------:R0:W-:Y:S01]  /*1ad50*/  STL [R1+0x168], R10 ;  /* 0x0001680a01007387 */ /* 0x0001e20000100800 */
[----:B-1----:R-:W-:-:S03]  /*1ad60*/  FMUL R6, R4, R21 ;  /* 0x0000001504067220 */ /* 0x002fc60000400000 */
[----:B------:R1:W-:Y:S01]  /*1ad70*/  STL [R1+0x144], R9 ;  /* 0x0001440901007387 */ /* 0x0003e20000100800 */
[----:B------:R-:W-:-:S03]  /*1ad80*/  FMUL R3, R4, R3 ;  /* 0x0000000304037220 */ /* 0x000fc60000400000 */
[----:B------:R4:W-:Y:S01]  /*1ad90*/  STL [R1+0x160], R6 ;  /* 0x0001600601007387 */ /* 0x0009e20000100800 */
[C---:B0-----:R-:W-:Y:S01]  /*1ada0*/  FMUL R10, R4.reuse, R22 ;  /* 0x00000016040a7220 */ /* 0x041fe20000400000 */
[----:B-1----:R-:W-:-:S04]  /*1adb0*/  FMUL R9, R4, R25 ;  /* 0x0000001904097220 */ /* 0x002fc80000400000 */
[----:B------:R-:W-:Y:S01]  /*1adc0*/  STL [R1+0x6c], R10 ;  /* 0x00006c0a01007387 */ /* 0x000fe20000100800 */
[----:B----4-:R-:W-:Y:S01]  /*1add0*/  FMUL R6, R4, R26 ;  /* 0x0000001a04067220 */ /* 0x010fe20000400000 */
[----:B---3--:R-:W-:Y:S02]  /*1ade0*/  @!P1 FMUL R8, R8, 16777216 ;  /* 0x4b80000008089820 */ /* 0x008fe40000400000 */
[----:B------:R-:W-:Y:S01]  /*1adf0*/  STL [R1+0x154], R9 ;  /* 0x0001540901007387 */ /* 0x000fe20000100800 */
[----:B------:R-:W-:Y:S01]  /*1ae00*/  @P2 FMUL R28, R28, 0.25 ;  /* 0x3e8000001c1c2820 */ /* 0x000fe20000400000 */
[----:B------:R-:W-:Y:S02]  /*1ae10*/  @P2 FMUL R20, R20, 0.25 ;  /* 0x3e80000014142820 */ /* 0x000fe40000400000 */
[----:B------:R-:W-:Y:S01]  /*1ae20*/  STL [R1+0x4c], R6 ;  /* 0x00004c0601007387 */ /* 0x000fe20000100800 */
[----:B------:R-:W-:Y:S01]  /*1ae30*/  @P2 FMUL R19, R19, 0.25 ;  /* 0x3e80000013132820 */ /* 0x000fe20000400000 */
[----:B------:R-:W-:Y:S01]  /*1ae40*/  @!P1 FMUL R28, R28, 16777216 ;  /* 0x4b8000001c1c9820 */ /* 0x000fe20000400000 */
[----:B------:R-:W-:-:S02]  /*1ae50*/  @!P1 FMUL R20, R20, 16777216 ;  /* 0x4b80000014149820 */ /* 0x000fc40000400000 */
[----:B------:R-:W-:Y:S01]  /*1ae60*/  @!P1 FMUL R19, R19, 16777216 ;  /* 0x4b80000013139820 */ /* 0x000fe20000400000 */
[----:B------:R-:W-:Y:S01]  /*1ae70*/  @P2 FMUL R12, R12, 0.25 ;  /* 0x3e8000000c0c2820 */ /* 0x000fe20000400000 */
[----:B------:R-:W-:-:S03]  /*1ae80*/  @P2 FMUL R29, R29, 0.25 ;  /* 0x3e8000001d1d2820 */ /* 0x000fc60000400000 */
[----:B------:R-:W-:Y:S01]  /*1ae90*/  @!P1 FMUL R12, R12, 16777216 ;  /* 0x4b8000000c0c9820 */ /* 0x000fe20000400000 */
[----:B------:R-:W-:-:S03]  /*1aea0*/  @!P1 FMUL R29, R29, 16777216 ;  /* 0x4b8000001d1d9820 */ /* 0x000fc60000400000 */
[----:B------:R-:W-:Y:S02]  /*1aeb0*/  IMAD.MOV.U32 R25, RZ, RZ, R12 ;  /* 0x000000ffff197224 */ /* 0x000fe400078e000c */
[----:B------:R-:W-:Y:S02]  /*1aec0*/  IMAD.MOV.U32 R21, RZ, RZ, R29 ;  /* 0x000000ffff157224 */ /* 0x000fe400078e001d */
[C---:B--2---:R-:W-:Y:S01]  /*1aed0*/  FMUL R0, R4.reuse, R0 ;  /* 0x0000000004007220 */ /* 0x044fe20000400000 */
[C---:B------:R-:W-:Y:S01]  /*1aee0*/  FMUL R2, R4.reuse, R2 ;  /* 0x0000000204027220 */ /* 0x040fe20000400000 */
[----:B------:R-:W-:-:S05]  /*1aef0*/  FMUL R5, R4, R5 ;  /* 0x0000000504057220 */ /* 0x000fca0000400000 */
[----:B------:R-:W-:Y:S04]  /*1af00*/  STL [R1+0x30], R5 ;  /* 0x0000300501007387 */ /* 0x000fe80000100800 */
[----:B------:R0:W-:Y:S04]  /*1af10*/  STL [R1+0xe5c], R3 ;  /* 0x000e5c0301007387 */ /* 0x0001e80000100800 */
[----:B------:R1:W-:Y:S01]  /*1af20*/  STL [R1+0x28], R2 ;  /* 0x0000280201007387 */ /* 0x0003e20000100800 */
[----:B0-----:R-:W-:-:S03]  /*1af30*/  FMUL R3, R4, R8 ;  /* 0x0000000804037220 */ /* 0x001fc60000400000 */
[----:B------:R-:W2:Y:S04]  /*1af40*/  LDL.LU R8, [R1+0xe7c] ;  /* 0x000e7c0001087983 */ /* 0x000ea80000300800 */
[----:B------:R0:W-:Y:S01]  /*1af50*/  STL [R1+0x14], R0 ;  /* 0x0000140001007387 */ /* 0x0001e20000100800 */
[----:B-1----:R-:W-:-:S03]  /*1af60*/  FMUL R2, R4, R20 ;  /* 0x0000001404027220 */ /* 0x002fc60000400000 */
[----:B------:R1:W-:Y:S01]  /*1af70*/  STL [R1+0xe60], R3 ;  /* 0x000e600301007387 */ /* 0x0003e20000100800 */
[C---:B0-----:R-:W-:Y:S01]  /*1af80*/  FMUL R0, R4.reuse, R19 ;  /* 0x0000001304007220 */ /* 0x041fe20000400000 */
[----:B-1----:R-:W-:-:S05]  /*1af90*/  FMUL R3, R4, R28 ;  /* 0x0000001c04037220 */ /* 0x002fca0000400000 */
[----:B------:R-:W-:Y:S04]  /*1afa0*/  STL [R1+0xe64], R3 ;  /* 0x000e640301007387 */ /* 0x000fe80000100800 */
[----:B------:R-:W-:Y:S04]  /*1afb0*/  STL [R1+0x8], R2 ;  /* 0x0000080201007387 */ /* 0x000fe80000100800 */
[----:B------:R-:W-:Y:S04]  /*1afc0*/  STL [R1+0x4], R0 ;  /* 0x0000040001007387 */ /* 0x000fe80000100800 */
[----:B------:R-:W3:Y:S04]  /*1afd0*/  LDL.LU R18, [R1+0x98] ;  /* 0x0000980001127983 */ /* 0x000ee80000300800 */
[----:B------:R-:W4:Y:S04]  /*1afe0*/  LDL.LU R17, [R1+0xac] ;  /* 0x0000ac0001117983 */ /* 0x000f280000300800 */
[----:B------:R-:W4:Y:S04]  /*1aff0*/  LDL.LU R19, [R1+0x9c] ;  /* 0x00009c0001137983 */ /* 0x000f280000300800 */
[----:B------:R-:W2:Y:S04]  /*1b000*/  LDL.LU R12, [R1+0x118] ;  /* 0x00011800010c7983 */ /* 0x000ea80000300800 */
[----:B------:R-:W2:Y:S01]  /*1b010*/  LDL.LU R29, [R1+0xc4] ;  /* 0x0000c400011d7983 */ /* 0x000ea20000300800 */
[----:B------:R-:W-:Y:S01]  /*1b020*/  @P2 FMUL R16, R16, 0.25 ;  /* 0x3e80000010102820 */ /* 0x000fe20000400000 */
[----:B------:R-:W-:-:S03]  /*1b030*/  @P2 FMUL R15, R15, 0.25 ;  /* 0x3e8000000f0f2820 */ /* 0x000fc60000400000 */
[----:B------:R-:W-:Y:S01]  /*1b040*/  @!P1 FMUL R16, R16, 16777216 ;  /* 0x4b80000010109820 */ /* 0x000fe20000400000 */
[----:B------:R-:W-:-:S04]  /*1b050*/  @!P1 FMUL R15, R15, 16777216 ;  /* 0x4b8000000f0f9820 */ /* 0x000fc80000400000 */
[----:B------:R-:W-:Y:S01]  /*1b060*/  MOV R26, R16 ;  /* 0x00000010001a7202 */ /* 0x000fe20000000f00 */
[----:B------:R-:W-:Y:S01]  /*1b070*/  FMUL R28, R4, R15 ;  /* 0x0000000f041c7220 */ /* 0x000fe20000400000 */
[----:B--2---:R0:W-:Y:S04]  /*1b080*/  STL [R1+0xe78], R29 ;  /* 0x000e781d01007387 */ /* 0x0041e80000100800 */
        /* <DEDUP_REMOVED lines=11> */
[----:B------:R0:W-:Y:S04]  /*1b140*/  STL [R1+0xe68], R28 ;  /* 0x000e681c01007387 */ /* 0x0001e80000100800 */
[----:B0-----:R-:W2:Y:S01]  /*1b150*/  LDL.LU R28, [R1+0x110] ;  /* 0x00011000011c7983 */ /* 0x001ea20000300800 */
[----:B------:R-:W-:-:S04]  /*1b160*/  @P2 FMUL R11, R11, 0.25 ;  /* 0x3e8000000b0b2820 */ /* 0x000fc80000400000 */
[----:B------:R-:W-:-:S05]  /*1b170*/  @!P1 FMUL R11, R11, 16777216 ;  /* 0x4b8000000b0b9820 */ /* 0x000fca0000400000 */
[----:B------:R-:W-:Y:S01]  /*1b180*/  MOV R22, R11 ;  /* 0x0000000b00167202 */ /* 0x000fe20000000f00 */
[----:B--2---:R0:W-:Y:S04]  /*1b190*/  STL [R1+0xe6c], R28 ;  /* 0x000e6c1c01007387 */ /* 0x0041e80000100800 */
[----:B0-----:R-:W2:Y:S04]  /*1b1a0*/  LDL.LU R28, [R1+0x140] ;  /* 0x00014000011c7983 */ /* 0x001ea80000300800 */
[----:B------:R-:W2:Y:S01]  /*1b1b0*/  LDL.LU R11, [R1+0x108] ;  /* 0x00010800010b7983 */ /* 0x000ea20000300800 */
[----:B------:R-:W-:Y:S01]  /*1b1c0*/  @P2 FMUL R27, R27, 0.25 ;  /* 0x3e8000001b1b2820 */ /* 0x000fe20000400000 */
[----:B------:R-:W-:Y:S01]  /*1b1d0*/  @P2 FMUL R24, R24, 0.25 ;  /* 0x3e80000018182820 */ /* 0x000fe20000400000 */
[----:B------:R-:W-:-:S02]  /*1b1e0*/  @P2 FMUL R23, R23, 0.25 ;  /* 0x3e80000017172820 */ /* 0x000fc40000400000 */
[----:B------:R-:W-:Y:S01]  /*1b1f0*/  @!P1 FMUL R27, R27, 16777216 ;  /* 0x4b8000001b1b9820 */ /* 0x000fe20000400000 */
[----:B------:R-:W-:Y:S01]  /*1b200*/  @!P1 FMUL R24, R24, 16777216 ;  /* 0x4b80000018189820 */ /* 0x000fe20000400000 */
[----:B------:R-:W-:Y:S01]  /*1b210*/  @!P1 FMUL R23, R23, 16777216 ;  /* 0x4b80000017179820 */ /* 0x000fe20000400000 */
[C---:B------:R-:W-:Y:S01]  /*1b220*/  FMUL R26, R4.reuse, R26 ;  /* 0x0000001a041a7220 */ /* 0x040fe20000400000 */
[C---:B------:R-:W-:Y:S01]  /*1b230*/  FMUL R27, R4.reuse, R27 ;  /* 0x0000001b041b7220 */ /* 0x040fe20000400000 */
[C---:B------:R-:W-:Y:S01]  /*1b240*/  FMUL R25, R4.reuse, R25 ;  /* 0x0000001904197220 */ /* 0x040fe20000400000 */
[C---:B------:R-:W-:Y:S01]  /*1b250*/  FMUL R24, R4.reuse, R24 ;  /* 0x0000001804187220 */ /* 0x040fe20000400000 */
[C---:B------:R-:W-:Y:S01]  /*1b260*/  FMUL R21, R4.reuse, R21 ;  /* 0x0000001504157220 */ /* 0x040fe20000400000 */
[C---:B------:R-:W-:Y:S01]  /*1b270*/  FMUL R23, R4.reuse, R23 ;  /* 0x0000001704177220 */ /* 0x040fe20000400000 */
[----:B------:R-:W-:Y:S01]  /*1b280*/  FMUL R22, R4, R22 ;  /* 0x0000001604167220 */ /* 0x000fe20000400000 */
[----:B--2---:R0:W-:Y:S04]  /*1b290*/  STL [R1+0xe70], R11 ;  /* 0x000e700b01007387 */ /* 0x0041e80000100800 */
[----:B0-----:R-:W2:Y:S04]  /*1b2a0*/  LDL.LU R11, [R1+0x104] ;  /* 0x00010400010b7983 */ /* 0x001ea80000300800 */
[----:B------:R-:W2:Y:S04]  /*1b2b0*/  LDL.LU R3, [R1+0x1b0] ;  /* 0x0001b00001037983 */ /* 0x000ea80000300800 */
[----:B------:R-:W2:Y:S04]  /*1b2c0*/  LDL.LU R15, [R1+0x1a8] ;  /* 0x0001a800010f7983 */ /* 0x000ea80000300800 */
[----:B------:R-:W3:Y:S01]  /*1b2d0*/  LDL.LU R4, [R1+0xa4] ;  /* 0x0000a40001047983 */ /* 0x000ee20000300800 */
[----:B------:R-:W-:-:S04]  /*1b2e0*/  LOP3.LUT R7, R7, 0xff800000, RZ, 0xc0, !PT ;  /* 0xff80000007077812 */ /* 0x000fc800078ec0ff */
[----:B------:R-:W-:-:S05]  /*1b2f0*/  I2FP.F32.S32 R7, R7 ;  /* 0x0000000700077245 */ /* 0x000fca0000201400 */
[----:B------:R-:W-:Y:S02]  /*1b300*/  FFMA.FTZ R8, R7, 1.1920928955078125e-07, R8 ;  /* 0x3400000007087823 */ /* 0x000fe40000010008 */
[----:B------:R-:W2:Y:S04]  /*1b310*/  LDL.LU R7, [R1+0xf8] ;  /* 0x0000f80001077983 */ /* 0x000ea80000300800 */
[----:B------:R4:W-:Y:S01]  /*1b320*/  STL [R1+0x40], R8 ;  /* 0x0000400801007387 */ /* 0x0009e20000100800 */
[----:B------:R-:W-:Y:S02]  /*1b330*/  F2FP.F16.F32.PACK_AB R12, R29, R12 ;  /* 0x0000000c1d0c723e */ /* 0x000fe400000000ff */
[----:B----4-:R-:W-:Y:S02]  /*1b340*/  F2FP.F16.F32.PACK_AB R8, R17, R19 ;  /* 0x000000131108723e */ /* 0x010fe400000000ff */
[----:B------:R-:W4:Y:S01]  /*1b350*/  LDL.LU R17, [R1+0x158] ;  /* 0x0001580001117983 */ /* 0x000f220000300800 */
[----:B------:R-:W-:-:S02]  /*1b360*/  F2FP.F16.F32.PACK_AB R9, R13, R9 ;  /* 0x000000090d09723e */ /* 0x000fc400000000ff */
[----:B------:R-:W-:Y:S02]  /*1b370*/  F2FP.F16.F32.PACK_AB R13, R10, R16 ;  /* 0x000000100a0d723e */ /* 0x000fe400000000ff */
[----:B---3--:R-:W-:Y:S02]  /*1b380*/  F2FP.F16.F32.PACK_AB R4, R4, R18 ;  /* 0x000000120404723e */ /* 0x008fe400000000ff */
[----:B------:R-:W3:Y:S04]  /*1b390*/  LDL.LU R18, [R1+0x1ac] ;  /* 0x0001ac0001127983 */ /* 0x000ee80000300800 */
[----:B------:R-:W3:Y:S04]  /*1b3a0*/  LDL.LU R19, [R1+0x1b8] ;  /* 0x0001b80001137983 */ /* 0x000ee80000300800 */
[----:B------:R-:W3:Y:S01]  /*1b3b0*/  LDL.LU R29, [R1+0xe78] ;  /* 0x000e7800011d7983 */ /* 0x000ee20000300800 */
[----:B------:R-:W0:Y:S01]  /*1b3c0*/  S2R R16, SR_TID.X ;  /* 0x0000000000107919 */ /* 0x000e220000002100 */
[----:B------:R-:W-:-:S02]  /*1b3d0*/  F2FP.F16.F32.PACK_AB R10, R2, R0 ;  /* 0x00000000020a723e */ /* 0x000fc400000000ff */
[----:B------:R-:W-:Y:S02]  /*1b3e0*/  F2FP.F16.F32.PACK_AB R14, R28, R14 ;  /* 0x0000000e1c0e723e */ /* 0x000fe400000000ff */
[----:B--2---:R-:W-:Y:S01]  /*1b3f0*/  F2FP.F16.F32.PACK_AB R7, R11, R7 ;  /* 0x000000070b07723e */ /* 0x004fe200000000ff */
[C---:B0-----:R-:W-:Y:S01]  /*1b400*/  IMAD.SHL.U32 R2, R16.reuse, 0x20, RZ ;  /* 0x0000002010027824 */ /* 0x041fe200078e00ff */
[C---:B------:R-:W-:Y:S02]  /*1b410*/  LOP3.LUT R0, R16.reuse, 0x1c, RZ, 0xc0, !PT ;  /* 0x0000001c10007812 */ /* 0x040fe400078ec0ff */
[----:B------:R-:W-:Y:S02]  /*1b420*/  LOP3.LUT R16, R16, 0x18, RZ, 0xc0, !PT ;  /* 0x0000001810107812 */ /* 0x000fe400078ec0ff */
[----:B------:R-:W-:Y:S02]  /*1b430*/  LOP3.LUT R2, R2, 0xc60, RZ, 0xc0, !PT ;  /* 0x00000c6002027812 */ /* 0x000fe400078ec0ff */
[----:B------:R-:W-:-:S03]  /*1b440*/  SHF.L.U32 R28, R0, 0x2, RZ ;  /* 0x00000002001c7819 */ /* 0x000fc600000006ff */
[----:B------:R-:W-:-:S05]  /*1b450*/  IMAD R2, R16, 0x200, R2 ;  /* 0x0000020010027824 */ /* 0x000fca00078e0202 */
[----:B------:R-:W-:Y:S02]  /*1b460*/  LOP3.LUT R2, R2, R28, RZ, 0x3c, !PT ;  /* 0x0000001c02027212 */ /* 0x000fe400078e3cff */
[----:B---3--:R-:W-:Y:S02]  /*1b470*/  F2FP.F16.F32.PACK_AB R5, R29, R5 ;  /* 0x000000051d05723e */ /* 0x008fe400000000ff */
[----:B------:R-:W2:Y:S04]  /*1b480*/  LDL.LU R29, [R1+0xe74] ;  /* 0x000e7400011d7983 */ /* 0x000ea80000300800 */
[----:B------:R-:W3:Y:S04]  /*1b490*/  LDL.LU R11, [R1+0xe70] ;  /* 0x000e7000010b7983 */ /* 0x000ee80000300800 */
[----:B------:R-:W3:Y:S01]  /*1b4a0*/  LDL.LU R28, [R1+0xe6c] ;  /* 0x000e6c00011c7983 */ /* 0x000ee20000300800 */
[----:B------:R-:W-:-:S02]  /*1b4b0*/  F2FP.F16.F32.PACK_AB R6, R6, R20 ;  /* 0x000000140606723e */ /* 0x000fc400000000ff */
[----:B------:R-:W-:Y:S02]  /*1b4c0*/  FSEL R0, RZ, -23, P4 ;  /* 0xc1b80000ff007808 */ /* 0x000fe40002000000 */
[----:B------:R-:W-:Y:S01]  /*1b4d0*/  F2FP.F16.F32.PACK_AB R15, R3, R15 ;  /* 0x0000000f030f723e */ /* 0x000fe200000000ff */
[----:B------:R-:W-:Y:S01]  /*1b4e0*/  STS.128 [R2+UR6], R4 ;  /* 0x0000000402007988 */ /* 0x000fe20008000c06 */
[----:B--2---:R-:W-:-:S04]  /*1b4f0*/  IADD3 R20, PT, PT, R29, -0x3f3504f3, RZ ;  /* 0xc0cafb0d1d147810 */ /* 0x004fc80007ffe0ff */
[----:B------:R-:W-:-:S04]  /*1b500*/  LOP3.LUT R20, R20, 0xff800000, RZ, 0xc0, !PT ;  /* 0xff80000014147812 */ /* 0x000fc800078ec0ff */
[----:B------:R-:W-:Y:S02]  /*1b510*/  I2FP.F32.S32 R16, R20 ;  /* 0x0000001400107245 */ /* 0x000fe40000201400 */
[----:B---3--:R-:W-:Y:S02]  /*1b520*/  F2FP.F16.F32.PACK_AB R11, R28, R11 ;  /* 0x0000000b1c0b723e */ /* 0x008fe400000000ff */
[----:B------:R-:W2:Y:S01]  /*1b530*/  LDL.LU R28, [R1+0xe68] ;  /* 0x000e6800011c7983 */ /* 0x000ea20000300800 */
[----:B------:R-:W-:-:S03]  /*1b540*/  FFMA.FTZ R0, R16, 1.1920928955078125e-07, R0 ;  /* 0x3400000010007823 */ /* 0x000fc60000010000 */
[----:B------:R-:W3:Y:S04]  /*1b550*/  LDL.LU R3, [R1+0xe64] ;  /* 0x000e640001037983 */ /* 0x000ee80000300800 */
[----:B------:R-:W2:Y:S04]  /*1b560*/  LDL.LU R16, [R1+0x148] ;  /* 0x0001480001107983 */ /* 0x000ea80000300800 */
[----:B------:R0:W-:Y:S04]  /*1b570*/  STL [R1+0x2c], R0 ;  /* 0x00002c0001007387 */ /* 0x0001e80000100800 */
[----:B0-----:R-:W2:Y:S04]  /*1b580*/  LDL R0, [R1+0x1c] ;  /* 0x00001c0001007983 */ /* 0x001ea80000100800 */
[----:B------:R-:W4:Y:S04]  /*1b590*/  LDL.LU R7, [R1+0x1a4] ;  /* 0x0001a40001077983 */ /* 0x000f280000300800 */
[----:B------:R-:W2:Y:S04]  /*1b5a0*/  LDL.LU R4, [R1+0xa0] ;  /* 0x0000a00001047983 */ /* 0x000ea80000300800 */
[----:B------:R-:W3:Y:S04]  /*1b5b0*/  LDL.LU R5, [R1+0x1b4] ;  /* 0x0001b40001057983 */ /* 0x000ee80000300800 */
[----:B------:R-:W3:Y:S04]  /*1b5c0*/  LDL.LU R6, [R1+0x1bc] ;  /* 0x0001bc0001067983 */ /* 0x000ee80000300800 */
[----:B------:R0:W-:Y:S04]  /*1b5d0*/  STS.128 [R2+UR6+0x200], R8 ;  /* 0x0002000802007988 */ /* 0x0001e80008000c06 */
[----:B0-----:R-:W3:Y:S04]  /*1b5e0*/  LDL.LU R11, [R1+0x150] ;  /* 0x00015000010b7983 */ /* 0x001ee80000300800 */
[----:B------:R0:W-:Y:S04]  /*1b5f0*/  STS.128 [R2+UR6+0x80], R12 ;  /* 0x0000800c02007988 */ /* 0x0001e80008000c06 */
[----:B------:R-:W3:Y:S01]  /*1b600*/  LDL.LU R10, [R1+0x8] ;  /* 0x00000800010a7983 */ /* 0x000ee20000300800 */
[----:B0-----:R-:W0:Y:S03]  /*1b610*/  LDC R15, c[0x0][0x3e8] ;  /* 0x0000fa00ff0f7b82 */ /* 0x001e260000000800 */
[----:B------:R-:W3:Y:S01]  /*1b620*/  LDL.LU R12, [R1+0x14] ;  /* 0x00001400010c7983 */ /* 0x000ee20000300800 */
[----:B------:R-:W-:Y:S01]  /*1b630*/  IMAD.MOV.U32 R14, RZ, RZ, 0x3dc6b27f ;  /* 0x3dc6b27fff0e7424 */ /* 0x000fe200078e00ff */
[----:B------:R-:W-:-:S02]  /*1b640*/  F2FP.F16.F32.PACK_AB R8, R24, R23 ;  /* 0x000000171808723e */ /* 0x000fc400000000ff */
[----:B------:R-:W3:Y:S01]  /*1b650*/  LDL.LU R13, [R1+0xd4] ;  /* 0x0000d400010d7983 */ /* 0x000ee20000300800 */
[----:B----4-:R-:W-:Y:S02]  /*1b660*/  F2FP.F16.F32.PACK_AB R17, R7, R17 ;  /* 0x000000110711723e */ /* 0x010fe400000000ff */
[----:B------:R-:W1:Y:S01]  /*1b670*/  S2R R7, SR_TID.X ;  /* 0x0000000000077919 */ /* 0x000e620000002100 */
[----:B--2---:R-:W-:Y:S02]  /*1b680*/  IADD3 R0, PT, PT, R0, -R4, RZ ;  /* 0x8000000400007210 */ /* 0x004fe40007ffe0ff */
[----:B------:R-:W-:Y:S02]  /*1b690*/  F2FP.F16.F32.PACK_AB R4, R21, R22 ;  /* 0x000000161504723e */ /* 0x000fe400000000ff */
[----:B------:R-:W2:Y:S01]  /*1b6a0*/  LDL.LU R22, [R1+0x10c] ;  /* 0x00010c0001167983 */ /* 0x000ea20000300800 */
[----:B------:R-:W-:Y:S01]  /*1b6b0*/  FADD R0, R0, -1 ;  /* 0xbf80000000007421 */ /* 0x000fe20000000000 */
[----:B---3--:R-:W-:-:S02]  /*1b6c0*/  F2FP.F16.F32.PACK_AB R18, R5, R18 ;  /* 0x000000120512723e */ /* 0x008fc400000000ff */
[----:B------:R-:W2:Y:S01]  /*1b6d0*/  LDL.LU R21, [R1+0xfc] ;  /* 0x0000fc0001157983 */ /* 0x000ea20000300800 */
[----:B------:R-:W-:Y:S01]  /*1b6e0*/  F2FP.F16.F32.PACK_AB R19, R6, R19 ;  /* 0x000000130613723e */ /* 0x000fe200000000ff */
[----:B------:R-:W-:Y:S01]  /*1b6f0*/  FFMA.FTZ R6, R0, R14, -0.16845393180847167969 ;  /* 0xbe2c7f3000067423 */ /* 0x000fe2000001000e */
[----:B------:R-:W-:Y:S01]  /*1b700*/  F2FP.F16.F32.PACK_AB R5, R26, R25 ;  /* 0x000000191a05723e */ /* 0x000fe200000000ff */
[----:B------:R-:W3:Y:S01]  /*1b710*/  LDL.LU R23, [R1+0x100] ;  /* 0x0001000001177983 */ /* 0x000ee20000300800 */
[----:B------:R-:W-:-:S03]  /*1b720*/  F2FP.F16.F32.PACK_AB R9, R28, R27 ;  /* 0x0000001b1c09723e */ /* 0x000fc600000000ff */
[----:B------:R-:W3:Y:S04]  /*1b730*/  LDL.LU R24, [R1+0xf4] ;  /* 0x0000f40001187983 */ /* 0x000ee80000300800 */
[----:B------:R-:W4:Y:S04]  /*1b740*/  LDL.LU R25, [R1+0xf0] ;  /* 0x0000f00001197983 */ /* 0x000f280000300800 */
[----:B------:R-:W4:Y:S04]  /*1b750*/  LDL.LU R26, [R1+0xd8] ;  /* 0x0000d800011a7983 */ /* 0x000f280000300800 */
[----:B------:R-:W2:Y:S01]  /*1b760*/  LDL.LU R27, [R1+0xdc] ;  /* 0x0000dc00011b7983 */ /* 0x000ea20000300800 */
[----:B-1----:R-:W-:-:S02]  /*1b770*/  SHF.R.U32.HI R7, RZ, 0x5, R7 ;  /* 0x00000005ff077819 */ /* 0x002fc40000011607 */
[----:B------:R-:W-:Y:S01]  /*1b780*/  F2FP.F16.F32.PACK_AB R16, R11, R16 ;  /* 0x000000100b10723e */ /* 0x000fe200000000ff */
[----:B------:R-:W2:Y:S01]  /*1b790*/  LDL.LU R28, [R1+0xc0] ;  /* 0x0000c000011c7983 */ /* 0x000ea20000300800 */
[----:B------:R-:W-:Y:S01]  /*1b7a0*/  SGXT.U32 R7, R7, 0x2 ;  /* 0x000000020707781a */ /* 0x000fe20000000000 */
[----:B------:R-:W-:-:S04]  /*1b7b0*/  FFMA.FTZ R11, R0, R6, 0.1716887056827545166 ;  /* 0x3e2fcf2a000b7423 */ /* 0x000fc80000010006 */
[----:B0-----:R-:W-:Y:S02]  /*1b7c0*/  IMAD R14, R7, R15, RZ ;  /* 0x0000000f070e7224 */ /* 0x001fe400078e02ff */
[----:B------:R-:W2:Y:S04]  /*1b7d0*/  LDL.LU R7, [R1+0x28] ;  /* 0x0000280001077983 */ /* 0x000ea80000300800 */
[----:B------:R-:W2:Y:S02]  /*1b7e0*/  LDL.LU R6, [R1+0x4] ;  /* 0x0000040001067983 */ /* 0x000ea40000300800 */
[----:B--2---:R-:W-:Y:S02]  /*1b7f0*/  F2FP.F16.F32.PACK_AB R6, R3, R6 ;  /* 0x000000060306723e */ /* 0x004fe400000000ff */
[----:B------:R-:W2:Y:S01]  /*1b800*/  LDL.LU R3, [R1+0xe60] ;  /* 0x000e600001037983 */ /* 0x000ea20000300800 */
[----:B------:R-:W-:Y:S01]  /*1b810*/  F2FP.F16.F32.PACK_AB R7, R7, R12 ;  /* 0x0000000c0707723e */ /* 0x000fe200000000ff */
[----:B------:R-:W-:Y:S01]  /*1b820*/  FFMA.FTZ R12, R0, R11, -0.17900948226451873779 ;  /* 0xbe374e43000c7423 */ /* 0x000fe2000001000b */
[----:B--2---:R-:W-:-:S02]  /*1b830*/  F2FP.F16.F32.PACK_AB R10, R3, R10 ;  /* 0x0000000a030a723e */ /* 0x004fc400000000ff */
[----:B------:R-:W2:Y:S04]  /*1b840*/  LDL.LU R3, [R1+0xe5c] ;  /* 0x000e5c0001037983 */ /* 0x000ea80000300800 */
[----:B------:R-:W2:Y:S01]  /*1b850*/  LDL.LU R11, [R1+0x30] ;  /* 0x00003000010b7983 */ /* 0x000ea20000300800 */
[----:B------:R-:W-:-:S03]  /*1b860*/  LEA R14, R15, R14, 0x2 ;  /* 0x0000000e0f0e7211 */ /* 0x000fc600078e10ff */
[----:B------:R0:W-:Y:S02]  /*1b870*/  STS.128 [R2+UR6+0x280], R16 ;  /* 0x0002801002007988 */ /* 0x0001e40008000c06 */
[----:B------:R-:W-:Y:S02]  /*1b880*/  IMAD R14, R15, 0x4, R14 ;  /* 0x000000040f0e7824 */ /* 0x000fe400078e020e */
[----:B------:R1:W-:Y:S01]  /*1b890*/  STS.128 [R2+UR6+0x100], R4 ;  /* 0x0001000402007988 */ /* 0x0003e20008000c06 */
[----:B--2---:R-:W-:-:S03]  /*1b8a0*/  F2FP.F16.F32.PACK_AB R11, R11, R3 ;  /* 0x000000030b0b723e */ /* 0x004fc600000000ff */
[----:B------:R-:W2:Y:S04]  /*1b8b0*/  LDL.LU R3, [R1+0xe58] ;  /* 0x000e580001037983 */ /* 0x000ea80000300800 */
[----:B0-----:R-:W2:Y:S04]  /*1b8c0*/  LDL.LU R16, [R1+0x50] ;  /* 0x0000500001107983 */ /* 0x001ea80000300800 */
[----:B------:R-:W2:Y:S04]  /*1b8d0*/  LDL.LU R17, [R1+0xb4] ;  /* 0x0000b40001117983 */ /* 0x000ea80000300800 */
[----:B------:R-:W2:Y:S04]  /*1b8e0*/  LDL.LU R19, [R1+0x5c] ;  /* 0x00005c0001137983 */ /* 0x000ea80000300800 */
[----:B------:R-:W2:Y:S04]  /*1b8f0*/  LDL.LU R18, [R1+0x20] ;  /* 0x0000200001127983 */ /* 0x000ea80000300800 */
[----:B-1----:R-:W2:Y:S04]  /*1b900*/  LDL.LU R4, [R1+0x38] ;  /* 0x0000380001047983 */ /* 0x002ea80000300800 */
[----:B------:R-:W2:Y:S04]  /*1b910*/  LDL.LU R5, [R1+0x3c] ;  /* 0x00003c0001057983 */ /* 0x000ea80000300800 */
[----:B------:R-:W-:Y:S04]  /*1b920*/  STL [R1+0x30], R14 ;  /* 0x0000300e01007387 */ /* 0x000fe80000100800 */
[----:B------:R-:W2:Y:S04]  /*1b930*/  LDL.LU R7, [R1+0x60] ;  /* 0x0000600001077983 */ /* 0x000ea80000300800 */
[----:B------:R0:W-:Y:S04]  /*1b940*/  STS.128 [R2+UR6+0x300], R8 ;  /* 0x0003000802007988 */ /* 0x0001e80008000c06 */
[----:B0-----:R-:W2:Y:S04]  /*1b950*/  LDL.LU R10, [R1+0x44] ;  /* 0x00004400010a7983 */ /* 0x001ea80000300800 */
[----:B------:R-:W2:Y:S01]  /*1b960*/  LDL.LU R11, [R1+0x48] ;  /* 0x00004800010b7983 */ /* 0x000ea20000300800 */
[----:B------:R-:W-:-:S05]  /*1b970*/  LEA R6, R15, R14, 0x2 ;  /* 0x0000000e0f067211 */ /* 0x000fca00078e10ff */
[----:B------:R0:W-:Y:S02]  /*1b980*/  STL [R1+0x28], R6 ;  /* 0x0000280601007387 */ /* 0x0001e40000100800 */
[----:B0-----:R-:W-:-:S05]  /*1b990*/  LEA R6, R15, R6, 0x2 ;  /* 0x000000060f067211 */ /* 0x001fca00078e10ff */
[----:B------:R0:W-:Y:S01]  /*1b9a0*/  STL [R1+0xc4], R6 ;  /* 0x0000c40601007387 */ /* 0x0001e20000100800 */
[----:B------:R-:W-:-:S04]  /*1b9b0*/  FFMA.FTZ R12, R0, R12, 0.20512372255325317383 ;  /* 0x3e520bf4000c7423 */ /* 0x000fc8000001000c */
[----:B------:R-:W-:-:S04]  /*1b9c0*/  FFMA.FTZ R12, R0, R12, -0.24046532809734344482 ;  /* 0xbe763c8b000c7423 */ /* 0x000fc8000001000c */
[----:B------:R-:W-:-:S04]  /*1b9d0*/  FFMA.FTZ R12, R0, R12, 0.28857114911079406738 ;  /* 0x3e93bf99000c7423 */ /* 0x000fc8000001000c */
[----:B------:R-:W-:-:S04]  /*1b9e0*/  FFMA.FTZ R12, R0, R12, -0.36067417263984680176 ;  /* 0xbeb8aa49000c7423 */ /* 0x000fc8000001000c */
[----:B------:R-:W-:-:S04]  /*1b9f0*/  FFMA.FTZ R12, R0, R12, 0.48089820146560668945 ;  /* 0x3ef6384a000c7423 */ /* 0x000fc8000001000c */
[----:B------:R-:W-:-:S04]  /*1ba00*/  FFMA.FTZ R12, R0, R12, -0.72134751081466674805 ;  /* 0xbf38aa3b000c7423 */ /* 0x000fc8000001000c */
[----:B------:R-:W-:-:S04]  /*1ba10*/  FMUL R12, R0, R12 ;  /* 0x0000000c000c7220 */ /* 0x000fc80000400000 */
[----:B------:R-:W-:-:S04]  /*1ba20*/  FMUL R12, R0, R12 ;  /* 0x0000000c000c7220 */ /* 0x000fc80000400000 */
[----:B------:R-:W-:Y:S01]  /*1ba30*/  FFMA.FTZ R0, R0, 1.4426950216293334961, R12 ;  /* 0x3fb8aa3b00007823 */ /* 0x000fe2000001000c */
[----:B--2---:R-:W-:Y:S02]  /*1ba40*/  F2FP.F16.F32.PACK_AB R8, R11, R5 ;  /* 0x000000050b08723e */ /* 0x004fe400000000ff */
[----:B------:R-:W-:Y:S01]  /*1ba50*/  F2FP.F16.F32.PACK_AB R5, R7, R16 ;  /* 0x000000100705723e */ /* 0x000fe200000000ff */
[----:B------:R-:W-:-:S05]  /*1ba60*/  IMAD R7, R15, 0x4, R6 ;  /* 0x000000040f077824 */ /* 0x000fca00078e0206 */
[----:B------:R-:W-:Y:S01]  /*1ba70*/  LEA R16, R15, R7, 0x2 ;  /* 0x000000070f107211 */ /* 0x000fe200078e10ff */
[----:B------:R3:W-:Y:S04]  /*1ba80*/  STL [R1+0x4], R7 ;  /* 0x0000040701007387 */ /* 0x0007e80000100800 */
[----:B------:R1:W-:Y:S01]  /*1ba90*/  STL [R1+0x8], R16 ;  /* 0x0000081001007387 */ /* 0x0003e20000100800 */
[----:B------:R-:W-:Y:S02]  /*1baa0*/  F2FP.F16.F32.PACK_AB R4, R10, R4 ;  /* 0x000000040a04723e */ /* 0x000fe400000000ff */
[----:B0-----:R-:W-:Y:S02]  /*1bab0*/  F2FP.F16.F32.PACK_AB R6, R27, R28 ;  /* 0x0000001c1b06723e */ /* 0x001fe400000000ff */
[----:B---3--:R-:W-:Y:S01]  /*1bac0*/  F2FP.F16.F32.PACK_AB R7, R23, R24 ;  /* 0x000000181707723e */ /* 0x008fe200000000ff */
[----:B-1----:R-:W-:-:S04]  /*1bad0*/  IMAD R16, R15, 0x4, R16 ;  /* 0x000000040f107824 */ /* 0x002fc800078e0210 */
[----:B------:R0:W-:Y:S01]  /*1bae0*/  STS.128 [R2+UR6+0x180], R4 ;  /* 0x0001800402007988 */ /* 0x0001e20008000c06 */
[----:B------:R-:W-:-:S03]  /*1baf0*/  LEA R28, R15, R16, 0x2 ;  /* 0x000000100f1c7211 */ /* 0x000fc600078e10ff */
[----:B------:R-:W-:Y:S04]  /*1bb00*/  STL [R1+0xc], R16 ;  /* 0x00000c1001007387 */ /* 0x000fe80000100800 */
[----:B------:R1:W-:Y:S01]  /*1bb10*/  STL [R1+0xe20], R28 ;  /* 0x000e201c01007387 */ /* 0x0003e20000100800 */
[----:B0-----:R-:W-:Y:S02]  /*1bb20*/  IMAD R5, R15, 0x4, R28 ;  /* 0x000000040f057824 */ /* 0x001fe400078e021c */
[----:B-1----:R-:W0:Y:S03]  /*1bb30*/  LDC R28, c[0x0][0x3e8] ;  /* 0x0000fa00ff1c7b82 */ /* 0x002e260000000800 */
[----:B------:R1:W-:Y:S01]  /*1bb40*/  STL [R1+0xe24], R5 ;  /* 0x000e240501007387 */ /* 0x0003e20000100800 */
[----:B------:R-:W-:-:S02]  /*1bb50*/  F2FP.F16.F32.PACK_AB R9, R17, R19 ;  /* 0x000000131109723e */ /* 0x000fc400000000ff */
[----:B0-----:R-:W-:-:S05]  /*1bb60*/  LEA R4, R28, R5, 0x2 ;  /* 0x000000051c047211 */ /* 0x001fca00078e10ff */
[C---:B------:R-:W-:Y:S01]  /*1bb70*/  IMAD R12, R28.reuse, 0x4, R4 ;  /* 0x000000041c0c7824 */ /* 0x040fe200078e0204 */
[----:B------:R0:W-:Y:S04]  /*1bb80*/  STL [R1+0xe1c], R4 ;  /* 0x000e1c0401007387 */ /* 0x0001e80000100800 */
[C---:B-1----:R-:W-:Y:S01]  /*1bb90*/  LEA R5, R28.reuse, R12, 0x2 ;  /* 0x0000000c1c057211 */ /* 0x042fe200078e10ff */
[----:B------:R-:W2:Y:S04]  /*1bba0*/  LDL.LU R17, [R1+0x1c] ;  /* 0x00001c0001117983 */ /* 0x000ea80000300800 */
[C---:B0-----:R-:W-:Y:S01]  /*1bbb0*/  IMAD R4, R28.reuse, 0x4, R5 ;  /* 0x000000041c047824 */ /* 0x041fe200078e0205 */
[----:B------:R-:W-:Y:S04]  /*1bbc0*/  STL [R1+0x14], R5 ;  /* 0x0000140501007387 */ /* 0x000fe80000100800 */
[----:B------:R0:W-:Y:S02]  /*1bbd0*/  STL [R1+0x18], R4 ;  /* 0x0000180401007387 */ /* 0x0001e40000100800 */
[----:B0-----:R-:W-:-:S05]  /*1bbe0*/  LEA R4, R28, R4, 0x2 ;  /* 0x000000041c047211 */ /* 0x001fca00078e10ff */
[----:B------:R0:W-:Y:S02]  /*1bbf0*/  STL [R1+0x24], R4 ;  /* 0x0000240401007387 */ /* 0x0001e40000100800 */
[----:B0-----:R-:W-:-:S05]  /*1bc00*/  IMAD R4, R28, 0x4, R4 ;  /* 0x000000041c047824 */ /* 0x001fca00078e0204 */
[----:B------:R0:W-:Y:S01]  /*1bc10*/  STL [R1+0x3c], R4 ;  /* 0x00003c0401007387 */ /* 0x0001e20000100800 */
[----:B----4-:R-:W-:Y:S02]  /*1bc20*/  F2FP.F16.F32.PACK_AB R10, R25, R26 ;  /* 0x0000001a190a723e */ /* 0x010fe400000000ff */
[----:B------:R-:W-:Y:S02]  /*1bc30*/  F2FP.F16.F32.PACK_AB R11, R22, R21 ;  /* 0x00000015160b723e */ /* 0x000fe400000000ff */
[----:B0-----:R-:W-:-:S05]  /*1bc40*/  LEA R4, R28, R4, 0x2 ;  /* 0x000000041c047211 */ /* 0x001fca00078e10ff */
[----:B------:R0:W-:Y:S01]  /*1bc50*/  STL [R1+0x44], R4 ;  /* 0x0000440401007387 */ /* 0x0001e20000100800 */
[----:B------:R-:W-:-:S03]  /*1bc60*/  IADD3 R13, PT, PT, R18, -R13, RZ ;  /* 0x8000000d120d7210 */ /* 0x000fc60007ffe0ff */
[----:B------:R-:W3:Y:S01]  /*1bc70*/  LDL.LU R12, [R1+0x11c] ;  /* 0x00011c00010c7983 */ /* 0x000ee20000300800 */
[----:B0-----:R-:W-:-:S03]  /*1bc80*/  IMAD R4, R28, 0x4, R4 ;  /* 0x000000041c047824 */ /* 0x001fc600078e0204 */
[----:B------:R-:W-:Y:S01]  /*1bc90*/  STS.128 [R2+UR6+0x380], R8 ;  /* 0x0003800802007988 */ /* 0x000fe20008000c06 */
[----:B------:R-:W-:-:S03]  /*1bca0*/  FADD R6, R13, -1 ;  /* 0xbf8000000d067421 */ /* 0x000fc60000000000 */
[----:B------:R0:W-:Y:S02]  /*1bcb0*/  STL [R1+0x80], R4 ;  /* 0x0000800401007387 */ /* 0x0001e40000100800 */
[C---:B0-----:R-:W-:Y:S02]  /*1bcc0*/  LEA R4, R28.reuse, R4, 0x2 ;  /* 0x000000041c047211 */ /* 0x041fe400078e10ff */
[----:B------:R-:W-:Y:S02]  /*1bcd0*/  IADD3 R8, PT, PT, R29, -R20, RZ ;  /* 0x800000141d087210 */ /* 0x000fe40007ffe0ff */
[----:B------:R-:W4:Y:S04]  /*1bce0*/  LDL.LU R20, [R1+0x114] ;  /* 0x0001140001147983 */ /* 0x000f280000300800 */
[----:B------:R-:W4:Y:S04]  /*1bcf0*/  LDL.LU R13, [R1+0x40] ;  /* 0x00004000010d7983 */ /* 0x000f280000300800 */
[----:B------:R-:W4:Y:S04]  /*1bd00*/  LDL.LU R16, [R1+0x2c] ;  /* 0x00002c0001107983 */ /* 0x000f280000300800 */
[----:B------:R0:W-:Y:S02]  /*1bd10*/  STL [R1+0x7c], R4 ;  /* 0x00007c0401007387 */ /* 0x0001e40000100800 */
[----:B0-----:R-:W-:-:S05]  /*1bd20*/  IMAD R4, R28, 0x4, R4 ;  /* 0x000000041c047824 */ /* 0x001fca00078e0204 */
[----:B------:R0:W-:Y:S01]  /*1bd30*/  STL [R1+0x78], R4 ;  /* 0x0000780401007387 */ /* 0x0001e20000100800 */
[----:B------:R-:W-:Y:S01]  /*1bd40*/  VIADD R21, R3, 0xc0cafb0d ;  /* 0xc0cafb0d03157836 */ /* 0x000fe20000000000 */
[----:B0-----:R-:W-:-:S05]  /*1bd50*/  LEA R4, R28, R4, 0x2 ;  /* 0x000000041c047211 */ /* 0x001fca00078e10ff */
[----:B------:R0:W-:Y:S01]  /*1bd60*/  STL [R1+0x70], R4 ;  /* 0x0000700401007387 */ /* 0x0001e20000100800 */
[----:B------:R-:W-:-:S03]  /*1bd70*/  LOP3.LUT R21, R21, 0xff800000, RZ, 0xc0, !PT ;  /* 0xff80000015157812 */ /* 0x000fc600078ec0ff */
[----:B------:R-:W4:Y:S04]  /*1bd80*/  LDL.LU R19, [R1+0x180] ;  /* 0x0001800001137983 */ /* 0x000f280000300800 */
[----:B------:R-:W4:Y:S01]  /*1bd90*/  LDL.LU R27, [R1+0x124] ;  /* 0x00012400011b7983 */ /* 0x000f220000300800 */
[----:B0-----:R-:W-:-:S03]  /*1bda0*/  IMAD R4, R28, 0x4, R4 ;  /* 0x000000041c047824 */ /* 0x001fc600078e0204 */
[----:B------:R-:W4:Y:S04]  /*1bdb0*/  LDL.LU R25, [R1+0x190] ;  /* 0x0001900001197983 */ /* 0x000f280000300800 */
[----:B------:R0:W-:Y:S01]  /*1bdc0*/  STL [R1+0x74], R4 ;  /* 0x0000740401007387 */ /* 0x0001e20000100800 */
[----:B------:R-:W-:-:S03]  /*1bdd0*/  IMAD.IADD R7, R3, 0x1, -R21 ;  /* 0x0000000103077824 */ /* 0x000fc600078e0a15 */
[----:B------:R-:W4:Y:S04]  /*1bde0*/  LDL.LU R26, [R1+0x188] ;  /* 0x00018800011a7983 */ /* 0x000f280000300800 */
[----:B------:R-:W4:Y:S04]  /*1bdf0*/  LDL.LU R23, [R1+0x1c4] ;  /* 0x0001c40001177983 */ /* 0x000f280000300800 */
[----:B------:R-:W4:Y:S04]  /*1be00*/  LDL.LU R24, [R1+0x1a0] ;  /* 0x0001a00001187983 */ /* 0x000f280000300800 */
[----:B------:R-:W4:Y:S04]  /*1be10*/  LDL.LU R22, [R1+0x1cc] ;  /* 0x0001cc0001167983 */ /* 0x000f280000300800 */
[----:B------:R-:W4:Y:S04]  /*1be20*/  LDL.LU R21, [R1+0x1c8] ;  /* 0x0001c80001157983 */ /* 0x000f280000300800 */
[----:B------:R-:W4:Y:S01]  /*1be30*/  LDL R15, [R1+0x3d8] ;  /* 0x0003d800010f7983 */ /* 0x000f220000100800 */
[----:B------:R-:W-:-:S02]  /*1be40*/  IMAD.MOV.U32 R14, RZ, RZ, 0x3dc6b27f ;  /* 0x3dc6b27fff0e7424 */ /* 0x000fc400078e00ff */
[----:B------:R-:W-:Y:S02]  /*1be50*/  FADD R8, R8, -1 ;  /* 0xbf80000008087421 */ /* 0x000fe40000000000 */
[-C--:B------:R-:W-:Y:S02]  /*1be60*/  FFMA.FTZ R11, R6, R14.reuse, -0.16845393180847167969 ;  /* 0xbe2c7f30060b7423 */ /* 0x080fe4000001000e */
[----:B------:R-:W-:Y:S02]  /*1be70*/  FFMA.FTZ R10, R8, R14, -0.16845393180847167969 ;  /* 0xbe2c7f30080a7423 */ /* 0x000fe4000001000e */
[----:B------:R-:W-:Y:S01]  /*1be80*/  FFMA.FTZ R11, R6, R11, 0.1716887056827545166 ;  /* 0x3e2fcf2a060b7423 */ /* 0x000fe2000001000b */
[----:B------:R-:W-:Y:S01]  /*1be90*/  FADD R7, R7, -1 ;  /* 0xbf80000007077421 */ /* 0x000fe20000000000 */
[----:B------:R-:W-:Y:S02]  /*1bea0*/  FFMA.FTZ R10, R8, R10, 0.1716887056827545166 ;  /* 0x3e2fcf2a080a7423 */ /* 0x000fe4000001000a */
[----:B------:R-:W-:Y:S01]  /*1beb0*/  FFMA.FTZ R11, R6, R11, -0.17900948226451873779 ;  /* 0xbe374e43060b7423 */ /* 0x000fe2000001000b */
[----:B------:R-:W-:Y:S01]  /*1bec0*/  FFMA.FTZ R9, R7, R14, -0.16845393180847167969 ;  /* 0xbe2c7f3007097423 */ /* 0x000fe2000001000e */
[----:B------:R-:W-:-:S02]  /*1bed0*/  FFMA.FTZ R10, R8, R10, -0.17900948226451873779 ;  /* 0xbe374e43080a7423 */ /* 0x000fc4000001000a */
[----:B------:R-:W-:Y:S01]  /*1bee0*/  FFMA.FTZ R11, R6, R11, 0.20512372255325317383 ;  /* 0x3e520bf4060b7423 */ /* 0x000fe2000001000b */
[C---:B------:R-:W-:Y:S01]  /*1bef0*/  FFMA.FTZ R9, R7.reuse, R9, 0.1716887056827545166 ;  /* 0x3e2fcf2a07097423 */ /* 0x040fe20000010009 */
[----:B------:R-:W-:Y:S02]  /*1bf00*/  FFMA.FTZ R10, R8, R10, 0.20512372255325317383 ;  /* 0x3e520bf4080a7423 */ /* 0x000fe4000001000a */
[----:B------:R-:W-:Y:S01]  /*1bf10*/  FFMA.FTZ R11, R6, R11, -0.24046532809734344482 ;  /* 0xbe763c8b060b7423 */ /* 0x000fe2000001000b */
[C---:B------:R-:W-:Y:S01]  /*1bf20*/  FFMA.FTZ R9, R7.reuse, R9, -0.17900948226451873779 ;  /* 0xbe374e4307097423 */ /* 0x040fe20000010009 */
[----:B------:R-:W-:Y:S02]  /*1bf30*/  FFMA.FTZ R10, R8, R10, -0.24046532809734344482 ;  /* 0xbe763c8b080a7423 */ /* 0x000fe4000001000a */
[----:B------:R-:W-:Y:S01]  /*1bf40*/  FFMA.FTZ R11, R6, R11, 0.28857114911079406738 ;  /* 0x3e93bf99060b7423 */ /* 0x000fe2000001000b */
[----:B------:R-:W-:Y:S01]  /*1bf50*/  FFMA.FTZ R9, R7, R9, 0.20512372255325317383 ;  /* 0x3e520bf407097423 */ /* 0x000fe20000010009 */
[----:B------:R-:W-:-:S02]  /*1bf60*/  FFMA.FTZ R10, R8, R10, 0.28857114911079406738 ;  /* 0x3e93bf99080a7423 */ /* 0x000fc4000001000a */
[----:B------:R-:W-:Y:S01]  /*1bf70*/  FFMA.FTZ R11, R6, R11, -0.36067417263984680176 ;  /* 0xbeb8aa49060b7423 */ /* 0x000fe2000001000b */
[C---:B------:R-:W-:Y:S01]  /*1bf80*/  FFMA.FTZ R9, R7.reuse, R9, -0.24046532809734344482 ;  /* 0xbe763c8b07097423 */ /* 0x040fe20000010009 */
[----:B------:R-:W-:Y:S02]  /*1bf90*/  FFMA.FTZ R10, R8, R10, -0.36067417263984680176 ;  /* 0xbeb8aa49080a7423 */ /* 0x000fe4000001000a */
[----:B------:R-:W-:Y:S01]  /*1bfa0*/  FFMA.FTZ R11, R6, R11, 0.48089820146560668945 ;  /* 0x3ef6384a060b7423 */ /* 0x000fe2000001000b */
[C---:B------:R-:W-:Y:S01]  /*1bfb0*/  FFMA.FTZ R9, R7.reuse, R9, 0.28857114911079406738 ;  /* 0x3e93bf9907097423 */ /* 0x040fe20000010009 */
[----:B------:R-:W-:Y:S02]  /*1bfc0*/  FFMA.FTZ R10, R8, R10, 0.48089820146560668945 ;  /* 0x3ef6384a080a7423 */ /* 0x000fe4000001000a */
[----:B------:R-:W-:Y:S01]  /*1bfd0*/  FFMA.FTZ R11, R6, R11, -0.72134751081466674805 ;  /* 0xbf38aa3b060b7423 */ /* 0x000fe2000001000b */
[----:B0-----:R-:W-:Y:S01]  /*1bfe0*/  LEA R4, R28, R4, 0x2 ;  /* 0x000000041c047211 */ /* 0x001fe200078e10ff */
[----:B------:R-:W-:-:S02]  /*1bff0*/  FFMA.FTZ R9, R7, R9, -0.36067417263984680176 ;  /* 0xbeb8aa4907097423 */ /* 0x000fc40000010009 */
[----:B------:R-:W-:Y:S01]  /*1c000*/  FMUL R11, R6, R11 ;  /* 0x0000000b060b7220 */ /* 0x000fe20000400000 */
[----:B------:R-:W-:Y:S01]  /*1c010*/  FFMA.FTZ R10, R8, R10, -0.72134751081466674805 ;  /* 0xbf38aa3b080a7423 */ /* 0x000fe2000001000a */
[----:B------:R-:W-:Y:S01]  /*1c020*/  ISETP.GE.U32.AND P6, PT, R18, 0x7f800000, PT ;  /* 0x7f8000001200780c */ /* 0x000fe20003fc6070 */
[----:B------:R0:W-:Y:S01]  /*1c030*/  STL [R1+0x64], R4 ;  /* 0x0000640401007387 */ /* 0x0001e20000100800 */
[----:B------:R-:W-:Y:S01]  /*1c040*/  FMUL R11, R6, R11 ;  /* 0x0000000b060b7220 */ /* 0x000fe20000400000 */
[----:B------:R-:W-:Y:S01]  /*1c050*/  FFMA.FTZ R9, R7, R9, 0.48089820146560668945 ;  /* 0x3ef6384a07097423 */ /* 0x000fe20000010009 */
[----:B------:R-:W-:Y:S01]  /*1c060*/  FMUL R10, R8, R10 ;  /* 0x0000000a080a7220 */ /* 0x000fe20000400000 */
[----:B------:R-:W-:Y:S01]  /*1c070*/  ISETP.GE.U32.AND P1, PT, R3, 0x7f800000, PT ;  /* 0x7f8000000300780c */ /* 0x000fe20003f26070 */
[----:B------:R-:W-:Y:S01]  /*1c080*/  FFMA.FTZ R6, R6, 1.4426950216293334961, R11 ;  /* 0x3fb8aa3b06067823 */ /* 0x000fe2000001000b */
[----:B0-----:R-:W-:Y:S02]  /*1c090*/  IMAD R4, R28, 0x4, R4 ;  /* 0x000000041c047824 */ /* 0x001fe400078e0204 */
[----:B------:R-:W-:Y:S01]  /*1c0a0*/  FFMA.FTZ R9, R7, R9, -0.72134751081466674805 ;  /* 0xbf38aa3b07097423 */ /* 0x000fe20000010009 */
[C---:B------:R-:W-:Y:S01]  /*1c0b0*/  FMUL R10, R8.reuse, R10 ;  /* 0x0000000a080a7220 */ /* 0x040fe20000400000 */
[----:B------:R-:W-:Y:S01]  /*1c0c0*/  ISETP.GE.U32.AND P5, PT, R29, 0x7f800000, PT ;  /* 0x7f8000001d00780c */ /* 0x000fe20003fa6070 */
[----:B------:R0:W-:Y:S01]  /*1c0d0*/  STL [R1+0x68], R4 ;  /* 0x0000680401007387 */ /* 0x0001e20000100800 */
[----:B------:R-:W-:Y:S01]  /*1c0e0*/  FMUL R9, R7, R9 ;  /* 0x0000000907097220 */ /* 0x000fe20000400000 */
[----:B------:R-:W-:Y:S01]  /*1c0f0*/  FFMA.FTZ R10, R8, 1.4426950216293334961, R10 ;  /* 0x3fb8aa3b080a7823 */ /* 0x000fe2000001000a */
[----:B0-----:R-:W-:-:S02]  /*1c100*/  IMAD R4, R28, 0x4, R4 ;  /* 0x000000041c047824 */ /* 0x001fc400078e0204 */
[----:B------:R-:W-:-:S03]  /*1c110*/  FMUL R9, R7, R9 ;  /* 0x0000000907097220 */ /* 0x000fc60000400000 */
[----:B------:R0:W-:Y:S01]  /*1c120*/  STL [R1+0x88], R4 ;  /* 0x0000880401007387 */ /* 0x0001e20000100800 */
[----:B------:R-:W-:Y:S01]  /*1c130*/  FFMA.FTZ R9, R7, 1.4426950216293334961, R9 ;  /* 0x3fb8aa3b07097823 */ /* 0x000fe20000010009 */
[----:B0-----:R-:W-:Y:S01]  /*1c140*/  IMAD R4, R28, 0x4, R4 ;  /* 0x000000041c047824 */ /* 0x001fe200078e0204 */
[----:B--2---:R-:W-:Y:S01]  /*1c150*/  ISETP.GE.U32.AND P2, PT, R17, 0x7f800000, PT ;  /* 0x7f8000001100780c */ /* 0x004fe20003f46070 */
[----:B---3--:R-:W-:-:S12]  /*1c160*/  FADD R11, R12, R0 ;  /* 0x000000000c0b7221 */ /* 0x008fd80000000000 */
[----:B------:R-:W-:-:S05]  /*1c170*/  @P2 MOV R0, 0x7f800000 ;  /* 0x7f80000000002802 */ /* 0x000fca0000000f00 */
[----:B------:R-:W-:Y:S01]  /*1c180*/  @P2 FFMA.FTZ R11, R17, R0, +INF ;  /* 0x7f800000110b2423 */ /* 0x000fe20000010000 */
[----:B------:R-:W-:-:S04]  /*1c190*/  @P1 MOV R0, 0x7f800000 ;  /* 0x7f80000000001802 */ /* 0x000fc80000000f00 */
[----:B------:R-:W-:Y:S04]  /*1c1a0*/  STL [R1+0x3a8], R11 ;  /* 0x0003a80b01007387 */ /* 0x000fe80000100800 */
[----:B------:R0:W-:Y:S01]  /*1c1b0*/  STL [R1+0x84], R4 ;  /* 0x0000840401007387 */ /* 0x0001e20000100800 */
[----:B----4-:R-:W-:Y:S01]  /*1c1c0*/  FADD R8, R20, R6 ;  /* 0x0000000614087221 */ /* 0x010fe20000000000 */
[----:B------:R-:W-:Y:S01]  /*1c1d0*/  @P6 MOV R6, 0x7f800000 ;  /* 0x7f80000000066802 */ /* 0x000fe20000000f00 */
[----:B0-----:R-:W-:-:S04]  /*1c1e0*/  IMAD R4, R28, 0x4, R4 ;  /* 0x000000041c047824 */ /* 0x001fc800078e0204 */
[----:B------:R-:W-:Y:S01]  /*1c1f0*/  @P6 FFMA.FTZ R8, R18, R6, +INF ;  /* 0x7f80000012086423 */ /* 0x000fe20000010006 */
[----:B------:R-:W-:Y:S01]  /*1c200*/  @P5 MOV R6, 0x7f800000 ;  /* 0x7f80000000065802 */ /* 0x000fe20000000f00 */
[----:B------:R-:W-:Y:S01]  /*1c210*/  FADD R7, R13, R9 ;  /* 0x000000090d077221 */ /* 0x000fe20000000000 */
[----:B------:R-:W-:Y:S02]  /*1c220*/  @P1 FFMA.FTZ R7, R3, R0, +INF ;  /* 0x7f80000003071423 */ /* 0x000fe40000010000 */
[----:B------:R-:W-:Y:S01]  /*1c230*/  STL [R1+0x3a4], R8 ;  /* 0x0003a40801007387 */ /* 0x000fe20000100800 */
[----:B------:R-:W-:Y:S01]  /*1c240*/  FADD R5, R16, R10 ;  /* 0x0000000a10057221 */ /* 0x000fe20000000000 */
[----:B------:R-:W-:Y:S02]  /*1c250*/  @P5 FFMA.FTZ R5, R29, R6, +INF ;  /* 0x7f8000001d055423 */ /* 0x000fe40000010006 */
[----:B------:R0:W-:Y:S04]  /*1c260*/  STL [R1+0xc0], R4 ;  /* 0x0000c00401007387 */ /* 0x0001e80000100800 */
[----:B------:R-:W-:Y:S01]  /*1c270*/  STL [R1+0x3a0], R7 ;  /* 0x0003a00701007387 */ /* 0x000fe20000100800 */
[----:B0-----:R-:W-:-:S05]  /*1c280*/  IMAD R4, R28, 0x4, R4 ;  /* 0x000000041c047824 */ /* 0x001fca00078e0204 */
[----:B------:R-:W-:Y:S01]  /*1c290*/  STL [R1+0xac], R4 ;  /* 0x0000ac0401007387 */ /* 0x000fe20000100800 */
[----:B------:R-:W-:-:S03]  /*1c2a0*/  LEA R0, R28, R4, 0x2 ;  /* 0x000000041c007211 */ /* 0x000fc600078e10ff */
[----:B------:R-:W-:Y:S01]  /*1c2b0*/  STL [R1+0x39c], R5 ;  /* 0x00039c0501007387 */ /* 0x000fe20000100800 */
[----:B------:R-:W-:Y:S01]  /*1c2c0*/  BAR.SYNC.DEFER_BLOCKING 0x0 ;  /* 0x0000000000007b1d */ /* 0x000fe20000010000 */
[----:B------:R-:W-:-:S05]  /*1c2d0*/  F2FP.F16.F32.PACK_AB R8, R19, R27 ;  /* 0x0000001b1308723e */ /* 0x000fca00000000ff */
[----:B------:R-:W0:Y:S01]  /*1c2e0*/  LDS.128 R4, [R15+UR6] ;  /* 0x000000060f047984 */ /* 0x000e220008000c00 */
[----:B------:R-:W-:Y:S02]  /*1c2f0*/  F2FP.F16.F32.PACK_AB R10, R23, R24 ;  /* 0x00000018170a723e */ /* 0x000fe400000000ff */
[----:B------:R-:W-:Y:S02]  /*1c300*/  F2FP.F16.F32.PACK_AB R11, R22, R21 ;  /* 0x00000015160b723e */ /* 0x000fe400000000ff */
[----:B------:R-:W-:Y:S01]  /*1c310*/  F2FP.F16.F32.PACK_AB R9, R25, R26 ;  /* 0x0000001a1909723e */ /* 0x000fe200000000ff */
[----:B------:R-:W1:Y:S04]  /*1c320*/  LDS.128 R20, [R15+UR6+0x400] ;  /* 0x000400060f147984 */ /* 0x000e680008000c00 */
[----:B------:R2:W-:Y:S04]  /*1c330*/  STL.64 [R1+0xe50], R10 ;  /* 0x000e500a01007387 */ /* 0x0005e80000100a00 */
[----:B------:R3:W-:Y:S04]  /*1c340*/  STL [R1+0xa8], R0 ;  /* 0x0000a80001007387 */ /* 0x0007e80000100800 */
[----:B------:R-:W-:Y:S01]  /*1c350*/  STL.64 [R1+0xe48], R8 ;  /* 0x000e480801007387 */ /* 0x000fe20000100a00 */
[----:B--2---:R-:W-:-:S03]  /*1c360*/  LOP3.LUT R11, R15, 0x40, RZ, 0x3c, !PT ;  /* 0x000000400f0b7812 */ /* 0x004fc600078e3cff */
[----:B------:R-:W-:Y:S01]  /*1c370*/  STL [R1+0xe40], R28 ;  /* 0x000e401c01007387 */ /* 0x000fe20000100800 */
[----:B---3--:R-:W-:-:S03]  /*1c380*/  IMAD R0, R28, 0x4, R0 ;  /* 0x000000041c007824 */ /* 0x008fc600078e0200 */
[----:B------:R-:W-:Y:S04]  /*1c390*/  STL [R1+0x3ac], R11 ;  /* 0x0003ac0b01007387 */ /* 0x000fe80000100800 */
[----:B0-----:R-:W-:Y:S04]  /*1c3a0*/  STL [R1+0xe4], R5 ;  /* 0x0000e40501007387 */ /* 0x001fe80000100800 */
[----:B------:R-:W-:Y:S04]  /*1c3b0*/  STL.64 [R1+0xe8], R6 ;  /* 0x0000e80601007387 */ /* 0x000fe80000100a00 */
[----:B------:R-:W-:Y:S04]  /*1c3c0*/  STL [R1+0xa4], R0 ;  /* 0x0000a40001007387 */ /* 0x000fe80000100800 */
[----:B------:R-:W-:Y:S04]  /*1c3d0*/  STL [R1+0xe44], R0 ;  /* 0x000e440001007387 */ /* 0x000fe80000100800 */
[----:B------:R-:W-:Y:S04]  /*1c3e0*/  STL [R1+0xe28], R4 ;  /* 0x000e280401007387 */ /* 0x000fe80000100800 */
[----:B------:R-:W0:Y:S01]  /*1c3f0*/  LDS.128 R4, [R15+UR6+0x800] ;  /* 0x000800060f047984 */ /* 0x000e220008000c00 */
[----:B------:R-:W-:-:S02]  /*1c400*/  FSETP.NEU.AND P4, PT, R17, RZ, PT ;  /* 0x000000ff1100720b */ /* 0x000fc40003f8d000 */
[----:B------:R-:W-:Y:S02]  /*1c410*/  FSETP.NEU.AND P3, PT, R18, RZ, PT ;  /* 0x000000ff1200720b */ /* 0x000fe40003f6d000 */
[----:B------:R-:W2:Y:S04]  /*1c420*/  LDS.128 R16, [R15+UR6+0xc00] ;  /* 0x000c00060f107984 */ /* 0x000ea80008000c00 */
[----:B-1----:R-:W-:Y:S04]  /*1c430*/  STL.64 [R1+0xd0], R20 ;  /* 0x0000d01401007387 */ /* 0x002fe80000100a00 */
[----:B------:R-:W-:Y:S04]  /*1c440*/  STL.64 [R1+0xd8], R22 ;  /* 0x0000d81601007387 */ /* 0x000fe80000100a00 */
[----:B------:R-:W1:Y:S04]  /*1c450*/  LDS.128 R12, [R11+UR6] ;  /* 0x000000060b0c7984 */ /* 0x000e680008000c00 */
[----:B0-----:R-:W-:Y:S04]  /*1c460*/  STL.64 [R1+0x100], R4 ;  /* 0x0001000401007387 */ /* 0x001fe80000100a00 */
[----:B------:R-:W-:Y:S04]  /*1c470*/  STL.64 [R1+0x108], R6 ;  /* 0x0001080601007387 */ /* 0x000fe80000100a00 */
[----:B------:R-:W0:Y:S04]  /*1c480*/  LDS.128 R4, [R11+UR6+0x400] ;  /* 0x000400060b047984 */ /* 0x000e280008000c00 */
[----:B--2---:R-:W-:Y:S04]  /*1c490*/  STL.64 [R1+0x130], R16 ;  /* 0x0001301001007387 */ /* 0x004fe80000100a00 */
[----:B------:R-:W-:Y:S04]  /*1c4a0*/  STL.64 [R1+0x138], R18 ;  /* 0x0001381201007387 */ /* 0x000fe80000100a00 */
[----:B------:R-:W2:Y:S04]  /*1c4b0*/  LDL.LU R0, [R1+0x1d4] ;  /* 0x0001d40001007983 */ /* 0x000ea80000300800 */
[----:B-1----:R1:W-:Y:S04]  /*1c4c0*/  STL.64 [R1+0xb0], R12 ;  /* 0x0000b00c01007387 */ /* 0x0023e80000100a00 */
[----:B------:R-:W-:Y:S04]  /*1c4d0*/  STL.64 [R1+0xb8], R14 ;  /* 0x0000b80e01007387 */ /* 0x000fe80000100a00 */
[----:B------:R-:W3:Y:S04]  /*1c4e0*/  LDL.LU R28, [R1+0x228] ;  /* 0x00022800011c7983 */ /* 0x000ee80000300800 */
[----:B0-----:R-:W-:Y:S04]  /*1c4f0*/  STL.64 [R1+0xf0], R4 ;  /* 0x0000f00401007387 */ /* 0x001fe80000100a00 */
[----:B------:R-:W-:Y:S04]  /*1c500*/  STL.64 [R1+0xf8], R6 ;  /* 0x0000f80601007387 */ /* 0x000fe80000100a00 */
[----:B-1----:R-:W3:Y:S04]  /*1c510*/  LDL.LU R12, [R1+0x224] ;  /* 0x00022400010c7983 */ /* 0x002ee80000300800 */
[----:B------:R-:W4:Y:S04]  /*1c520*/  LDL.LU R16, [R1+0x22c] ;  /* 0x00022c0001107983 */ /* 0x000f280000300800 */
[----:B------:R-:W2:Y:S04]  /*1c530*/  LDL.LU R13, [R1+0x234] ;  /* 0x00023400010d7983 */ /* 0x000ea80000300800 */
[----:B------:R-:W0:Y:S04]  /*1c540*/  LDS.128 R4, [R11+UR6+0x800] ;  /* 0x000800060b047984 */ /* 0x000e280008000c00 */
[----:B------:R-:W1:Y:S01]  /*1c550*/  LDS.128 R8, [R11+UR6+0xc00] ;  /* 0x000c00060b087984 */ /* 0x000e620008000c00 */
[----:B------:R-:W-:Y:S06]  /*1c560*/  BAR.SYNC.DEFER_BLOCKING 0x0 ;  /* 0x0000000000007b1d */ /* 0x000fec0000010000 */
[----:B--2---:R2:W-:Y:S04]  /*1c570*/  STL [R1+0xe38], R13 ;  /* 0x000e380d01007387 */ /* 0x0045e80000100800 */
[----:B--2---:R-:W2:Y:S04]  /*1c580*/  LDL.LU R13, [R1+0x1f0] ;  /* 0x0001f000010d7983 */ /* 0x004ea80000300800 */
[----:B--2---:R2:W-:Y:S04]  /*1c590*/  STL [R1+0xe3c], R13 ;  /* 0x000e3c0d01007387 */ /* 0x0045e80000100800 */
[----:B--2---:R-:W4:Y:S04]  /*1c5a0*/  LDL.LU R13, [R1+0x230] ;  /* 0x00023000010d7983 */ /* 0x004f280000300800 */
[----:B------:R-:W2:Y:S04]  /*1c5b0*/  LDL.LU R17, [R1+0x23c] ;  /* 0x00023c0001117983 */ /* 0x000ea80000300800 */
[----:B--2---:R2:W-:Y:S04]  /*1c5c0*/  STL [R1+0xe34], R17 ;  /* 0x000e341101007387 */ /* 0x0045e80000100800 */
[----:B--2---:R-:W2:Y:S04]  /*1c5d0*/  LDL.LU R17, [R1+0x238] ;  /* 0x0002380001117983 */ /* 0x004ea80000300800 */
[----:B------:R-:W2:Y:S01]  /*1c5e0*/  LDL.LU R14, [R1+0x200] ;  /* 0x00020000010e7983 */ /* 0x000ea20000300800 */
[----:B------:R-:W-:-:S02]  /*1c5f0*/  FSETP.NEU.AND P2, PT, R3, RZ, PT ;  /* 0x000000ff0300720b */ /* 0x000fc40003f4d000 */
[----:B------:R-:W-:Y:S02]  /*1c600*/  FSETP.NEU.AND P1, PT, R29, RZ, PT ;  /* 0x000000ff1d00720b */ /* 0x000fe40003f2d000 */
[----:B0-----:R-:W-:Y:S01]  /*1c610*/  MOV R29, R4 ;  /* 0x00000004001d7202 */ /* 0x001fe20000000f00 */
[----:B--2---:R0:W-:Y:S04]  /*1c620*/  STL [R1+0xe30], R14 ;  /* 0x000e300e01007387 */ /* 0x0041e80000100800 */
[----:B0-----:R-:W2:Y:S04]  /*1c630*/  LDL.LU R14, [R1+0x240] ;  /* 0x00024000010e7983 */ /* 0x001ea80000300800 */
[----:B------:R-:W2:Y:S04]  /*1c640*/  LDL.LU R18, [R1+0x248] ;  /* 0x0002480001127983 */ /* 0x000ea80000300800 */
[----:B------:R-:W2:Y:S04]  /*1c650*/  LDL.LU R25, [R1+0x244] ;  /* 0x0002440001197983 */ /* 0x000ea80000300800 */
[----:B------:R-:W-:Y:S04]  /*1c660*/  STL [R1+0x124], R5 ;  /* 0x0001240501007387 */ /* 0x000fe80000100800 */
[----:B------:R0:W-:Y:S04]  /*1c670*/  STL.64 [R1+0x128], R6 ;  /* 0x0001280601007387 */ /* 0x0001e80000100a00 */
[----:B------:R-:W2:Y:S04]  /*1c680*/  LDL.LU R26, [R1+0x250] ;  /* 0x00025000011a7983 */ /* 0x000ea80000300800 */
[----:B------:R-:W2:Y:S04]  /*1c690*/  LDL.LU R24, [R1+0x24c] ;  /* 0x00024c0001187983 */ /* 0x000ea80000300800 */
[----:B0-----:R-:W2:Y:S04]  /*1c6a0*/  LDL.LU R6, [R1+0x21c] ;  /* 0x00021c0001067983 */ /* 0x001ea80000300800 */
[----:B------:R-:W2:Y:S04]  /*1c6b0*/  LDL.LU R3, [R1+0x258] ;  /* 0x0002580001037983 */ /* 0x000ea80000300800 */
[----:B------:R-:W2:Y:S04]  /*1c6c0*/  LDL.LU R15, [R1+0x254] ;  /* 0x00025400010f7983 */ /* 0x000ea80000300800 */
[----:B------:R-:W2:Y:S04]  /*1c6d0*/  LDL.LU R7, [R1+0x260] ;  /* 0x0002600001077983 */ /* 0x000ea80000300800 */
[----:B------:R-:W2:Y:S04]  /*1c6e0*/  LDL.LU R19, [R1+0x25c] ;  /* 0x00025c0001137983 */ /* 0x000ea80000300800 */
[----:B------:R-:W2:Y:S04]  /*1c6f0*/  LDL.LU R20, [R1+0x6c] ;  /* 0x00006c0001147983 */ /* 0x000ea80000300800 */
[----:B------:R-:W2:Y:S04]  /*1c700*/  LDL.LU R27, [R1+0x4c] ;  /* 0x00004c00011b7983 */ /* 0x000ea80000300800 */
[----:B------:R0:W-:Y:S04]  /*1c710*/  STL [R1+0xe2c], R29 ;  /* 0x000e2c1d01007387 */ /* 0x0001e80000100800 */
[----:B0-----:R-:W2:Y:S04]  /*1c720*/  LDL.LU R29, [R1+0x14c] ;  /* 0x00014c00011d7983 */ /* 0x001ea80000300800 */
[----:B------:R-:W2:Y:S04]  /*1c730*/  LDL.LU R21, [R1+0x144] ;  /* 0x0001440001157983 */ /* 0x000ea80000300800 */
[----:B------:R-:W2:Y:S04]  /*1c740*/  LDL.LU R4, [R1+0x164] ;  /* 0x0001640001047983 */ /* 0x000ea80000300800 */
[----:B------:R-:W2:Y:S04]  /*1c750*/  LDL.LU R22, [R1+0x15c] ;  /* 0x00015c0001167983 */ /* 0x000ea80000300800 */
[----:B------:R-:W2:Y:S04]  /*1c760*/  LDL.LU R5, [R1+0x174] ;  /* 0x0001740001057983 */ /* 0x000ea80000300800 */
[----:B------:R-:W2:Y:S04]  /*1c770*/  LDL.LU R23, [R1+0x16c] ;  /* 0x00016c0001177983 */ /* 0x000ea80000300800 */
[----:B-1----:R-:W-:Y:S04]  /*1c780*/  STL.64 [R1+0x110], R8 ;  /* 0x0001100801007387 */ /* 0x002fe80000100a00 */
[----:B------:R0:W-:Y:S04]  /*1c790*/  STL.64 [R1+0x118], R10 ;  /* 0x0001180a01007387 */ /* 0x0001e80000100a00 */
[----:B0-----:R-:W2:Y:S04]  /*1c7a0*/  LDL.LU.64 R10, [R1+0xe50] ;  /* 0x000e5000010a7983 */ /* 0x001ea80000300a00 */
[----:B------:R-:W2:Y:S04]  /*1c7b0*/  LDL.LU.64 R8, [R1+0xe48] ;  /* 0x000e480001087983 */ /* 0x000ea80000300a00 */
[----:B--2---:R0:W-:Y:S04]  /*1c7c0*/  STS.128 [R2+UR6], R8 ;  /* 0x0000000802007988 */ /* 0x0041e80008000c06 */
[----:B0-----:R-:W2:Y:S01]  /*1c7d0*/  LDL.LU R8, [R1+0x1d0] ;  /* 0x0001d00001087983 */ /* 0x001ea20000300800 */
[----:B---3--:R-:W-:-:S03]  /*1c7e0*/  F2FP.F16.F32.PACK_AB R12, R28, R12 ;  /* 0x0000000c1c0c723e */ /* 0x008fc600000000ff */
[----:B------:R-:W3:Y:S01]  /*1c7f0*/  LDL.LU R9, [R1+0x1e8] ;  /* 0x0001e80001097983 */ /* 0x000ee20000300800 */
[----:B----4-:R-:W-:-:S03]  /*1c800*/  F2FP.F16.F32.PACK_AB R16, R13, R16 ;  /* 0x000000100d10723e */ /* 0x010fc600000000ff */
[----:B------:R-:W4:Y:S04]  /*1c810*/  LDL.LU R10, [R1+0x20c] ;  /* 0x00020c00010a7983 */ /* 0x000f280000300800 */
[----:B------:R-:W3:Y:S01]  /*1c820*/  LDL.LU R11, [R1+0x220] ;  /* 0x00022000010b7983 */ /* 0x000ee20000300800 */
[----:B--2---:R-:W-:-:S03]  /*1c830*/  F2FP.F16.F32.PACK_AB R8, R0, R8 ;  /* 0x000000080008723e */ /* 0x004fc600000000ff */
[----:B------:R-:W2:Y:S04]  /*1c840*/  LDL.LU R0, [R1+0xe44] ;  /* 0x000e440001007983 */ /* 0x000ea80000300800 */
[----:B------:R-:W2:Y:S04]  /*1c850*/  LDL.LU R28, [R1+0xe40] ;  /* 0x000e4000011c7983 */ /* 0x000ea80000300800 */
[----:B------:R-:W3:Y:S02]  /*1c860*/  LDL.LU R13, [R1+0xe3c] ;  /* 0x000e3c00010d7983 */ /* 0x000ee40000300800 */
[----:B---3--:R-:W-:-:S02]  /*1c870*/  F2FP.F16.F32.PACK_AB R9, R13, R9 ;  /* 0x000000090d09723e */ /* 0x008fc400000000ff */
[----:B------:R-:W3:Y:S01]  /*1c880*/  LDL.LU R13, [R1+0xe38] ;  /* 0x000e3800010d7983 */ /* 0x000ee20000300800 */
[----:B--2---:R-:W-:Y:S01]  /*1c890*/  IMAD R0, R28, 0x4, R0 ;  /* 0x000000041c007824 */ /* 0x004fe200078e0200 */
[----:B---3--:R-:W-:Y:S02]  /*1c8a0*/  F2FP.F16.F32.PACK_AB R13, R17, R13 ;  /* 0x0000000d110d723e */ /* 0x008fe400000000ff */
[----:B------:R-:W2:Y:S04]  /*1c8b0*/  LDL.LU R17, [R1+0xe34] ;  /* 0x000e340001117983 */ /* 0x000ea80000300800 */
[----:B------:R0:W-:Y:S01]  /*1c8c0*/  STL [R1+0x90], R0 ;  /* 0x0000900001007387 */ /* 0x0001e20000100800 */
[----:B--2---:R-:W-:-:S03]  /*1c8d0*/  F2FP.F16.F32.PACK_AB R17, R14, R17 ;  /* 0x000000110e11723e */ /* 0x004fc600000000ff */
[----:B------:R-:W4:Y:S01]  /*1c8e0*/  LDL.LU R14, [R1+0xe30] ;  /* 0x000e3000010e7983 */ /* 0x000f220000300800 */
[----:B0-----:R-:W-:-:S05]  /*1c8f0*/  LEA R0, R28, R0, 0x2 ;  /* 0x000000001c007211 */ /* 0x001fca00078e10ff */
[----:B------:R0:W-:Y:S01]  /*1c900*/  STL [R1+0x8c], R0 ;  /* 0x00008c0001007387 */ /* 0x0001e20000100800 */
[----:B------:R-:W-:Y:S01]  /*1c910*/  F2FP.F16.F32.PACK_AB R15, R3, R15 ;  /* 0x0000000f030f723e */ /* 0x000fe200000000ff */
[----:B0-----:R-:W-:Y:S01]  /*1c920*/  IMAD R0, R28, 0x4, R0 ;  /* 0x000000041c007824 */ /* 0x001fe200078e0200 */
[----:B------:R-:W-:Y:S02]  /*1c930*/  F2FP.F16.F32.PACK_AB R20, R20, R27 ;  /* 0x0000001b1414723e */ /* 0x000fe400000000ff */
[----:B------:R-:W-:Y:S02]  /*1c940*/  F2FP.F16.F32.PACK_AB R21, R29, R21 ;  /* 0x000000151d15723e */ /* 0x000fe400000000ff */
[----:B------:R-:W-:Y:S02]  /*1c950*/  F2FP.F16.F32.PACK_AB R22, R4, R22 ;  /* 0x000000160416723e */ /* 0x000fe400000000ff */
[----:B------:R-:W-:Y:S02]  /*1c960*/  F2FP.F16.F32.PACK_AB R23, R5, R23 ;  /* 0x000000170517723e */ /* 0x000fe400000000ff */
[----:B------:R-:W-:-:S02]  /*1c970*/  F2FP.F16.F32.PACK_AB R11, R11, R6 ;  /* 0x000000060b0b723e */ /* 0x000fc400000000ff */
[----:B----4-:R-:W-:Y:S02]  /*1c980*/  F2FP.F16.F32.PACK_AB R10, R10, R14 ;  /* 0x0000000e0a0a723e */ /* 0x010fe400000000ff */
[----:B------:R-:W-:Y:S02]  /*1c990*/  F2FP.F16.F32.PACK_AB R14, R18, R25 ;  /* 0x00000019120e723e */ /* 0x000fe400000000ff */
[----:B------:R-:W-:Y:S02]  /*1c9a0*/  F2FP.F16.F32.PACK_AB R18, R26, R24 ;  /* 0x000000181a12723e */ /* 0x000fe400000000ff */
[----:B------:R-:W2:Y:S04]  /*1c9b0*/  LDL.LU R24, [R1+0x154] ;  /* 0x0001540001187983 */ /* 0x000ea80000300800 */
[----:B------:R0:W-:Y:S04]  /*1c9c0*/  STL [R1+0x98], R0 ;  /* 0x0000980001007387 */ /* 0x0001e80000100800 */
[----:B------:R-:W3:Y:S04]  /*1c9d0*/  LDL.LU R25, [R1+0x168] ;  /* 0x0001680001197983 */ /* 0x000ee80000300800 */
[----:B------:R-:W4:Y:S01]  /*1c9e0*/  LDL.LU R26, [R1+0x178] ;  /* 0x00017800011a7983 */ /* 0x000f220000300800 */
[----:B0-----:R-:W-:-:S03]  /*1c9f0*/  LEA R0, R28, R0, 0x2 ;  /* 0x000000001c007211 */ /* 0x001fc600078e10ff */
[----:B------:R-:W2:Y:S04]  /*1ca00*/  LDL.LU R3, [R1+0x18c] ;  /* 0x00018c0001037983 */ /* 0x000ea80000300800 */
[----:B------:R0:W-:Y:S04]  /*1ca10*/  STL [R1+0x94], R0 ;  /* 0x0000940001007387 */ /* 0x0001e80000100800 */
[----:B------:R-:W2:Y:S04]  /*1ca20*/  LDL.LU R27, [R1+0x184] ;  /* 0x00018400011b7983 */ /* 0x000ea80000300800 */
[----:B------:R-:W3:Y:S01]  /*1ca30*/  LDL.LU R29, [R1+0xe2c] ;  /* 0x000e2c00011d7983 */ /* 0x000ee20000300800 */
[----:B0-----:R-:W-:-:S03]  /*1ca40*/  IMAD R0, R28, 0x4, R0 ;  /* 0x000000041c007824 */ /* 0x001fc600078e0200 */
[----:B------:R-:W3:Y:S04]  /*1ca50*/  LDL.LU R4, [R1+0xe28] ;  /* 0x000e280001047983 */ /* 0x000ee80000300800 */
[----:B------:R-:W3:Y:S04]  /*1ca60*/  LDL.LU R5, [R1+0xe24] ;  /* 0x000e240001057983 */ /* 0x000ee80000300800 */
[----:B------:R0:W-:Y:S04]  /*1ca70*/  STL [R1+0xa0], R0 ;  /* 0x0000a00001007387 */ /* 0x0001e80000100800 */
[----:B------:R1:W-:Y:S01]  /*1ca80*/  STS.128 [R2+UR6+0x200], R8 ;  /* 0x0002000802007988 */ /* 0x0003e20008000c06 */
[----:B0-----:R-:W-:-:S05]  /*1ca90*/  LEA R0, R28, R0, 0x2 ;  /* 0x000000001c007211 */ /* 0x001fca00078e10ff */
[----:B------:R-:W-:Y:S04]  /*1caa0*/  STL [R1+0x9c], R0 ;  /* 0x00009c0001007387 */ /* 0x000fe80000100800 */
[----:B-1----:R-:W3:Y:S04]  /*1cab0*/  LDL.LU R10, [R1+0x170] ;  /* 0x00017000010a7983 */ /* 0x002ee80000300800 */
[----:B------:R-:W4:Y:S04]  /*1cac0*/  LDL.LU R11, [R1+0x17c] ;  /* 0x00017c00010b7983 */ /* 0x000f280000300800 */
[----:B------:R0:W-:Y:S04]  /*1cad0*/  STS.128 [R2+UR6+0x80], R12 ;  /* 0x0000800c02007988 */ /* 0x0001e80008000c06 */
[----:B0-----:R-:W4:Y:S01]  /*1cae0*/  LDL.LU R15, [R1+0x160] ;  /* 0x00016000010f7983 */ /* 0x001f220000300800 */
[----:B------:R-:W-:-:S02]  /*1caf0*/  IMAD.MOV.U32 R9, RZ, RZ, R0 ;  /* 0x000000ffff097224 */ /* 0x000fc400078e0000 */
[----:B------:R-:W0:Y:S01]  /*1cb00*/  S2R R0, SR_CTAID.X ;  /* 0x0000000000007919 */ /* 0x000e220000002500 */
[----:B------:R-:W1:Y:S01]  /*1cb10*/  S2R R8, SR_TID.X ;  /* 0x0000000000087919 */ /* 0x000e620000002100 */
[----:B------:R0:W-:Y:S02]  /*1cb20*/  STS.128 [R2+UR6+0x100], R20 ;  /* 0x0001001402007988 */ /* 0x0001e40008000c06 */
[----:B0-----:R-:W0:Y:S01]  /*1cb30*/  LDC R23, c[0x0][0x3e8] ;  /* 0x0000fa00ff177b82 */ /* 0x001e220000000800 */
[----:B------:R-:W-:Y:S01]  /*1cb40*/  IMAD R9, R28, 0x4, R9 ;  /* 0x000000041c097824 */ /* 0x000fe200078e0209 */
[----:B------:R-:W-:Y:S02]  /*1cb50*/  F2FP.F16.F32.PACK_AB R19, R7, R19 ;  /* 0x000000130713723e */ /* 0x000fe400000000ff */
[----:B------:R-:W-:Y:S02]  /*1cb60*/  SHF.L.U32 R0, R0, 0x5, RZ ;  /* 0x0000000500007819 */ /* 0x000fe400000006ff */
[----:B------:R-:W-:Y:S02]  /*1cb70*/  STL [R1+0x6c], R9 ;  /* 0x00006c0901007387 */ /* 0x000fe40000100800 */
[----:B------:R-:W2:Y:S01]  /*1cb80*/  LDC.64 R6, c[0x0][0x398] ;  /* 0x0000e600ff067b82 */ /* 0x000ea20000000a00 */
[----:B-1----:R-:W-:Y:S01]  /*1cb90*/  LOP3.LUT R0, R0, 0x1f, R8, 0xf8, !PT ;  /* 0x0000001f00007812 */ /* 0x002fe200078ef808 */
[----:B------:R0:W-:Y:S04]  /*1cba0*/  STS.128 [R2+UR6+0x280], R16 ;  /* 0x0002801002007988 */ /* 0x0001e80008000c06 */
[----:B------:R-:W4:Y:S04]  /*1cbb0*/  LDL.LU R8, [R1+0x194] ;  /* 0x0001940001087983 */ /* 0x000f280000300800 */
[----:B------:R-:W4:Y:S04]  /*1cbc0*/  LDL.LU R22, [R1+0x1d8] ;  /* 0x0001d80001167983 */ /* 0x000f280000300800 */
[----:B------:R-:W4:Y:S01]  /*1cbd0*/  LDL.LU R12, [R1+0x19c] ;  /* 0x00019c00010c7983 */ /* 0x000f220000300800 */
[----:B0-----:R-:W-:-:S03]  /*1cbe0*/  LEA R18, R23, R9, 0x2 ;  /* 0x0000000917127211 */ /* 0x001fc600078e10ff */
[----:B------:R-:W4:Y:S04]  /*1cbf0*/  LDL.LU R9, [R1+0x1dc] ;  /* 0x0001dc0001097983 */ /* 0x000f280000300800 */
[----:B------:R-:W4:Y:S04]  /*1cc00*/  LDL.LU R19, [R1+0x1ec] ;  /* 0x0001ec0001137983 */ /* 0x000f280000300800 */
[----:B------:R-:W4:Y:S01]  /*1cc10*/  LDL.LU R13, [R1+0x1e0] ;  /* 0x0001e000010d7983 */ /* 0x000f220000300800 */
[----:B------:R-:W-:Y:S01]  /*1cc20*/  UIMAD UR4, UR7, UR4, URZ ;  /* 0x00000004070472a4 */ /* 0x000fe2000f8e02ff */
[----:B------:R-:W-:-:S02]  /*1cc30*/  IMAD R0, R0, UR5, RZ ;  /* 0x0000000500007c24 */ /* 0x000fc4000f8e02ff */
[----:B------:R-:W-:Y:S01]  /*1cc40*/  IMAD R16, R23, 0x4, R18 ;  /* 0x0000000417107824 */ /* 0x000fe200078e0212 */
[----:B------:R-:W-:Y:S01]  /*1cc50*/  USHF.L.U32 UR8, UR4, 0x1, URZ ;  /* 0x0000000104087899 */ /* 0x000fe200080006ff */
[----:B--2---:R-:W-:Y:S02]  /*1cc60*/  F2FP.F16.F32.PACK_AB R27, R3, R27 ;  /* 0x0000001b031b723e */ /* 0x004fe400000000ff */
[----:B------:R-:W-:Y:S02]  /*1cc70*/  SHF.L.U32 R3, R0, 0x1, RZ ;  /* 0x0000000100037819 */ /* 0x000fe400000006ff */
[----:B---3--:R-:W-:Y:S02]  /*1cc80*/  F2FP.F16.F32.PACK_AB R25, R10, R25 ;  /* 0x000000190a19723e */ /* 0x008fe400000000ff */
[----:B------:R-:W2:Y:S01]  /*1cc90*/  LDL.LU R10, [R1+0x1f4] ;  /* 0x0001f400010a7983 */ /* 0x000ea20000300800 */
[----:B----4-:R-:W-:-:S03]  /*1cca0*/  F2FP.F16.F32.PACK_AB R26, R11, R26 ;  /* 0x0000001a0b1a723e */ /* 0x010fc600000000ff */
[----:B------:R-:W3:Y:S04]  /*1ccb0*/  LDL.LU R17, [R1+0x210] ;  /* 0x0002100001117983 */ /* 0x000ee80000300800 */
[----:B------:R-:W3:Y:S04]  /*1ccc0*/  LDL.LU R11, [R1+0x208] ;  /* 0x00020800010b7983 */ /* 0x000ee80000300800 */
[----:B------:R-:W4:Y:S01]  /*1ccd0*/  LDL.LU R20, [R1+0x204] ;  /* 0x0002040001147983 */ /* 0x000f220000300800 */
[----:B------:R-:W-:-:S03]  /*1cce0*/  IADD3 R3, P5, P6, R3, UR8, R6 ;  /* 0x0000000803037c10 */ /* 0x000fc6000febe006 */
[----:B------:R-:W4:Y:S04]  /*1ccf0*/  LDL.LU R14, [R1+0x1fc] ;  /* 0x0001fc00010e7983 */ /* 0x000f280000300800 */
[----:B------:R-:W2:Y:S01]  /*1cd00*/  LDL.LU R21, [R1+0x218] ;  /* 0x0002180001157983 */ /* 0x000ea20000300800 */
[----:B------:R-:W-:-:S03]  /*1cd10*/  F2FP.F16.F32.PACK_AB R24, R15, R24 ;  /* 0x000000180f18723e */ /* 0x000fc600000000ff */
[----:B------:R0:W-:Y:S04]  /*1cd20*/  STL [R1+0x60], R16 ;  /* 0x0000601001007387 */ /* 0x0001e80000100800 */
[----:B------:R-:W2:Y:S04]  /*1cd30*/  LDL.LU R15, [R1+0x214] ;  /* 0x00021400010f7983 */ /* 0x000ea80000300800 */
[----:B------:R-:W2:Y:S01]  /*1cd40*/  LDL.LU R6, [R1+0x1e4] ;  /* 0x0001e40001067983 */ /* 0x000ea20000300800 */
[----:B0-----:R-:W-:-:S03]  /*1cd50*/  IMAD R16, R23, 0x4, R16 ;  /* 0x0000000417107824 */ /* 0x001fc600078e0210 */
[----:B------:R0:W-:Y:S04]  /*1cd60*/  STS.128 [R2+UR6+0x300], R24 ;  /* 0x0003001802007988 */ /* 0x0001e80008000c06 */
[----:B------:R1:W-:Y:S04]  /*1cd70*/  STL [R1+0x5c], R16 ;  /* 0x00005c1001007387 */ /* 0x0003e80000100800 */
[----:B0-----:R-:W4:Y:S04]  /*1cd80*/  LDL.LU R25, [R1+0x198] ;  /* 0x0001980001197983 */ /* 0x001f280000300800 */
[----:B------:R-:W4:Y:S01]  /*1cd90*/  LDL.LU R27, [R1+0x1f8] ;  /* 0x0001f800011b7983 */ /* 0x000f220000300800 */
[----:B------:R-:W-:Y:S01]  /*1cda0*/  UIMAD.WIDE UR4, UR4, 0x2, URZ ;  /* 0x00000002040478a5 */ /* 0x000fe2000f8e02ff */
[----:B------:R-:W-:-:S05]  /*1cdb0*/  IMAD.HI R0, R0, 0x2, RZ ;  /* 0x0000000200007827 */ /* 0x000fca00078e02ff */
[----:B------:R-:W-:Y:S02]  /*1cdc0*/  IADD3.X R0, PT, PT, R0, UR5, R7, P5, P6 ;  /* 0x0000000500007c10 */ /* 0x000fe4000afec407 */
[----:B------:R-:W0:Y:S01]  /*1cdd0*/  S2R R7, SR_TID.X ;  /* 0x0000000000077919 */ /* 0x000e220000002100 */
[----:B-1----:R-:W-:Y:S01]  /*1cde0*/  IMAD R16, R23, 0x4, R16 ;  /* 0x0000000417107824 */ /* 0x002fe200078e0210 */
[----:B------:R-:W-:Y:S01]  /*1cdf0*/  MOV R26, R18 ;  /* 0x00000012001a7202 */ /* 0x000fe20000000f00 */
[----:B------:R-:W1:Y:S01]  /*1ce00*/  LDCU UR4, c[0x0][0x3ec] ;  /* 0x00007d80ff0477ac */ /* 0x000e620008000800 */
[----:B------:R-:W4:Y:S04]  /*1ce10*/  LDL.LU R18, [R1+0x30] ;  /* 0x0000300001127983 */ /* 0x000f280000300800 */
[----:B------:R1:W-:Y:S01]  /*1ce20*/  STL [R1+0x54], R16 ;  /* 0x0000541001007387 */ /* 0x0003e20000100800 */
[----:B------:R-:W-:-:S03]  /*1ce30*/  F2FP.F16.F32.PACK_AB R12, R22, R12 ;  /* 0x0000000c160c723e */ /* 0x000fc600000000ff */
[----:B------:R-:W4:Y:S01]  /*1ce40*/  LDL.LU R22, [R1+0xd0] ;  /* 0x0000d00001167983 */ /* 0x000f220000300800 */
[----:B-1----:R-:W-:Y:S02]  /*1ce50*/  LEA R16, R23, R16, 0x2 ;  /* 0x0000001017107211 */ /* 0x002fe400078e10ff */
[----:B------:R-:W-:Y:S02]  /*1ce60*/  F2FP.F16.F32.PACK_AB R13, R19, R13 ;  /* 0x0000000d130d723e */ /* 0x000fe400000000ff */
[----:B------:R-:W4:Y:S04]  /*1ce70*/  LDL.LU R19, [R1+0xc4] ;  /* 0x0000c40001137983 */ /* 0x000f280000300800 */
[----:B------:R-:W4:Y:S01]  /*1ce80*/  LDL.LU R24, [R1+0xf0] ;  /* 0x0000f00001187983 */ /* 0x000f220000300800 */
[----:B0-----:R-:W-:-:S03]  /*1ce90*/  SHF.R.U32.HI R7, RZ, 0x5, R7 ;  /* 0x00000005ff077819 */ /* 0x001fc60000011607 */
[----:B------:R0:W-:Y:S01]  /*1cea0*/  STL [R1+0xe18], R16 ;  /* 0x000e181001007387 */ /* 0x0001e20000100800 */
[----:B------:R-:W-:-:S05]  /*1ceb0*/  SGXT.U32 R7, R7, 0x2 ;  /* 0x000000020707781a */ /* 0x000fca0000000000 */
[----:B------:R-:W-:-:S05]  /*1cec0*/  IMAD R7, R7, R28, RZ ;  /* 0x0000001c07077224 */ /* 0x000fca00078e02ff */
[----:B------:R-:W-:Y:S02]  /*1ced0*/  LEA R7, R28, R7, 0x2 ;  /* 0x000000071c077211 */ /* 0x000fe400078e10ff */
[----:B---3--:R-:W-:Y:S02]  /*1cee0*/  F2FP.F16.F32.PACK_AB R11, R17, R11 ;  /* 0x0000000b110b723e */ /* 0x008fe400000000ff */
[----:B------:R-:W1:Y:S01]  /*1cef0*/  S2R R17, SR_TID.X ;  /* 0x0000000000117919 */ /* 0x000e620000002100 */
[----:B--2---:R-:W-:Y:S01]  /*1cf00*/  F2FP.F16.F32.PACK_AB R9, R6, R9 ;  /* 0x000000090609723e */ /* 0x004fe200000000ff */
[----:B------:R-:W-:Y:S01]  /*1cf10*/  IMAD R6, R23, 0x4, R16 ;  /* 0x0000000417067824 */ /* 0x000fe200078e0210 */
[----:B0-----:R-:W-:Y:S02]  /*1cf20*/  MOV R16, R26 ;  /* 0x0000001a00107202 */ /* 0x001fe40000000f00 */
[----:B-1----:R-:W-:-:S04]  /*1cf30*/  SHF.R.U32.HI R26, RZ, 0x5, R17 ;  /* 0x00000005ff1a7819 */ /* 0x002fc80000011611 */
[----:B------:R-:W-:Y:S01]  /*1cf40*/  SGXT.U32 R26, R26, 0x2 ;  /* 0x000000021a1a781a */ /* 0x000fe20000000000 */
[----:B------:R-:W-:-:S04]  /*1cf50*/  IMAD R17, R23, 0x4, R6 ;  /* 0x0000000417117824 */ /* 0x000fc800078e0206 */
[----:B------:R-:W-:Y:S01]  /*1cf60*/  IMAD R26, R26, R28, RZ ;  /* 0x0000001c1a1a7224 */ /* 0x000fe200078e02ff */
[----:B----4-:R-:W-:Y:S02]  /*1cf70*/  F2FP.F16.F32.PACK_AB R8, R25, R8 ;  /* 0x000000081908723e */ /* 0x010fe400000000ff */
[----:B------:R-:W-:Y:S01]  /*1cf80*/  F2FP.F16.F32.PACK_AB R10, R27, R10 ;  /* 0x0000000a1b0a723e */ /* 0x000fe200000000ff */
[----:B------:R-:W-:Y:S01]  /*1cf90*/  IMAD R17, R23, 0x4, R17 ;  /* 0x0000000417117824 */ /* 0x000fe200078e0211 */
[----:B------:R-:W2:Y:S01]  /*1cfa0*/  LDL.LU R27, [R1+0x4] ;  /* 0x00000400011b7983 */ /* 0x000ea20000300800 */
[----:B------:R-:W-:Y:S02]  /*1cfb0*/  LEA R6, P5, R26, R3, 0x1 ;  /* 0x000000031a067211 */ /* 0x000fe400078a08ff */
[----:B------:R-:W-:Y:S01]  /*1cfc0*/  F2FP.F16.F32.PACK_AB R14, R20, R14 ;  /* 0x0000000e140e723e */ /* 0x000fe200000000ff */
[----:B------:R-:W3:Y:S01]  /*1cfd0*/  LDL.LU R25, [R1+0x100] ;  /* 0x0001000001197983 */ /* 0x000ee20000300800 */
[----:B------:R-:W-:-:S03]  /*1cfe0*/  F2FP.F16.F32.PACK_AB R15, R21, R15 ;  /* 0x0000000f150f723e */ /* 0x000fc600000000ff */
[----:B------:R-:W4:Y:S04]  /*1cff0*/  LDL.LU R20, [R1+0x8] ;  /* 0x0000080001147983 */ /* 0x000f280000300800 */
[----:B------:R0:W-:Y:S04]  /*1d000*/  STS.128 [R2+UR6+0x180], R8 ;  /* 0x0001800802007988 */ /* 0x0001e80008000c06 */
[----:B------:R-:W2:Y:S04]  /*1d010*/  LDL.LU R21, [R1+0xc] ;  /* 0x00000c0001157983 */ /* 0x000ea80000300800 */
[----:B------:R-:W2:Y:S04]  /*1d020*/  LDL.LU R28, [R1+0xe20] ;  /* 0x000e2000011c7983 */ /* 0x000ea80000300800 */
[----:B------:R1:W-:Y:S01]  /*1d030*/  STS.128 [R2+UR6+0x380], R12 ;  /* 0x0003800c02007988 */ /* 0x0003e20008000c06 */
[----:B------:R-:W-:Y:S01]  /*1d040*/  BAR.SYNC.DEFER_BLOCKING 0x0 ;  /* 0x0000000000007b1d */ /* 0x000fe20000010000 */
[----:B0-----:R-:W-:-:S02]  /*1d050*/  LEA R8, P6, R7, R3, 0x1 ;  /* 0x0000000307087211 */ /* 0x001fc400078c08ff */
[----:B------:R-:W-:-:S05]  /*1d060*/  LEA.HI.X.SX32 R7, R26, R0, 0x1, P5 ;  /* 0x000000001a077211 */ /* 0x000fca00028f0eff */
[----:B------:R-:W0:Y:S01]  /*1d070*/  LDC R11, c[0x0][0x3e8] ;  /* 0x0000fa00ff0b7b82 */ /* 0x000e220000000800 */
[----:B------:R-:W2:Y:S04]  /*1d080*/  LDL.LU R26, [R1+0x130] ;  /* 0x00013000011a7983 */ /* 0x000ea80000300800 */
[----:B------:R1:W-:Y:S04]  /*1d090*/  STL [R1+0x48], R17 ;  /* 0x0000481101007387 */ /* 0x0003e80000100800 */
[----:B-1----:R-:W2:Y:S04]  /*1d0a0*/  LDL.LU R14, [R1+0x28] ;  /* 0x00002800010e7983 */ /* 0x002ea80000300800 */
[----:B------:R-:W3:Y:S01]  /*1d0b0*/  LDL.LU R15, [R1+0xb0] ;  /* 0x0000b000010f7983 */ /* 0x000ee20000300800 */
[----:B------:R-:W1:Y:S01]  /*1d0c0*/  S2R R10, SR_TID.X ;  /* 0x00000000000a7919 */ /* 0x000e620000002100 */
[----:B------:R-:W-:-:S02]  /*1d0d0*/  IMAD R17, R23, 0x4, R17 ;  /* 0x0000000417117824 */ /* 0x000fc400078e0211 */
[----:B------:R2:W-:Y:S03]  /*1d0e0*/  STG.E.U16 desc[UR10][R6.64], R4 ;  /* 0x0000000406007986 */ /* 0x0005e6000c10150a */
[----:B------:R-:W-:Y:S02]  /*1d0f0*/  LEA R13, R23, R17, 0x2 ;  /* 0x00000011170d7211 */ /* 0x000fe400078e10ff */
[----:B-1----:R-:W-:-:S04]  /*1d100*/  SHF.R.U32.HI R9, RZ, 0x5, R10 ;  /* 0x00000005ff097819 */ /* 0x002fc8000001160a */
[----:B------:R-:W-:-:S05]  /*1d110*/  SGXT.U32 R9, R9, 0x2 ;  /* 0x000000020909781a */ /* 0x000fca0000000000 */
[----:B0-----:R-:W-:Y:S01]  /*1d120*/  IMAD R9, R9, R11, RZ ;  /* 0x0000000b09097224 */ /* 0x001fe200078e02ff */
[----:B------:R-:W-:-:S04]  /*1d130*/  LEA R10, P5, R18, R3, 0x1 ;  /* 0x00000003120a7211 */ /* 0x000fc800078a08ff */
[----:B------:R-:W-:Y:S02]  /*1d140*/  LEA R9, R11, R9, 0x2 ;  /* 0x000000090b097211 */ /* 0x000fe400078e10ff */
[-C--:B------:R-:W-:Y:S02]  /*1d150*/  LEA.HI.X.SX32 R11, R18, R0.reuse, 0x1, P5 ;  /* 0x00000000120b7211 */ /* 0x080fe400028f0eff */
[----:B------:R-:W-:Y:S01]  /*1d160*/  LEA.HI.X.SX32 R9, R9, R0, 0x1, P6 ;  /* 0x0000000009097211 */ /* 0x000fe200030f0eff */
[----:B------:R-:W-:-:S04]  /*1d170*/  IMAD R18, R23, 0x4, R13 ;  /* 0x0000000417127824 */ /* 0x000fc800078e020d */
[----:B------:R-:W-:Y:S01]  /*1d180*/  IMAD R13, R23, 0x4, R18 ;  /* 0x00000004170d7824 */ /* 0x000fe200078e0212 */
[----:B------:R-:W-:Y:S02]  /*1d190*/  PRMT R2, R4, 0x7632, R2 ;  /* 0x0000763204027816 */ /* 0x000fe40000000002 */
[CC--:B--2---:R-:W-:Y:S01]  /*1d1a0*/  LEA R6, P6, R14.reuse, R3.reuse, 0x1 ;  /* 0x000000030e067211 */ /* 0x0c4fe200078c08ff */
[----:B---3--:R0:W-:Y:S03]  /*1d1b0*/  STG.E.U16 desc[UR10][R8.64], R15 ;  /* 0x0000000f08007986 */ /* 0x0081e6000c10150a */
[-C--:B------:R-:W-:Y:S01]  /*1d1c0*/  LEA.HI.X.SX32 R7, R14, R0.reuse, 0x1, P6 ;  /* 0x000000000e077211 */ /* 0x080fe200030f0eff */
[----:B------:R1:W-:Y:S01]  /*1d1d0*/  STG.E.U16 desc[UR10][R10.64], R22 ;  /* 0x000000160a007986 */ /* 0x0003e2000c10150a */
[-C--:B0-----:R-:W-:Y:S02]  /*1d1e0*/  LEA R8, P5, R19, R3.reuse, 0x1 ;  /* 0x0000000313087211 */ /* 0x081fe400078a08ff */
[----:B-1----:R-:W-:Y:S01]  /*1d1f0*/  LEA R10, P6, R27, R3, 0x1 ;  /* 0x000000031b0a7211 */ /* 0x002fe200078c08ff */
[----:B------:R4:W-:Y:S01]  /*1d200*/  STG.E.U16 desc[UR10][R6.64], R24 ;  /* 0x0000001806007986 */ /* 0x0009e2000c10150a */
[----:B------:R-:W-:-:S02]  /*1d210*/  LEA.HI.X.SX32 R9, R19, R0, 0x1, P5 ;  /* 0x0000000013097211 */ /* 0x000fc400028f0eff */
[----:B------:R-:W-:Y:S02]  /*1d220*/  LEA.HI.X.SX32 R11, R27, R0, 0x1, P6 ;  /* 0x000000001b0b7211 */ /* 0x000fe400030f0eff */
[----:B------:R-:W-:Y:S01]  /*1d230*/  LEA R19, R23, R13, 0x2 ;  /* 0x0000000d17137211 */ /* 0x000fe200078e10ff */
[----:B------:R-:W-:Y:S01]  /*1d240*/  STG.E.U16 desc[UR10][R8.64], R25 ;  /* 0x0000001908007986 */ /* 0x000fe2000c10150a */
[----:B----4-:R-:W-:-:S03]  /*1d250*/  LEA R6, P5, R20, R3, 0x1 ;  /* 0x0000000314067211 */ /* 0x010fc600078a08ff */
[----:B------:R0:W-:Y:S01]  /*1d260*/  STG.E.U16 desc[UR10][R10.64], R29 ;  /* 0x0000001d0a007986 */ /* 0x0001e2000c10150a */
[----:B------:R-:W-:-:S03]  /*1d270*/  LEA.HI.X.SX32 R7, R20, R0, 0x1, P5 ;  /* 0x0000000014077211 */ /* 0x000fc600028f0eff */
[----:B------:R1:W-:Y:S04]  /*1d280*/  STL.64 [R1+0xe00], R18 ;  /* 0x000e001201007387 */ /* 0x0003e80000100a00 */
[----:B------:R-:W2:Y:S01]  /*1d290*/  LDL.LU R27, [R1+0x14] ;  /* 0x00001400011b7983 */ /* 0x000ea20000300800 */
[----:B0-----:R-:W-:-:S03]  /*1d2a0*/  LEA R10, P5, R28, R3, 0x1 ;  /* 0x000000031c0a7211 */ /* 0x001fc600078a08ff */
[----:B------:R-:W3:Y:S01]  /*1d2b0*/  LDL.LU R4, [R1+0xe1c] ;  /* 0x000e1c0001047983 */ /* 0x000ee20000300800 */
[----:B------:R-:W-:-:S03]  /*1d2c0*/  LEA.HI.X.SX32 R11, R28, R0, 0x1, P5 ;  /* 0x000000001c0b7211 */ /* 0x000fc600028f0eff */
[----:B------:R-:W4:Y:S01]  /*1d2d0*/  LDL.LU R28, [R1+0x110] ;  /* 0x00011000011c7983 */ /* 0x000f220000300800 */
[----:B------:R-:W-:-:S03]  /*1d2e0*/  MOV R14, R16 ;  /* 0x00000010000e7202 */ /* 0x000fc60000000f00 */
[----:B------:R-:W2:Y:S01]  /*1d2f0*/  LDL.LU R16, [R1+0x18] ;  /* 0x0000180001107983 */ /* 0x000ea20000300800 */
[----:B------:R-:W-:Y:S01]  /*1d300*/  IMAD R13, R23, 0x4, R19 ;  /* 0x00000004170d7824 */ /* 0x000fe200078e0213 */
[----:B------:R-:W-:Y:S02]  /*1d310*/  LEA R8, P6, R21, R3, 0x1 ;  /* 0x0000000315087211 */ /* 0x000fe400078c08ff */
[----:B------:R0:W-:Y:S02]  /*1d320*/  STG.E.U16 desc[UR10][R6.64], R26 ;  /* 0x0000001a06007986 */ /* 0x0001e4000c10150a */
[----:B------:R-:W-:Y:S02]  /*1d330*/  LEA R20, R23, R13, 0x2 ;  /* 0x0000000d17147211 */ /* 0x000fe400078e10ff */
[----:B------:R-:W-:Y:S01]  /*1d340*/  LEA.HI.X.SX32 R9, R21, R0, 0x1, P6 ;  /* 0x0000000015097211 */ /* 0x000fe200030f0eff */
[----:B-1----:R-:W2:Y:S02]  /*1d350*/  LDL.LU R18, [R1+0x24] ;  /* 0x0000240001127983 */ /* 0x002ea40000300800 */
[----:B0-----:R-:W-:-:S05]  /*1d360*/  IMAD R6, R23, 0x4, R20 ;  /* 0x0000000417067824 */ /* 0x001fca00078e0214 */
[----:B------:R-:W-:-:S05]  /*1d370*/  LEA R21, R23, R6, 0x2 ;  /* 0x0000000617157211 */ /* 0x000fca00078e10ff */
[----:B------:R-:W-:Y:S01]  /*1d380*/  IMAD R13, R23, 0x4, R21 ;  /* 0x00000004170d7824 */ /* 0x000fe200078e0215 */
[----:B------:R0:W-:Y:S02]  /*1d390*/  STL.64 [R1+0xdf8], R20 ;  /* 0x000df81401007387 */ /* 0x0001e40000100a00 */
[----:B0-----:R-:W0:Y:S01]  /*1d3a0*/  LDC R21, c[0x0][0x3e8] ;  /* 0x0000fa00ff157b82 */ /* 0x001e220000000800 */
[----:B------:R-:W-:-:S04]  /*1d3b0*/  LEA R6, P5, R5, R3, 0x1 ;  /* 0x0000000305067211 */ /* 0x000fc800078a08ff */
[----:B------:R-:W-:Y:S02]  /*1d3c0*/  LEA.HI.X.SX32 R7, R5, R0, 0x1, P5 ;  /* 0x0000000005077211 */ /* 0x000fe400028f0eff */
[----:B------:R-:W-:Y:S02]  /*1d3d0*/  PRMT R5, R22, 0x7632, R5 ;  /* 0x0000763216057816 */ /* 0x000fe40000000005 */
[----:B0-----:R-:W-:Y:S02]  /*1d3e0*/  LEA R22, R21, R13, 0x2 ;  /* 0x0000000d15167211 */ /* 0x001fe400078e10ff */
[----:B------:R-:W2:Y:S04]  /*1d3f0*/  LDL.LU R13, [R1+0x44] ;  /* 0x00004400010d7983 */ /* 0x000ea80000300800 */
[----:B------:R-:W2:Y:S04]  /*1d400*/  LDL.LU R19, [R1+0x80] ;  /* 0x0000800001137983 */ /* 0x000ea80000300800 */
[----:B----4-:R3:W-:Y:S04]  /*1d410*/  STG.E.U16 desc[UR10][R8.64], R28 ;  /* 0x0000001c08007986 */ /* 0x0107e8000c10150a */
[----:B------:R0:W-:Y:S01]  /*1d420*/  STG.E.U16 desc[UR10][R10.64], R2 ;  /* 0x000000020a007986 */ /* 0x0001e2000c10150a */
[----:B---3--:R-:W-:-:S02]  /*1d430*/  LEA R8, P6, R4, R3, 0x1 ;  /* 0x0000000304087211 */ /* 0x008fc400078c08ff */
[----:B0-----:R-:W-:Y:S02]  /*1d440*/  LEA R10, R21, R22, 0x2 ;  /* 0x00000016150a7211 */ /* 0x001fe400078e10ff */
[----:B------:R-:W-:Y:S01]  /*1d450*/  PRMT R2, R15, 0x7632, R2 ;  /* 0x000076320f027816 */ /* 0x000fe20000000002 */
[----:B------:R-:W-:Y:S02]  /*1d460*/  IMAD R15, R23, 0x4, R4 ;  /* 0x00000004170f7824 */ /* 0x000fe400078e0204 */
[----:B------:R-:W-:Y:S01]  /*1d470*/  IMAD R23, R21, 0x4, R10 ;  /* 0x0000000415177824 */ /* 0x000fe200078e020a */
[----:B------:R-:W-:Y:S01]  /*1d480*/  LEA.HI.X.SX32 R9, R4, R0, 0x1, P6 ;  /* 0x0000000004097211 */ /* 0x000fe200030f0eff */
[----:B------:R0:W-:Y:S01]  /*1d490*/  STG.E.U16 desc[UR10][R6.64], R2 ;  /* 0x0000000206007986 */ /* 0x0001e2000c10150a */
[----:B--2---:R-:W-:-:S03]  /*1d4a0*/  LEA R4, P6, R27, R3, 0x1 ;  /* 0x000000031b047211 */ /* 0x004fc600078c08ff */
[----:B------:R1:W-:Y:S01]  /*1d4b0*/  STG.E.U16 desc[UR10][R8.64], R5 ;  /* 0x0000000508007986 */ /* 0x0003e2000c10150a */
[----:B0-----:R-:W-:Y:S02]  /*1d4c0*/  LEA R6, P5, R15, R3, 0x1 ;  /* 0x000000030f067211 */ /* 0x001fe400078a08ff */
[----:B------:R-:W-:Y:S02]  /*1d4d0*/  PRMT R2, R24, 0x7632, R2 ;  /* 0x0000763218027816 */ /* 0x000fe40000000002 */
[----:B------:R-:W-:Y:S02]  /*1d4e0*/  LEA R24, R21, R23, 0x2 ;  /* 0x0000001715187211 */ /* 0x000fe400078e10ff */
[-C--:B------:R-:W-:Y:S02]  /*1d4f0*/  LEA.HI.X.SX32 R7, R15, R0.reuse, 0x1, P5 ;  /* 0x000000000f077211 */ /* 0x080fe400028f0eff */
[----:B-1----:R-:W-:Y:S01]  /*1d500*/  LEA.HI.X.SX32 R5, R27, R0, 0x1, P6 ;  /* 0x000000001b057211 */ /* 0x002fe200030f0eff */
[----:B------:R-:W-:Y:S01]  /*1d510*/  IMAD R27, R21, 0x4, R24 ;  /* 0x00000004151b7824 */ /* 0x000fe200078e0218 */
[----:B------:R-:W-:Y:S01]  /*1d520*/  PRMT R8, R25, 0x7632, R8 ;  /* 0x0000763219087816 */ /* 0x000fe20000000008 */
[----:B------:R0:W-:Y:S03]  /*1d530*/  STG.E.U16 desc[UR10][R6.64], R2 ;  /* 0x0000000206007986 */ /* 0x0001e6000c10150a */
[----:B------:R-:W-:Y:S01]  /*1d540*/  LEA R25, R21, R27, 0x2 ;  /* 0x0000001b15197211 */ /* 0x000fe200078e10ff */
[----:B------:R-:W2:Y:S01]  /*1d550*/  LDL.LU R15, [R1+0x7c] ;  /* 0x00007c00010f7983 */ /* 0x000ea20000300800 */
[----:B------:R-:W-:-:S03]  /*1d560*/  PRMT R9, R26, 0x7632, R9 ;  /* 0x000076321a097816 */ /* 0x000fc60000000009 */
[----:B------:R-:W3:Y:S01]  /*1d570*/  LDL.LU R20, [R1+0xe4] ;  /* 0x0000e40001147983 */ /* 0x000ee20000300800 */
[----:B0-----:R-:W-:-:S03]  /*1d580*/  LEA R6, P5, R16, R3, 0x1 ;  /* 0x0000000310067211 */ /* 0x001fc600078a08ff */
[----:B------:R-:W4:Y:S01]  /*1d590*/  LDL.LU R10, [R1+0xb4] ;  /* 0x0000b400010a7983 */ /* 0x000f220000300800 */
[----:B------:R-:W-:Y:S02]  /*1d5a0*/  PRMT R2, R29, 0x7632, R2 ;  /* 0x000076321d027816 */ /* 0x000fe40000000002 */
[----:B------:R-:W-:Y:S02]  /*1d5b0*/  LEA.HI.X.SX32 R7, R16, R0, 0x1, P5 ;  /* 0x0000000010077211 */ /* 0x000fe400028f0eff */
[----:B------:R-:W2:Y:S01]  /*1d5c0*/  LDL.LU R16, [R1+0xe18] ;  /* 0x000e180001107983 */ /* 0x000ea20000300800 */
[----:B------:R-:W-:-:S03]  /*1d5d0*/  IMAD R26, R21, 0x4, R25 ;  /* 0x00000004151a7824 */ /* 0x000fc600078e0219 */
[----:B------:R-:W2:Y:S04]  /*1d5e0*/  LDL.LU R29, [R1+0x78] ;  /* 0x00007800011d7983 */ /* 0x000ea80000300800 */
[----:B------:R0:W-:Y:S04]  /*1d5f0*/  STL.64 [R1+0xde8], R24 ;  /* 0x000de81801007387 */ /* 0x0001e80000100a00 */
[----:B0-----:R-:W2:Y:S04]  /*1d600*/  LDL.LU R25, [R1+0x3c] ;  /* 0x00003c0001197983 */ /* 0x001ea80000300800 */
[----:B------:R-:W3:Y:S04]  /*1d610*/  LDL.LU R24, [R1+0xf4] ;  /* 0x0000f40001187983 */ /* 0x000ee80000300800 */
[----:B------:R0:W-:Y:S02]  /*1d620*/  STL.64 [R1+0xdf0], R26 ;  /* 0x000df01a01007387 */ /* 0x0001e40000100a00 */
[----:B0-----:R-:W0:Y:S02]  /*1d630*/  LDC R27, c[0x0][0x3e8] ;  /* 0x0000fa00ff1b7b82 */ /* 0x001e240000000800 */
[----:B------:R1:W-:Y:S02]  /*1d640*/  STG.E.U16 desc[UR10][R4.64], R8 ;  /* 0x0000000804007986 */ /* 0x0003e4000c10150a */
[----:B-1----:R-:W-:-:S04]  /*1d650*/  LEA R4, P6, R18, R3, 0x1 ;  /* 0x0000000312047211 */ /* 0x002fc800078c08ff */
[----:B------:R-:W-:Y:S02]  /*1d660*/  LEA.HI.X.SX32 R5, R18, R0, 0x1, P6 ;  /* 0x0000000012057211 */ /* 0x000fe400030f0eff */
[----:B------:R-:W-:Y:S01]  /*1d670*/  LEA R18, R21, R26, 0x2 ;  /* 0x0000001a15127211 */ /* 0x000fe200078e10ff */
[----:B------:R1:W-:Y:S04]  /*1d680*/  STG.E.U16 desc[UR10][R6.64], R2 ;  /* 0x0000000206007986 */ /* 0x0003e8000c10150a */
[----:B0-----:R-:W-:Y:S01]  /*1d690*/  IMAD R18, R27, 0x4, R18 ;  /* 0x000000041b127824 */ /* 0x001fe200078e0212 */
[----:B------:R-:W4:Y:S04]  /*1d6a0*/  LDL.LU R26, [R1+0xd4] ;  /* 0x0000d400011a7983 */ /* 0x000f280000300800 */
[----:B------:R0:W-:Y:S01]  /*1d6b0*/  STL [R1+0x1c], R18 ;  /* 0x00001c1201007387 */ /* 0x0001e20000100800 */
[----:B-1----:R-:W-:-:S03]  /*1d6c0*/  LEA R6, P6, R13, R3, 0x1 ;  /* 0x000000030d067211 */ /* 0x002fc600078c08ff */
[----:B------:R-:W-:Y:S01]  /*1d6d0*/  STG.E.U16 desc[UR10][R4.64], R9 ;  /* 0x0000000904007986 */ /* 0x000fe2000c10150a */
[----:B------:R-:W-:-:S03]  /*1d6e0*/  LEA.HI.X.SX32 R7, R13, R0, 0x1, P6 ;  /* 0x000000000d077211 */ /* 0x000fc600030f0eff */
[----:B------:R-:W4:Y:S01]  /*1d6f0*/  LDL R13, [R1+0x104] ;  /* 0x00010400010d7983 */ /* 0x000f220000100800 */
[----:B0-----:R-:W-:Y:S02]  /*1d700*/  LEA R18, R27, R18, 0x2 ;  /* 0x000000121b127211 */ /* 0x001fe400078e10ff */
[----:B------:R-:W-:-:S03]  /*1d710*/  PRMT R2, R28, 0x7632, R2 ;  /* 0x000076321c027816 */ /* 0x000fc60000000002 */
[----:B------:R0:W-:Y:S02]  /*1d720*/  STL [R1+0x24], R18 ;  /* 0x0000241201007387 */ /* 0x0001e40000100800 */
[----:B0-----:R-:W-:Y:S01]  /*1d730*/  IMAD R18, R27, 0x4, R18 ;  /* 0x000000041b127824 */ /* 0x001fe200078e0212 */
[----:B--2---:R-:W-:-:S04]  /*1d740*/  LEA R8, P5, R25, R3, 0x1 ;  /* 0x0000000319087211 */ /* 0x004fc800078a08ff */
[----:B------:R-:W-:Y:S02]  /*1d750*/  LEA.HI.X.SX32 R9, R25, R0, 0x1, P5 ;  /* 0x0000000019097211 */ /* 0x000fe400028f0eff */
[----:B------:R-:W-:-:S03]  /*1d760*/  LEA R4, P5, R19, R3, 0x1 ;  /* 0x0000000313047211 */ /* 0x000fc600078a08ff */
[----:B------:R0:W-:Y:S01]  /*1d770*/  STG.E.U16 desc[UR10][R8.64], R2 ;  /* 0x0000000208007986 */ /* 0x0001e2000c10150a */
[----:B------:R-:W-:Y:S02]  /*1d780*/  LEA.HI.X.SX32 R5, R19, R0, 0x1, P5 ;  /* 0x0000000013057211 */ /* 0x000fe400028f0eff */
[----:B------:R-:W-:Y:S01]  /*1d790*/  LEA R19, R27, R18, 0x2 ;  /* 0x000000121b137211 */ /* 0x000fe200078e10ff */
[----:B---3--:R-:W-:Y:S04]  /*1d7a0*/  STG.E.U16 desc[UR10][R6.64], R20 ;  /* 0x0000001406007986 */ /* 0x008fe8000c10150a */
[----:B0-----:R-:W2:Y:S04]  /*1d7b0*/  LDL.LU R2, [R1+0x74] ;  /* 0x0000740001027983 */ /* 0x001ea80000300800 */
[----:B------:R0:W-:Y:S04]  /*1d7c0*/  STL [R1+0x18], R18 ;  /* 0x0000181201007387 */ /* 0x0001e80000100800 */
[----:B------:R-:W3:Y:S04]  /*1d7d0*/  LDL R25, [R1+0x134] ;  /* 0x0001340001197983 */ /* 0x000ee80000100800 */
[----:B0-----:R-:W2:Y:S04]  /*1d7e0*/  LDL.LU R18, [R1+0x88] ;  /* 0x0000880001127983 */ /* 0x001ea80000300800 */
[----:B------:R0:W-:Y:S04]  /*1d7f0*/  STL [R1+0x14], R19 ;  /* 0x0000141301007387 */ /* 0x0001e80000100800 */
[----:B------:R-:W2:Y:S01]  /*1d800*/  LDL R7, [R1+0x70] ;  /* 0x0000700001077983 */ /* 0x000ea20000100800 */
[-C--:B------:R-:W-:Y:S01]  /*1d810*/  LEA R8, P6, R15, R3.reuse, 0x1 ;  /* 0x000000030f087211 */ /* 0x080fe200078c08ff */
[----:B------:R-:W-:Y:S01]  /*1d820*/  IMAD R28, R27, 0x4, R19 ;  /* 0x000000041b1c7824 */ /* 0x000fe200078e0213 */
[----:B------:R-:W-:-:S02]  /*1d830*/  LEA R6, P5, R29, R3, 0x1 ;  /* 0x000000031d067211 */ /* 0x000fc400078a08ff */
[----:B------:R-:W-:Y:S01]  /*1d840*/  LEA.HI.X.SX32 R9, R15, R0, 0x1, P6 ;  /* 0x000000000f097211 */ /* 0x000fe200030f0eff */
[----:B----4-:R1:W-:Y:S04]  /*1d850*/  STG.E.U16 desc[UR10][R4.64], R10 ;  /* 0x0000000a04007986 */ /* 0x0103e8000c10150a */
[----:B------:R-:W4:Y:S04]  /*1d860*/  LDL R15, [R1+0x114] ;  /* 0x00011400010f7983 */ /* 0x000f280000100800 */
[----:B0-----:R-:W3:Y:S04]  /*1d870*/  LDL.LU R19, [R1+0x84] ;  /* 0x0000840001137983 */ /* 0x001ee80000300800 */
[----:B-1----:R-:W3:Y:S04]  /*1d880*/  LDL.LU R5, [R1+0x70] ;  /* 0x0000700001057983 */ /* 0x002ee80000300800 */
[----:B------:R0:W-:Y:S04]  /*1d890*/  STG.E.U16 desc[UR10][R8.64], R26 ;  /* 0x0000001a08007986 */ /* 0x0001e8000c10150a */
[----:B0-----:R-:W4:Y:S04]  /*1d8a0*/  LDL R9, [R1+0x64] ;  /* 0x0000640001097983 */ /* 0x001f280000100800 */
[----:B------:R0:W-:Y:S04]  /*1d8b0*/  STL.64 [R1+0xe10], R16 ;  /* 0x000e101001007387 */ /* 0x0001e80000100a00 */
[----:B0-----:R-:W4:Y:S04]  /*1d8c0*/  LDL.LU R16, [R1+0x68] ;  /* 0x0000680001107983 */ /* 0x001f280000300800 */
[----:B------:R-:W4:Y:S04]  /*1d8d0*/  LDL.LU R17, [R1+0xc0] ;  /* 0x0000c00001117983 */ /* 0x000f280000300800 */
[----:B------:R0:W-:Y:S04]  /*1d8e0*/  STL.64 [R1+0xe08], R22 ;  /* 0x000e081601007387 */ /* 0x0001e80000100a00 */
[----:B0-----:R-:W4:Y:S01]  /*1d8f0*/  LDL R22, [R1+0x124] ;  /* 0x0001240001167983 */ /* 0x001f220000100800 */
[----:B--2---:R-:W-:-:S02]  /*1d900*/  LEA R4, P6, R7, R3, 0x1 ;  /* 0x0000000307047211 */ /* 0x004fc400078c08ff */
[----:B------:R-:W-:-:S05]  /*1d910*/  LEA.HI.X.SX32 R7, R29, R0, 0x1, P5 ;  /* 0x000000001d077211 */ /* 0x000fca00028f0eff */
[----:B------:R0:W-:Y:S04]  /*1d920*/  STG.E.U16 desc[UR10][R6.64], R24 ;  /* 0x0000001806007986 */ /* 0x0001e8000c10150a */
[----:B0-----:R-:W2:Y:S01]  /*1d930*/  LDL.LU R7, [R1+0x64] ;  /* 0x0000640001077983 */ /* 0x001ea20000300800 */
[----:B------:R-:W-:Y:S02]  /*1d940*/  LEA R29, R27, R28, 0x2 ;  /* 0x0000001c1b1d7211 */ /* 0x000fe400078e10ff */
[----:B------:R-:W-:Y:S02]  /*1d950*/  LEA R8, P5, R2, R3, 0x1 ;  /* 0x0000000302087211 */ /* 0x000fe400078a08ff */
[----:B---3--:R-:W-:Y:S01]  /*1d960*/  LEA.HI.X.SX32 R5, R5, R0, 0x1, P6 ;  /* 0x0000000005057211 */ /* 0x008fe200030f0eff */
[----:B------:R-:W-:-:S04]  /*1d970*/  IMAD R29, R27, 0x4, R29 ;  /* 0x000000041b1d7824 */ /* 0x000fc800078e021d */
[----:B------:R0:W-:Y:S01]  /*1d980*/  STG.E.U16 desc[UR10][R4.64], R13 ;  /* 0x0000000d04007986 */ /* 0x0001e2000c10150a */
[----:B----4-:R-:W-:Y:S02]  /*1d990*/  LEA R6, P6, R9, R3, 0x1 ;  /* 0x0000000309067211 */ /* 0x010fe400078c08ff */
[----:B------:R-:W-:Y:S02]  /*1d9a0*/  LEA.HI.X.SX32 R9, R2, R0, 0x1, P5 ;  /* 0x0000000002097211 */ /* 0x000fe400028f0eff */
[C---:B------:R-:W-:Y:S01]  /*1d9b0*/  LEA R2, R27.reuse, R29, 0x2 ;  /* 0x0000001d1b027211 */ /* 0x040fe200078e10ff */
[----:B0-----:R-:W3:Y:S04]  /*1d9c0*/  LDL.LU R13, [R1+0xac] ;  /* 0x0000ac00010d7983 */ /* 0x001ee80000300800 */
[----:B------:R-:W-:Y:S01]  /*1d9d0*/  IMAD R2, R27, 0x4, R2 ;  /* 0x000000041b027824 */ /* 0x000fe200078e0202 */
[----:B------:R-:W-:-:S04]  /*1d9e0*/  LEA R4, P5, R16, R3, 0x1 ;  /* 0x0000000310047211 */ /* 0x000fc800078a08ff */
[----:B------:R-:W-:Y:S01]  /*1d9f0*/  LEA.HI.X.SX32 R5, R16, R0, 0x1, P5 ;  /* 0x0000000010057211 */ /* 0x000fe200028f0eff */
[----:B------:R-:W-:Y:S04]  /*1da00*/  STL [R1+0xdd8], R29 ;  /* 0x000dd81d01007387 */ /* 0x000fe80000100800 */
[----:B------:R-:W-:Y:S04]  /*1da10*/  STL [R1+0xdcc], R2 ;  /* 0x000dcc0201007387 */ /* 0x000fe80000100800 */
[----:B------:R0:W-:Y:S02]  /*1da20*/  STG.E.U16 desc[UR10][R8.64], R22 ;  /* 0x0000001608007986 */ /* 0x0001e4000c10150a */
[----:B0-----:R-:W-:-:S04]  /*1da30*/  LEA R8, P5, R18, R3, 0x1 ;  /* 0x0000000312087211 */ /* 0x001fc800078a08ff */
[-C--:B------:R-:W-:Y:S02]  /*1da40*/  LEA.HI.X.SX32 R9, R18, R0.reuse, 0x1, P5 ;  /* 0x0000000012097211 */ /* 0x080fe400028f0eff */
[----:B------:R-:W-:Y:S02]  /*1da50*/  PRMT R11, R10, 0x7632, R11 ;  /* 0x000076320a0b7816 */ /* 0x000fe4000000000b */
[----:B------:R-:W-:Y:S02]  /*1da60*/  LEA R10, P5, R17, R3, 0x1 ;  /* 0x00000003110a7211 */ /* 0x000fe400078a08ff */
[----:B--2---:R-:W-:-:S05]  /*1da70*/  LEA.HI.X.SX32 R7, R7, R0, 0x1, P6 ;  /* 0x0000000007077211 */ /* 0x004fca00030f0eff */
[----:B------:R0:W-:Y:S04]  /*1da80*/  STG.E.U16 desc[UR10][R6.64], R25 ;  /* 0x0000001906007986 */ /* 0x0001e8000c10150a */
[----:B------:R1:W-:Y:S01]  /*1da90*/  STG.E.U16 desc[UR10][R4.64], R15 ;  /* 0x0000000f04007986 */ /* 0x0003e2000c10150a */
[----:B0-----:R-:W-:-:S03]  /*1daa0*/  LEA R6, R27, R2, 0x2 ;  /* 0x000000021b067211 */ /* 0x001fc600078e10ff */
[----:B-1----:R-:W2:Y:S02]  /*1dab0*/  LDL.LU R15, [R1+0xa8] ;  /* 0x0000a800010f7983 */ /* 0x002ea40000300800 */
[----:B------:R-:W-:Y:S02]  /*1dac0*/  IMAD R4, R27, 0x4, R6 ;  /* 0x000000041b047824 */ /* 0x000fe400078e0206 */
[----:B------:R-:W4:Y:S01]  /*1dad0*/  LDL.LU R18, [R1+0xa4] ;  /* 0x0000a40001127983 */ /* 0x000f220000300800 */
[C---:B------:R-:W-:Y:S02]  /*1dae0*/  LEA R6, P6, R19.reuse, R3, 0x1 ;  /* 0x0000000313067211 */ /* 0x040fe400078c08ff */
[----:B------:R-:W-:Y:S02]  /*1daf0*/  PRMT R5, R20, 0x7632, R5 ;  /* 0x0000763214057816 */ /* 0x000fe40000000005 */
[----:B------:R-:W-:Y:S02]  /*1db00*/  LEA.HI.X.SX32 R7, R19, R0, 0x1, P6 ;  /* 0x0000000013077211 */ /* 0x000fe400030f0eff */
[----:B------:R-:W4:Y:S01]  /*1db10*/  LDL.LU R19, [R1+0x90] ;  /* 0x0000900001137983 */ /* 0x000f220000300800 */
[----:B------:R-:W-:-:S03]  /*1db20*/  LEA R2, R27, R4, 0x2 ;  /* 0x000000041b027211 */ /* 0x000fc600078e10ff */
[----:B------:R-:W4:Y:S04]  /*1db30*/  LDL.LU R20, [R1+0x8c] ;  /* 0x00008c0001147983 */ /* 0x000f280000300800 */
[----:B------:R0:W-:Y:S04]  /*1db40*/  STG.E.U16 desc[UR10][R8.64], R5 ;  /* 0x0000000508007986 */ /* 0x0001e8000c10150a */
[----:B------:R-:W4:Y:S04]  /*1db50*/  LDL.LU R25, [R1+0x98] ;  /* 0x0000980001197983 */ /* 0x000f280000300800 */
[----:B------:R1:W-:Y:S01]  /*1db60*/  STG.E.U16 desc[UR10][R6.64], R11 ;  /* 0x0000000b06007986 */ /* 0x0003e2000c10150a */
[----:B0-----:R-:W-:-:S05]  /*1db70*/  IMAD R5, R27, 0x4, R2 ;  /* 0x000000041b057824 */ /* 0x001fca00078e0202 */
[----:B------:R-:W-:Y:S01]  /*1db80*/  STL.64 [R1+0xdd0], R4 ;  /* 0x000dd00401007387 */ /* 0x000fe20000100a00 */
[----:B-1----:R-:W-:-:S03]  /*1db90*/  LEA.HI.X.SX32 R11, R17, R0, 0x1, P5 ;  /* 0x00000000110b7211 */ /* 0x002fc600028f0eff */
[----:B------:R-:W4:Y:S04]  /*1dba0*/  LDL.LU R17, [R1+0x94] ;  /* 0x0000940001117983 */ /* 0x000f280000300800 */
[----:B------:R-:W4:Y:S04]  /*1dbb0*/  LDL.LU R2, [R1+0xa0] ;  /* 0x0000a00001027983 */ /* 0x000f280000300800 */
[----:B------:R-:W4:Y:S01]  /*1dbc0*/  LDL.LU R22, [R1+0x9c] ;  /* 0x00009c0001167983 */ /* 0x000f220000300800 */
[----:B------:R-:W-:Y:S02]  /*1dbd0*/  LEA R16, R27, R5, 0x2 ;  /* 0x000000051b107211 */ /* 0x000fe400078e10ff */
[----:B------:R-:W-:Y:S01]  /*1dbe0*/  PRMT R7, R26, 0x7632, R7 ;  /* 0x000076321a077816 */ /* 0x000fe20000000007 */
[----:B------:R-:W4:Y:S01]  /*1dbf0*/  LDL.LU R29, [R1+0x6c] ;  /* 0x00006c00011d7983 */ /* 0x000f220000300800 */
[----:B---3--:R-:W-:Y:S01]  /*1dc00*/  LEA R8, P6, R13, R3, 0x1 ;  /* 0x000000030d087211 */ /* 0x008fe200078c08ff */
[----:B------:R-:W-:-:S02]  /*1dc10*/  IMAD R6, R27, 0x4, R16 ;  /* 0x000000041b067824 */ /* 0x000fc400078e0210 */
[----:B------:R0:W-:Y:S01]  /*1dc20*/  STG.E.U16 desc[UR10][R10.64], R7 ;  /* 0x000000070a007986 */ /* 0x0001e2000c10150a */
[----:B------:R-:W-:Y:S02]  /*1dc30*/  LEA.HI.X.SX32 R9, R13, R0, 0x1, P6 ;  /* 0x000000000d097211 */ /* 0x000fe400030f0eff */
[----:B------:R-:W-:Y:S01]  /*1dc40*/  MOV R13, R14 ;  /* 0x0000000e000d7202 */ /* 0x000fe20000000f00 */
[----:B------:R-:W3:Y:S01]  /*1dc50*/  LDL.LU R26, [R1+0x60] ;  /* 0x00006000011a7983 */ /* 0x000ee20000300800 */
[----:B------:R-:W-:-:S03]  /*1dc60*/  PRMT R12, R24, 0x7632, R12 ;  /* 0x00007632180c7816 */ /* 0x000fc6000000000c */
[----:B------:R-:W3:Y:S01]  /*1dc70*/  LDL.LU R14, [R1+0x5c] ;  /* 0x00005c00010e7983 */ /* 0x000ee20000300800 */
[----:B0-----:R-:W-:-:S05]  /*1dc80*/  IMAD R7, R27, 0x4, R6 ;  /* 0x000000041b077824 */ /* 0x001fca00078e0206 */
[----:B------:R-:W-:Y:S04]  /*1dc90*/  STL.64 [R1+0xdc0], R6 ;  /* 0x000dc00601007387 */ /* 0x000fe80000100a00 */
[----:B------:R0:W-:Y:S02]  /*1dca0*/  STG.E.U16 desc[UR10][R8.64], R12 ;  /* 0x0000000c08007986 */ /* 0x0001e4000c10150a */
[----:B0-----:R-:W-:Y:S02]  /*1dcb0*/  LEA R8, R27, R7, 0x2 ;  /* 0x000000071b087211 */ /* 0x001fe400078e10ff */
[----:B------:R-:W0:Y:S01]  /*1dcc0*/  LDC R7, c[0x0][0x3e8] ;  /* 0x0000fa00ff077b82 */ /* 0x000e220000000800 */
[-C--:B--2---:R-:W-:Y:S02]  /*1dcd0*/  LEA R10, P5, R15, R3.reuse, 0x1 ;  /* 0x000000030f0a7211 */ /* 0x084fe400078a08ff */
[----:B----4-:R-:W-:-:S02]  /*1dce0*/  LEA R4, P6, R18, R3, 0x1 ;  /* 0x0000000312047211 */ /* 0x010fc400078c08ff */
[-C--:B------:R-:W-:Y:S02]  /*1dcf0*/  LEA.HI.X.SX32 R11, R15, R0.reuse, 0x1, P5 ;  /* 0x000000000f0b7211 */ /* 0x080fe400028f0eff */
[----:B------:R-:W-:Y:S01]  /*1dd00*/  LEA.HI.X.SX32 R5, R18, R0, 0x1, P6 ;  /* 0x0000000012057211 */ /* 0x000fe200030f0eff */
[----:B------:R-:W2:Y:S04]  /*1dd10*/  LDL.LU R15, [R1+0x54] ;  /* 0x00005400010f7983 */ /* 0x000ea80000300800 */
[----:B------:R1:W-:Y:S04]  /*1dd20*/  STL.64 [R1+0x390], R10 ;  /* 0x0003900a01007387 */ /* 0x0003e80000100a00 */
[----:B------:R4:W-:Y:S01]  /*1dd30*/  STL.64 [R1+0x388], R4 ;  /* 0x0003880401007387 */ /* 0x0009e20000100a00 */
[----:B-1----:R-:W-:-:S02]  /*1dd40*/  LEA R10, P5, R19, R3, 0x1 ;  /* 0x00000003130a7211 */ /* 0x002fc400078a08ff */
[CC--:B----4-:R-:W-:Y:S02]  /*1dd50*/  LEA R4, P6, R20.reuse, R3.reuse, 0x1 ;  /* 0x0000000314047211 */ /* 0x0d0fe400078c08ff */
[-C--:B------:R-:W-:Y:S02]  /*1dd60*/  LEA.HI.X.SX32 R11, R19, R0.reuse, 0x1, P5 ;  /* 0x00000000130b7211 */ /* 0x080fe400028f0eff */
[----:B------:R-:W-:Y:S01]  /*1dd70*/  LEA.HI.X.SX32 R5, R20, R0, 0x1, P6 ;  /* 0x0000000014057211 */ /* 0x000fe200030f0eff */
[----:B------:R-:W-:Y:S01]  /*1dd80*/  STL [R1+0xdc8], R8 ;  /* 0x000dc80801007387 */ /* 0x000fe20000100800 */
[----:B------:R-:W-:-:S03]  /*1dd90*/  LEA R18, P5, R25, R3, 0x1 ;  /* 0x0000000319127211 */ /* 0x000fc600078a08ff */
[----:B------:R-:W-:Y:S04]  /*1dda0*/  STL.64 [R1+0x380], R10 ;  /* 0x0003800a01007387 */ /* 0x000fe80000100a00 */
[----:B------:R-:W4:Y:S04]  /*1ddb0*/  LDL.LU R20, [R1+0x48] ;  /* 0x0000480001147983 */ /* 0x000f280000300800 */
[----:B------:R1:W-:Y:S01]  /*1ddc0*/  STL.64 [R1+0x378], R4 ;  /* 0x0003780401007387 */ /* 0x0003e20000100a00 */
[----:B------:R-:W-:Y:S02]  /*1ddd0*/  LEA.HI.X.SX32 R19, R25, R0, 0x1, P5 ;  /* 0x0000000019137211 */ /* 0x000fe400028f0eff */
[----:B------:R-:W-:-:S02]  /*1dde0*/  LEA R24, P5, R2, R3, 0x1 ;  /* 0x0000000302187211 */ /* 0x000fc400078a08ff */
[----:B-1----:R-:W-:-:S04]  /*1ddf0*/  LEA R4, P6, R17, R3, 0x1 ;  /* 0x0000000311047211 */ /* 0x002fc800078c08ff */
[-C--:B------:R-:W-:Y:S02]  /*1de00*/  LEA.HI.X.SX32 R5, R17, R0.reuse, 0x1, P6 ;  /* 0x0000000011057211 */ /* 0x080fe400030f0eff */
[-C--:B------:R-:W-:Y:S02]  /*1de10*/  LEA R16, P6, R22, R3.reuse, 0x1 ;  /* 0x0000000316107211 */ /* 0x080fe400078c08ff */
[-C--:B------:R-:W-:Y:S02]  /*1de20*/  LEA.HI.X.SX32 R25, R2, R0.reuse, 0x1, P5 ;  /* 0x0000000002197211 */ /* 0x080fe400028f0eff */
[----:B------:R-:W-:Y:S01]  /*1de30*/  LEA.HI.X.SX32 R17, R22, R0, 0x1, P6 ;  /* 0x0000000016117211 */ /* 0x000fe200030f0eff */
[----:B0-----:R-:W-:Y:S01]  /*1de40*/  IMAD R9, R7, 0x4, R8 ;  /* 0x0000000407097824 */ /* 0x001fe200078e0208 */
[----:B------:R-:W0:Y:S01]  /*1de50*/  LDC R2, c[0x0][0x3e8] ;  /* 0x0000fa00ff027b82 */ /* 0x000e220000000800 */
[----:B------:R-:W-:Y:S04]  /*1de60*/  STL.64 [R1+0x360], R24 ;  /* 0x0003601801007387 */ /* 0x000fe80000100a00 */
[----:B------:R1:W-:Y:S03]  /*1de70*/  STL.64 [R1+0x358], R16 ;  /* 0x0003581001007387 */ /* 0x0003e60000100a00 */
[----:B------:R-:W0:Y:S01]  /*1de80*/  LDC R8, c[0x0][0x3e8] ;  /* 0x0000fa00ff087b82 */ /* 0x000e220000000800 */
[----:B-1----:R-:W4:Y:S01]  /*1de90*/  LDL.LU.64 R16, [R1+0xe10] ;  /* 0x000e100001107983 */ /* 0x002f220000300a00 */
[----:B------:R-:W-:-:S02]  /*1dea0*/  LEA R24, P5, R29, R3, 0x1 ;  /* 0x000000031d187211 */ /* 0x000fc400078a08ff */
[----:B------:R-:W-:Y:S02]  /*1deb0*/  LEA R22, P6, R13, R3, 0x1 ;  /* 0x000000030d167211 */ /* 0x000fe400078c08ff */
[----:B------:R-:W-:Y:S02]  /*1dec0*/  LEA.HI.X.SX32 R25, R29, R0, 0x1, P5 ;  /* 0x000000001d197211 */ /* 0x000fe400028f0eff */
[----:B0-----:R-:W-:-:S05]  /*1ded0*/  LEA R10, R8, R9, 0x2 ;  /* 0x00000009080a7211 */ /* 0x001fca00078e10ff */
[----:B------:R-:W-:-:S05]  /*1dee0*/  IMAD R11, R8, 0x4, R10 ;  /* 0x00000004080b7824 */ /* 0x000fca00078e020a */
[----:B------:R-:W-:Y:S01]  /*1def0*/  LEA R12, R8, R11, 0x2 ;  /* 0x0000000b080c7211 */ /* 0x000fe200078e10ff */
[----:B------:R0:W-:Y:S04]  /*1df00*/  STL.64 [R1+0xde0], R10 ;  /* 0x000de00a01007387 */ /* 0x0001e80000100a00 */
[----:B------:R1:W-:Y:S01]  /*1df10*/  STL [R1+0x348], R22 ;  /* 0x0003481601007387 */ /* 0x0003e20000100800 */
[----:B0-----:R-:W-:Y:S01]  /*1df20*/  IMAD.MOV.U32 R10, RZ, RZ, R22 ;  /* 0x000000ffff0a7224 */ /* 0x001fe200078e0016 */
[----:B------:R-:W-:Y:S02]  /*1df30*/  MOV R11, R23 ;  /* 0x00000017000b7202 */ /* 0x000fe40000000f00 */
[----:B-1----:R-:W4:Y:S01]  /*1df40*/  LDL.LU.64 R22, [R1+0xe08] ;  /* 0x000e080001167983 */ /* 0x002f220000300a00 */
[----:B------:R-:W-:Y:S01]  /*1df50*/  LEA.HI.X.SX32 R11, R13, R0, 0x1, P6 ;  /* 0x000000000d0b7211 */ /* 0x000fe200030f0eff */
[----:B------:R-:W-:-:S02]  /*1df60*/  IMAD.MOV.U32 R10, RZ, RZ, R18 ;  /* 0x000000ffff0a7224 */ /* 0x000fc400078e0012 */
[----:B------:R0:W-:Y:S01]  /*1df70*/  STL.64 [R1+0x350], R24 ;  /* 0x0003501801007387 */ /* 0x0001e20000100a00 */
[----:B---3--:R-:W-:-:S03]  /*1df80*/  LEA R18, P6, R14, R3, 0x1 ;  /* 0x000000030e127211 */ /* 0x008fc600078c08ff */
[----:B------:R1:W-:Y:S01]  /*1df90*/  STL [R1+0x34c], R11 ;  /* 0x00034c0b01007387 */ /* 0x0003e20000100800 */
[C---:B0-----:R-:W-:Y:S02]  /*1dfa0*/  LEA R24, P5, R26.reuse, R3, 0x1 ;  /* 0x000000031a187211 */ /* 0x041fe400078a08ff */
[----:B-1----:R-:W-:Y:S02]  /*1dfb0*/  MOV R11, R19 ;  /* 0x00000013000b7202 */ /* 0x002fe40000000f00 */
[-C--:B------:R-:W-:Y:S02]  /*1dfc0*/  LEA.HI.X.SX32 R25, R26, R0.reuse, 0x1, P5 ;  /* 0x000000001a197211 */ /* 0x080fe400028f0eff */
[----:B------:R-:W-:-:S03]  /*1dfd0*/  LEA.HI.X.SX32 R19, R14, R0, 0x1, P6 ;  /* 0x000000000e137211 */ /* 0x000fc600030f0eff */
[----:B------:R2:W-:Y:S04]  /*1dfe0*/  STL.64 [R1+0x338], R24 ;  /* 0x0003381801007387 */ /* 0x0005e80000100a00 */
[----:B------:R4:W-:Y:S01]  /*1dff0*/  STL.64 [R1+0x328], R18 ;  /* 0x0003281201007387 */ /* 0x0009e20000100a00 */
[----:B--2---:R-:W-:-:S04]  /*1e000*/  LEA R24, P5, R15, R3, 0x1 ;  /* 0x000000030f187211 */ /* 0x004fc800078a08ff */
[----:B------:R-:W-:-:S05]  /*1e010*/  LEA.HI.X.SX32 R25, R15, R0, 0x1, P5 ;  /* 0x000000000f197211 */ /* 0x000fca00028f0eff */
[----:B------:R0:W-:Y:S01]  /*1e020*/  STL.64 [R1+0x318], R24 ;  /* 0x0003181801007387 */ /* 0x0001e20000100a00 */
[----:B----4-:R-:W-:Y:S02]  /*1e030*/  LEA R18, P6, R16, R3, 0x1 ;  /* 0x0000000310127211 */ /* 0x010fe400078c08ff */
[C---:B------:R-:W-:Y:S01]  /*1e040*/  LEA R26, R2.reuse, R16, 0x2 ;  /* 0x00000010021a7211 */ /* 0x040fe200078e10ff */
[----:B------:R-:W-:Y:S01]  /*1e050*/  IMAD R29, R2, 0x4, R16 ;  /* 0x00000004021d7824 */ /* 0x000fe200078e0210 */
[----:B------:R-:W-:-:S03]  /*1e060*/  LEA.HI.X.SX32 R19, R16, R0, 0x1, P6 ;  /* 0x0000000010137211 */ /* 0x000fc600030f0eff */
[----:B------:R-:W-:Y:S01]  /*1e070*/  IMAD R26, R2, 0x4, R26 ;  /* 0x00000004021a7824 */ /* 0x000fe200078e021a */
[CC--:B0-----:R-:W-:Y:S01]  /*1e080*/  LEA R24, P5, R29.reuse, R3.reuse, 0x1 ;  /* 0x000000031d187211 */ /* 0x0c1fe200078a08ff */
[----:B------:R0:W-:Y:S03]  /*1e090*/  STL.64 [R1+0x2f8], R18 ;  /* 0x0002f81201007387 */ /* 0x0001e60000100a00 */
[----:B------:R-:W-:Y:S02]  /*1e0a0*/  LEA.HI.X.SX32 R25, R29, R0, 0x1, P5 ;  /* 0x000000001d197211 */ /* 0x000fe400028f0eff */
[----:B0-----:R-:W-:-:S04]  /*1e0b0*/  LEA R18, P6, R26, R3, 0x1 ;  /* 0x000000031a127211 */ /* 0x001fc800078c08ff */
[-C--:B------:R-:W-:Y:S01]  /*1e0c0*/  LEA.HI.X.SX32 R19, R26, R0.reuse, 0x1, P6 ;  /* 0x000000001a137211 */ /* 0x080fe200030f0eff */
[----:B------:R0:W-:Y:S04]  /*1e0d0*/  STL.64 [R1+0x2e8], R24 ;  /* 0x0002e81801007387 */ /* 0x0001e80000100a00 */
[----:B------:R1:W-:Y:S01]  /*1e0e0*/  STL.64 [R1+0x2d8], R18 ;  /* 0x0002d81201007387 */ /* 0x0003e20000100a00 */
[CC--:B0-----:R-:W-:Y:S02]  /*1e0f0*/  LEA R24, P5, R20.reuse, R3.reuse, 0x1 ;  /* 0x0000000314187211 */ /* 0x0c1fe400078a08ff */
[----:B-1----:R-:W-:Y:S02]  /*1e100*/  LEA R18, P6, R17, R3, 0x1 ;  /* 0x0000000311127211 */ /* 0x002fe400078c08ff */
[----:B------:R-:W-:-:S02]  /*1e110*/  LEA.HI.X.SX32 R25, R20, R0, 0x1, P5 ;  /* 0x0000000014197211 */ /* 0x000fc400028f0eff */
[----:B------:R-:W-:-:S03]  /*1e120*/  LEA.HI.X.SX32 R19, R17, R0, 0x1, P6 ;  /* 0x0000000011137211 */ /* 0x000fc600030f0eff */
[----:B------:R-:W-:Y:S04]  /*1e130*/  STL.64 [R1+0x2c8], R24 ;  /* 0x0002c81801007387 */ /* 0x000fe80000100a00 */
[----:B------:R0:W-:Y:S04]  /*1e140*/  STL.64 [R1+0x2b8], R18 ;  /* 0x0002b81201007387 */ /* 0x0001e80000100a00 */
[----:B0-----:R-:W2:Y:S01]  /*1e150*/  LDL.LU.64 R18, [R1+0xe00] ;  /* 0x000e000001127983 */ /* 0x001ea20000300a00 */
[----:B------:R-:W-:-:S05]  /*1e160*/  IMAD R29, R21, 0x4, R17 ;  /* 0x00000004151d7824 */ /* 0x000fca00078e0211 */
[----:B------:R-:W-:-:S04]  /*1e170*/  LEA R24, P5, R29, R3, 0x1 ;  /* 0x000000031d187211 */ /* 0x000fc800078a08ff */
[----:B------:R-:W-:-:S05]  /*1e180*/  LEA.HI.X.SX32 R25, R29, R0, 0x1, P5 ;  /* 0x000000001d197211 */ /* 0x000fca00028f0eff */
[----:B------:R0:W-:Y:S01]  /*1e190*/  STL.64 [R1+0x2a0], R24 ;  /* 0x0002a01801007387 */ /* 0x0001e20000100a00 */
[----:B--2---:R-:W-:Y:S01]  /*1e1a0*/  LEA R20, P6, R18, R3, 0x1 ;  /* 0x0000000312147211 */ /* 0x004fe200078c08ff */
[----:B------:R-:W-:-:S03]  /*1e1b0*/  IMAD R26, R21, 0x4, R18 ;  /* 0x00000004151a7824 */ /* 0x000fc600078e0212 */
[----:B------:R-:W-:Y:S02]  /*1e1c0*/  LEA.HI.X.SX32 R21, R18, R0, 0x1, P6 ;  /* 0x0000000012157211 */ /* 0x000fe400030f0eff */
[----:B0-----:R-:W-:-:S03]  /*1e1d0*/  LEA R24, P5, R26, R3, 0x1 ;  /* 0x000000031a187211 */ /* 0x001fc600078a08ff */
[----:B------:R0:W-:Y:S01]  /*1e1e0*/  STL.64 [R1+0x290], R20 ;  /* 0x0002901401007387 */ /* 0x0001e20000100a00 */
[----:B------:R-:W-:Y:S02]  /*1e1f0*/  LEA.HI.X.SX32 R25, R26, R0, 0x1, P5 ;  /* 0x000000001a197211 */ /* 0x000fe400028f0eff */
[----:B0-----:R-:W-:-:S04]  /*1e200*/  LEA R20, P6, R19, R3, 0x1 ;  /* 0x0000000313147211 */ /* 0x001fc800078c08ff */
[----:B------:R-:W-:Y:S01]  /*1e210*/  LEA.HI.X.SX32 R21, R19, R0, 0x1, P6 ;  /* 0x0000000013157211 */ /* 0x000fe200030f0eff */
[----:B------:R-:W-:Y:S04]  /*1e220*/  STL.64 [R1+0x280], R24 ;  /* 0x0002801801007387 */ /* 0x000fe80000100a00 */
[----:B------:R0:W-:Y:S04]  /*1e230*/  STL.64 [R1+0x270], R20 ;  /* 0x0002701401007387 */ /* 0x0001e80000100a00 */
[----:B0-----:R-:W2:Y:S01]  /*1e240*/  LDL.LU.64 R20, [R1+0xdf8] ;  /* 0x000df80001147983 */ /* 0x001ea20000300a00 */
[----:B------:R-:W-:-:S02]  /*1e250*/  IMAD R13, R8, 0x4, R12 ;  /* 0x00000004080d7824 */ /* 0x000fc400078e020c */
[----:B------:R-:W-:-:S03]  /*1e260*/  IMAD R2, R27, 0x4, R19 ;  /* 0x000000041b027824 */ /* 0x000fc600078e0213 */
[----:B------:R-:W-:-:S04]  /*1e270*/  LEA R14, R8, R13, 0x2 ;  /* 0x0000000d080e7211 */ /* 0x000fc800078e10ff */
[----:B------:R-:W-:Y:S02]  /*1e280*/  LEA R15, R8, R14, 0x2 ;  /* 0x0000000e080f7211 */ /* 0x000fe400078e10ff */
[----:B------:R-:W-:Y:S02]  /*1e290*/  LEA R24, P5, R2, R3, 0x1 ;  /* 0x0000000302187211 */ /* 0x000fe400078a08ff */
[----:B------:R-:W-:Y:S02]  /*1e2a0*/  LEA R16, R8, R15, 0x2 ;  /* 0x0000000f08107211 */ /* 0x000fe400078e10ff */
[----:B------:R-:W-:Y:S02]  /*1e2b0*/  LEA.HI.X.SX32 R25, R2, R0, 0x1, P5 ;  /* 0x0000000002197211 */ /* 0x000fe400028f0eff */
[----:B------:R-:W-:-:S03]  /*1e2c0*/  LEA R17, R8, R16, 0x2 ;  /* 0x0000001008117211 */ /* 0x000fc600078e10ff */
[----:B------:R0:W-:Y:S01]  /*1e2d0*/  STL.64 [R1+0x260], R24 ;  /* 0x0002601801007387 */ /* 0x0001e20000100a00 */
[----:B------:R-:W-:-:S04]  /*1e2e0*/  LEA R18, R8, R17, 0x2 ;  /* 0x0000001108127211 */ /* 0x000fc800078e10ff */
[----:B------:R-:W-:Y:S01]  /*1e2f0*/  LEA R19, R8, R18, 0x2 ;  /* 0x0000001208137211 */ /* 0x000fe200078e10ff */
[----:B--2---:R-:W-:Y:S01]  /*1e300*/  IMAD R29, R27, 0x4, R20 ;  /* 0x000000041b1d7824 */ /* 0x004fe200078e0214 */
[----:B------:R-:W-:-:S04]  /*1e310*/  LEA R26, P6, R20, R3, 0x1 ;  /* 0x00000003141a7211 */ /* 0x000fc800078c08ff */
[C---:B0-----:R-:W-:Y:S02]  /*1e320*/  LEA R24, P5, R29.reuse, R3, 0x1 ;  /* 0x000000031d187211 */ /* 0x041fe400078a08ff */
[-C--:B------:R-:W-:Y:S02]  /*1e330*/  LEA.HI.X.SX32 R27, R20, R0.reuse, 0x1, P6 ;  /* 0x00000000141b7211 */ /* 0x080fe400030f0eff */
[----:B------:R-:W-:Y:S02]  /*1e340*/  LEA.HI.X.SX32 R25, R29, R0, 0x1, P5 ;  /* 0x000000001d197211 */ /* 0x000fe400028f0eff */
[----:B------:R-:W-:Y:S01]  /*1e350*/  LEA R6, R7, R21, 0x2 ;  /* 0x0000001507067211 */ /* 0x000fe200078e10ff */
[----:B------:R0:W-:Y:S04]  /*1e360*/  STL.64 [R1+0x2b0], R26 ;  /* 0x0002b01a01007387 */ /* 0x0001e80000100a00 */
[----:B------:R-:W-:Y:S04]  /*1e370*/  STL.64 [R1+0xdb8], R18 ;  /* 0x000db81201007387 */ /* 0x000fe80000100a00 */
[----:B------:R-:W2:Y:S01]  /*1e380*/  LDL.LU R29, [R1+0x18] ;  /* 0x00001800011d7983 */ /* 0x000ea20000300800 */
[----:B0-----:R-:W-:-:S03]  /*1e390*/  LEA R26, P6, R21, R3, 0x1 ;  /* 0x00000003151a7211 */ /* 0x001fc600078c08ff */
[----:B------:R0:W-:Y:S01]  /*1e3a0*/  STL.64 [R1+0x310], R24 ;  /* 0x0003101801007387 */ /* 0x0001e20000100a00 */
[----:B------:R-:W-:Y:S02]  /*1e3b0*/  LEA.HI.X.SX32 R27, R21, R0, 0x1, P6 ;  /* 0x00000000151b7211 */ /* 0x000fe400030f0eff */
[----:B0-----:R-:W-:-:S03]  /*1e3c0*/  LEA R24, P5, R6, R3, 0x1 ;  /* 0x0000000306187211 */ /* 0x001fc600078a08ff */
[----:B------:R0:W-:Y:S01]  /*1e3d0*/  STL.64 [R1+0x340], R26 ;  /* 0x0003401a01007387 */ /* 0x0001e20000100a00 */
[----:B------:R-:W-:-:S03]  /*1e3e0*/  LEA.HI.X.SX32 R25, R6, R0, 0x1, P5 ;  /* 0x0000000006197211 */ /* 0x000fc600028f0eff */
[----:B0-----:R-:W3:Y:S04]  /*1e3f0*/  LDL.LU.64 R26, [R1+0xdf0] ;  /* 0x000df000011a7983 */ /* 0x001ee80000300a00 */
[----:B------:R-:W4:Y:S04]  /*1e400*/  LDL.LU R2, [R1+0x14] ;  /* 0x0000140001027983 */ /* 0x000f280000300800 */
[----:B------:R0:W-:Y:S04]  /*1e410*/  STL.64 [R1+0x330], R24 ;  /* 0x0003301801007387 */ /* 0x0001e80000100a00 */
[----:B0-----:R-:W2:Y:S01]  /*1e420*/  LDL.LU.64 R24, [R1+0xde8] ;  /* 0x000de80001187983 */ /* 0x001ea20000300a00 */
[----:B------:R-:W-:-:S02]  /*1e430*/  IMAD R20, R8, 0x4, R19 ;  /* 0x0000000408147824 */ /* 0x000fc400078e0213 */
[----:B------:R-:W0:Y:S01]  /*1e440*/  LDC R19, c[0x0][0x3e8] ;  /* 0x0000fa00ff137b82 */ /* 0x000e220000000800 */
[----:B------:R-:W-:Y:S01]  /*1e450*/  IMAD R7, R7, 0x4, R22 ;  /* 0x0000000407077824 */ /* 0x000fe200078e0216 */
[----:B------:R-:W-:-:S04]  /*1e460*/  LEA R18, P6, R22, R3, 0x1 ;  /* 0x0000000316127211 */ /* 0x000fc800078c08ff */
[----:B------:R-:W-:Y:S01]  /*1e470*/  LEA R6, P5, R7, R3, 0x1 ;  /* 0x0000000307067211 */ /* 0x000fe200078a08ff */
[----:B0-----:R-:W-:Y:S01]  /*1e480*/  IMAD R7, R19, 0x4, R22 ;  /* 0x0000000413077824 */ /* 0x001fe200078e0216 */
[----:B------:R-:W-:-:S04]  /*1e490*/  LEA.HI.X.SX32 R19, R22, R0, 0x1, P6 ;  /* 0x0000000016137211 */ /* 0x000fc800030f0eff */
[----:B------:R-:W-:Y:S01]  /*1e4a0*/  LEA.HI.X.SX32 R7, R7, R0, 0x1, P5 ;  /* 0x0000000007077211 */ /* 0x000fe200028f0eff */
[----:B------:R0:W-:Y:S04]  /*1e4b0*/  STL.64 [R1+0x320], R18 ;  /* 0x0003201201007387 */ /* 0x0001e80000100a00 */
[----:B------:R-:W-:Y:S01]  /*1e4c0*/  STL.64 [R1+0x300], R6 ;  /* 0x0003000601007387 */ /* 0x000fe20000100a00 */
[----:B0-----:R-:W-:-:S04]  /*1e4d0*/  LEA R18, P6, R23, R3, 0x1 ;  /* 0x0000000317127211 */ /* 0x001fc800078c08ff */
[----:B------:R-:W-:Y:S02]  /*1e4e0*/  LEA.HI.X.SX32 R19, R23, R0, 0x1, P6 ;  /* 0x0000000017137211 */ /* 0x000fe400030f0eff */
[----:B------:R-:W-:-:S03]  /*1e4f0*/  LEA R21, R8, R20, 0x2 ;  /* 0x0000001408157211 */ /* 0x000fc600078e10ff */
[----:B------:R3:W-:Y:S01]  /*1e500*/  STL.64 [R1+0x2f0], R18 ;  /* 0x0002f01201007387 */ /* 0x0007e20000100a00 */
[----:B------:R-:W-:-:S05]  /*1e510*/  LEA R22, R8, R21, 0x2 ;  /* 0x0000001508167211 */ /* 0x000fca00078e10ff */
[----:B------:R-:W-:Y:S01]  /*1e520*/  IMAD R23, R8, 0x4, R22 ;  /* 0x0000000408177824 */ /* 0x000fe200078e0216 */
[-C--:B---3--:R-:W-:Y:S02]  /*1e530*/  LEA R18, P6, R27, R3.reuse, 0x1 ;  /* 0x000000031b127211 */ /* 0x088fe400078c08ff */
[----:B--2---:R-:W-:-:S04]  /*1e540*/  LEA R6, P5, R24, R3, 0x1 ;  /* 0x0000000318067211 */ /* 0x004fc800078a08ff */
[-C--:B------:R-:W-:Y:S02]  /*1e550*/  LEA.HI.X.SX32 R7, R24, R0.reuse, 0x1, P5 ;  /* 0x0000000018077211 */ /* 0x080fe400028f0eff */
[----:B------:R-:W0:Y:S01]  /*1e560*/  LDC R24, c[0x0][0x3e8] ;  /* 0x0000fa00ff187b82 */ /* 0x000e220000000800 */
[----:B------:R-:W-:Y:S02]  /*1e570*/  LEA.HI.X.SX32 R19, R27, R0, 0x1, P6 ;  /* 0x000000001b137211 */ /* 0x000fe400030f0eff */
[----:B------:R1:W-:Y:S04]  /*1e580*/  STL.64 [R1+0x2e0], R6 ;  /* 0x0002e00601007387 */ /* 0x0003e80000100a00 */
[----:B------:R-:W2:Y:S04]  /*1e590*/  LDL.LU R27, [R1+0x24] ;  /* 0x00002400011b7983 */ /* 0x000ea80000300800 */
[----:B------:R3:W-:Y:S01]  /*1e5a0*/  STL.64 [R1+0x2d0], R18 ;  /* 0x0002d01201007387 */ /* 0x0007e20000100a00 */
[----:B-1----:R-:W-:-:S04]  /*1e5b0*/  LEA R6, P5, R25, R3, 0x1 ;  /* 0x0000000319067211 */ /* 0x002fc800078a08ff */
[----:B------:R-:W-:Y:S01]  /*1e5c0*/  LEA.HI.X.SX32 R7, R25, R0, 0x1, P5 ;  /* 0x0000000019077211 */ /* 0x000fe200028f0eff */
[----:B------:R-:W-:Y:S01]  /*1e5d0*/  STL.64 [R1+0xdb0], R22 ;  /* 0x000db01601007387 */ /* 0x000fe20000100a00 */
[----:B---3--:R-:W-:Y:S01]  /*1e5e0*/  IMAD.MOV.U32 R19, RZ, RZ, R11 ;  /* 0x000000ffff137224 */ /* 0x008fe200078e000b */
[----:B------:R-:W-:Y:S02]  /*1e5f0*/  MOV R18, R10 ;  /* 0x0000000a00127202 */ /* 0x000fe40000000f00 */
[----:B0-----:R-:W-:Y:S02]  /*1e600*/  LEA R11, R24, R26, 0x2 ;  /* 0x0000001a180b7211 */ /* 0x001fe400078e10ff */
[-C--:B------:R-:W-:Y:S01]  /*1e610*/  LEA R10, P6, R26, R3.reuse, 0x1 ;  /* 0x000000031a0a7211 */ /* 0x080fe200078c08ff */
[----:B------:R0:W-:Y:S02]  /*1e620*/  STL.64 [R1+0x2c0], R6 ;  /* 0x0002c00601007387 */ /* 0x0001e40000100a00 */
[----:B0-----:R-:W-:-:S02]  /*1e630*/  LEA R6, P5, R11, R3, 0x1 ;  /* 0x000000030b067211 */ /* 0x001fc400078a08ff */
[----:B------:R-:W-:Y:S02]  /*1e640*/  MOV R7, R11 ;  /* 0x0000000b00077202 */ /* 0x000fe40000000f00 */
[----:B------:R-:W-:-:S05]  /*1e650*/  LEA.HI.X.SX32 R11, R26, R0, 0x1, P6 ;  /* 0x000000001a0b7211 */ /* 0x000fca00030f0eff */
[----:B------:R0:W-:Y:S04]  /*1e660*/  STL.64 [R1+0x2a8], R10 ;  /* 0x0002a80a01007387 */ /* 0x0001e80000100a00 */
[----:B0-----:R-:W3:Y:S04]  /*1e670*/  LDL.LU.64 R10, [R1+0xde0] ;  /* 0x000de000010a7983 */ /* 0x001ee80000300a00 */
[----:B------:R-:W3:Y:S01]  /*1e680*/  LDL.LU R26, [R1+0x1c] ;  /* 0x00001c00011a7983 */ /* 0x000ee20000300800 */
[----:B------:R-:W-:Y:S01]  /*1e690*/  IMAD.MOV.U32 R22, RZ, RZ, R4 ;  /* 0x000000ffff167224 */ /* 0x000fe200078e0004 */
[----:B------:R-:W-:Y:S01]  /*1e6a0*/  LEA.HI.X.SX32 R7, R7, R0, 0x1, P5 ;  /* 0x0000000007077211 */ /* 0x000fe200028f0eff */
[----:B------:R-:W-:Y:S01]  /*1e6b0*/  IMAD R24, R8, 0x4, R23 ;  /* 0x0000000408187824 */ /* 0x000fe200078e0217 */
[----:B------:R-:W-:-:S03]  /*1e6c0*/  MOV R23, R5 ;  /* 0x0000000500177202 */ /* 0x000fc60000000f00 */
[----:B------:R2:W-:Y:S01]  /*1e6d0*/  STL.64 [R1+0x298], R6 ;  /* 0x0002980601007387 */ /* 0x0005e20000100a00 */
[----:B------:R-:W-:Y:S01]  /*1e6e0*/  IMAD R25, R8, 0x4, R24 ;  /* 0x0000000408197824 */ /* 0x000fe200078e0218 */
[----:B--2---:R-:W-:-:S04]  /*1e6f0*/  LEA R6, P5, R27, R3, 0x1 ;  /* 0x000000031b067211 */ /* 0x004fc800078a08ff */
[----:B------:R-:W-:Y:S02]  /*1e700*/  LEA.HI.X.SX32 R7, R27, R0, 0x1, P5 ;  /* 0x000000001b077211 */ /* 0x000fe400028f0eff */
[----:B------:R-:W0:Y:S01]  /*1e710*/  LDC R27, c[0x0][0x3e8] ;  /* 0x0000fa00ff1b7b82 */ /* 0x000e220000000800 */
[----:B---3--:R-:W-:-:S04]  /*1e720*/  LEA R4, P6, R26, R3, 0x1 ;  /* 0x000000031a047211 */ /* 0x008fc800078c08ff */
[----:B------:R-:W-:-:S05]  /*1e730*/  LEA.HI.X.SX32 R5, R26, R0, 0x1, P6 ;  /* 0x000000001a057211 */ /* 0x000fca00030f0eff */
[----:B------:R1:W-:Y:S04]  /*1e740*/  STL.64 [R1+0x288], R4 ;  /* 0x0002880401007387 */ /* 0x0003e80000100a00 */
[----:B------:R-:W-:Y:S04]  /*1e750*/  STL.64 [R1+0xda8], R24 ;  /* 0x000da81801007387 */ /* 0x000fe80000100a00 */
[----:B------:R4:W-:Y:S01]  /*1e760*/  STL.64 [R1+0x278], R6 ;  /* 0x0002780601007387 */ /* 0x0009e20000100a00 */
[----:B-1----:R-:W-:-:S04]  /*1e770*/  LEA R4, P6, R29, R3, 0x1 ;  /* 0x000000031d047211 */ /* 0x002fc800078c08ff */
[----:B------:R-:W-:Y:S02]  /*1e780*/  LEA.HI.X.SX32 R5, R29, R0, 0x1, P6 ;  /* 0x000000001d057211 */ /* 0x000fe400030f0eff */
[----:B------:R-:W2:Y:S01]  /*1e790*/  LDL.LU R29, [R1+0xdd8] ;  /* 0x000dd800011d7983 */ /* 0x000ea20000300800 */
[----:B----4-:R-:W-:-:S03]  /*1e7a0*/  LEA R6, P5, R2, R3, 0x1 ;  /* 0x0000000302067211 */ /* 0x010fc600078a08ff */
[----:B------:R1:W-:Y:S01]  /*1e7b0*/  STL.64 [R1+0x268], R4 ;  /* 0x0002680401007387 */ /* 0x0003e20000100a00 */
[----:B------:R-:W-:-:S03]  /*1e7c0*/  LEA.HI.X.SX32 R7, R2, R0, 0x1, P5 ;  /* 0x0000000002077211 */ /* 0x000fc600028f0eff */
[----:B-1----:R-:W3:Y:S04]  /*1e7d0*/  LDL.LU.64 R4, [R1+0xdd0] ;  /* 0x000dd00001047983 */ /* 0x002ee80000300a00 */
[----:B------:R-:W4:Y:S01]  /*1e7e0*/  LDL.LU R2, [R1+0xdcc] ;  /* 0x000dcc0001027983 */ /* 0x000f220000300800 */
[----:B------:R-:W-:Y:S01]  /*1e7f0*/  LEA R26, R8, R25, 0x2 ;  /* 0x00000019081a7211 */ /* 0x000fe200078e10ff */
[----:B0-----:R-:W-:Y:S01]  /*1e800*/  IMAD R25, R27, 0x4, R28 ;  /* 0x000000041b197824 */ /* 0x001fe200078e021c */
[-C--:B------:R-:W-:Y:S01]  /*1e810*/  LEA R24, P6, R28, R3.reuse, 0x1 ;  /* 0x000000031c187211 */ /* 0x080fe200078c08ff */
[----:B------:R0:W-:Y:S01]  /*1e820*/  STL.64 [R1+0x258], R6 ;  /* 0x0002580601007387 */ /* 0x0001e20000100a00 */
[----:B------:R-:W-:Y:S02]  /*1e830*/  LEA R27, R8, R26, 0x2 ;  /* 0x0000001a081b7211 */ /* 0x000fe400078e10ff */
[----:B0-----:R-:W-:Y:S01]  /*1e840*/  LEA R6, P5, R25, R3, 0x1 ;  /* 0x0000000319067211 */ /* 0x001fe200078a08ff */
[----:B------:R-:W-:Y:S01]  /*1e850*/  IMAD.MOV.U32 R7, RZ, RZ, R25 ;  /* 0x000000ffff077224 */ /* 0x000fe200078e0019 */
[----:B------:R-:W-:-:S02]  /*1e860*/  LEA.HI.X.SX32 R25, R28, R0, 0x1, P6 ;  /* 0x000000001c197211 */ /* 0x000fc400030f0eff */
[----:B------:R-:W-:-:S03]  /*1e870*/  LEA R28, R8, R27, 0x2 ;  /* 0x0000001b081c7211 */ /* 0x000fc600078e10ff */
[----:B------:R-:W-:Y:S04]  /*1e880*/  STL.64 [R1+0x250], R24 ;  /* 0x0002501801007387 */ /* 0x000fe80000100a00 */
[----:B------:R0:W-:Y:S01]  /*1e890*/  STL.64 [R1+0xda0], R26 ;  /* 0x000da01a01007387 */ /* 0x0001e20000100a00 */
[----:B------:R-:W-:Y:S01]  /*1e8a0*/  LEA.HI.X.SX32 R7, R7, R0, 0x1, P5 ;  /* 0x0000000007077211 */ /* 0x000fe200028f0eff */
[----:B0-----:R-:W0:Y:S04]  /*1e8b0*/  LDC R27, c[0x0][0x3e8] ;  /* 0x0000fa00ff1b7b82 */ /* 0x001e280000000800 */
[----:B------:R1:W-:Y:S01]  /*1e8c0*/  STL.64 [R1+0x248], R6 ;  /* 0x0002480601007387 */ /* 0x0003e20000100a00 */
[----:B--2---:R-:W-:Y:S01]  /*1e8d0*/  IMAD R26, R8, 0x4, R29 ;  /* 0x00000004081a7824 */ /* 0x004fe200078e021d */
[----:B------:R-:W-:-:S04]  /*1e8e0*/  LEA R24, P6, R29, R3, 0x1 ;  /* 0x000000031d187211 */ /* 0x000fc800078c08ff */
[C---:B-1----:R-:W-:Y:S02]  /*1e8f0*/  LEA R6, P5, R26.reuse, R3, 0x1 ;  /* 0x000000031a067211 */ /* 0x042fe400078a08ff */
[-C--:B------:R-:W-:Y:S02]  /*1e900*/  LEA.HI.X.SX32 R25, R29, R0.reuse, 0x1, P6 ;  /* 0x000000001d197211 */ /* 0x080fe400030f0eff */
[----:B------:R-:W-:-:S03]  /*1e910*/  LEA.HI.X.SX32 R7, R26, R0, 0x1, P5 ;  /* 0x000000001a077211 */ /* 0x000fc600028f0eff */
[----:B------:R1:W-:Y:S01]  /*1e920*/  STL.64 [R1+0x240], R24 ;  /* 0x0002401801007387 */ /* 0x0003e20000100a00 */
[----:B0-----:R-:W-:-:S03]  /*1e930*/  IMAD R29, R27, 0x4, R28 ;  /* 0x000000041b1d7824 */ /* 0x001fc600078e021c */
[----:B------:R0:W-:Y:S01]  /*1e940*/  STL.64 [R1+0x238], R6 ;  /* 0x0002380601007387 */ /* 0x0001e20000100a00 */
[----:B----4-:R-:W-:Y:S02]  /*1e950*/  LEA R8, R8, R2, 0x2 ;  /* 0x0000000208087211 */ /* 0x010fe400078e10ff */
[----:B-1----:R-:W-:Y:S02]  /*1e960*/  MOV R24, R18 ;  /* 0x0000001200187202 */ /* 0x002fe40000000f00 */
[-C--:B------:R-:W-:Y:S01]  /*1e970*/  LEA R18, P6, R2, R3.reuse, 0x1 ;  /* 0x0000000302127211 */ /* 0x080fe200078c08ff */
[----:B------:R-:W-:Y:S01]  /*1e980*/  IMAD.MOV.U32 R25, RZ, RZ, R19 ;  /* 0x000000ffff197224 */ /* 0x000fe200078e0013 */
[----:B0-----:R-:W-:Y:S02]  /*1e990*/  LEA R6, P5, R8, R3, 0x1 ;  /* 0x0000000308067211 */ /* 0x001fe400078a08ff */
[-C--:B------:R-:W-:Y:S01]  /*1e9a0*/  LEA.HI.X.SX32 R19, R2, R0.reuse, 0x1, P6 ;  /* 0x0000000002137211 */ /* 0x080fe200030f0eff */
[----:B---3--:R-:W-:Y:S01]  /*1e9b0*/  IMAD R26, R27, 0x4, R4 ;  /* 0x000000041b1a7824 */ /* 0x008fe200078e0204 */
[----:B------:R-:W-:-:S03]  /*1e9c0*/  LEA.HI.X.SX32 R7, R8, R0, 0x1, P5 ;  /* 0x0000000008077211 */ /* 0x000fc600028f0eff */
[----:B------:R0:W-:Y:S04]  /*1e9d0*/  STL.64 [R1+0x230], R18 ;  /* 0x0002301201007387 */ /* 0x0001e80000100a00 */
[----:B------:R1:W-:Y:S04]  /*1e9e0*/  STL.64 [R1+0xd98], R28 ;  /* 0x000d981c01007387 */ /* 0x0003e80000100a00 */
[----:B------:R-:W2:Y:S01]  /*1e9f0*/  LDL.LU R8, [R1+0xdc8] ;  /* 0x000dc80001087983 */ /* 0x000ea20000300800 */
[----:B0-----:R-:W-:-:S03]  /*1ea00*/  LEA R18, P6, R4, R3, 0x1 ;  /* 0x0000000304127211 */ /* 0x001fc600078c08ff */
[----:B------:R0:W-:Y:S01]  /*1ea10*/  STL.64 [R1+0x228], R6 ;  /* 0x0002280601007387 */ /* 0x0001e20000100a00 */
[----:B------:R-:W-:Y:S01]  /*1ea20*/  LEA.HI.X.SX32 R19, R4, R0, 0x1, P6 ;  /* 0x0000000004137211 */ /* 0x000fe200030f0eff */
[----:B-1----:R-:W1:Y:S01]  /*1ea30*/  LDC R28, c[0x0][0x3e8] ;  /* 0x0000fa00ff1c7b82 */ /* 0x002e620000000800 */
[----:B0-----:R-:W-:-:S04]  /*1ea40*/  LEA R6, P5, R26, R3, 0x1 ;  /* 0x000000031a067211 */ /* 0x001fc800078a08ff */
[----:B------:R-:W-:Y:S01]  /*1ea50*/  LEA.HI.X.SX32 R7, R26, R0, 0x1, P5 ;  /* 0x000000001a077211 */ /* 0x000fe200028f0eff */
[----:B------:R0:W-:Y:S04]  /*1ea60*/  STL.64 [R1+0x220], R18 ;  /* 0x0002201201007387 */ /* 0x0001e80000100a00 */
[----:B------:R3:W-:Y:S01]  /*1ea70*/  STL.64 [R1+0x218], R6 ;  /* 0x0002180601007387 */ /* 0x0007e20000100a00 */
[----:B0-----:R-:W0:Y:S03]  /*1ea80*/  LDC R19, c[0x0][0x3e8] ;  /* 0x0000fa00ff137b82 */ /* 0x001e260000000800 */
[----:B---3--:R-:W3:Y:S01]  /*1ea90*/  LDL.LU.64 R6, [R1+0xdc0] ;  /* 0x000dc00001067983 */ /* 0x008ee20000300a00 */
[----:B------:R-:W-:-:S02]  /*1eaa0*/  LEA R2, R27, R29, 0x2 ;  /* 0x0000001d1b027211 */ /* 0x000fc400078e10ff */
[----:B------:R-:W-:Y:S02]  /*1eab0*/  LEA R27, R27, R5, 0x2 ;  /* 0x000000051b1b7211 */ /* 0x000fe400078e10ff */
[-C--:B------:R-:W-:Y:S02]  /*1eac0*/  LEA R18, P6, R5, R3.reuse, 0x1 ;  /* 0x0000000305127211 */ /* 0x080fe400078c08ff */
[----:B------:R-:W-:Y:S02]  /*1ead0*/  LEA R26, P5, R27, R3, 0x1 ;  /* 0x000000031b1a7211 */ /* 0x000fe400078a08ff */
[----:B0-----:R-:W-:Y:S02]  /*1eae0*/  LEA R27, R19, R5, 0x2 ;  /* 0x00000005131b7211 */ /* 0x001fe400078e10ff */
[----:B------:R-:W-:-:S05]  /*1eaf0*/  LEA.HI.X.SX32 R19, R5, R0, 0x1, P6 ;  /* 0x0000000005137211 */ /* 0x000fca00030f0eff */
[----:B------:R3:W-:Y:S01]  /*1eb00*/  STL.64 [R1+0x210], R18 ;  /* 0x0002101201007387 */ /* 0x0007e20000100a00 */
[----:B------:R-:W-:-:S05]  /*1eb10*/  LEA.HI.X.SX32 R27, R27, R0, 0x1, P5 ;  /* 0x000000001b1b7211 */ /* 0x000fca00028f0eff */
[----:B------:R0:W-:Y:S01]  /*1eb20*/  STL.64 [R1+0x208], R26 ;  /* 0x0002081a01007387 */ /* 0x0001e20000100a00 */
[----:B-1----:R-:W-:-:S04]  /*1eb30*/  IMAD R4, R28, 0x4, R2 ;  /* 0x000000041c047824 */ /* 0x002fc800078e0202 */
[----:B------:R-:W-:Y:S01]  /*1eb40*/  IMAD R5, R28, 0x4, R4 ;  /* 0x000000041c057824 */ /* 0x000fe200078e0204 */
[----:B---3--:R-:W-:-:S04]  /*1eb50*/  LEA R18, P6, R6, R3, 0x1 ;  /* 0x0000000306127211 */ /* 0x008fc800078c08ff */
[----:B------:R-:W-:Y:S02]  /*1eb60*/  LEA.HI.X.SX32 R19, R6, R0, 0x1, P6 ;  /* 0x0000000006137211 */ /* 0x000fe400030f0eff */
[----:B0-----:R-:W-:-:S03]  /*1eb70*/  LEA R26, P5, R7, R3, 0x1 ;  /* 0x00000003071a7211 */ /* 0x001fc600078a08ff */
[----:B------:R2:W-:Y:S01]  /*1eb80*/  STL.64 [R1+0x200], R18 ;  /* 0x0002001201007387 */ /* 0x0005e20000100a00 */
[----:B------:R-:W-:Y:S02]  /*1eb90*/  LEA.HI.X.SX32 R27, R7, R0, 0x1, P5 ;  /* 0x00000000071b7211 */ /* 0x000fe400028f0eff */
[----:B--2---:R-:W-:-:S04]  /*1eba0*/  LEA R18, P6, R8, R3, 0x1 ;  /* 0x0000000308127211 */ /* 0x004fc800078c08ff */
[----:B------:R-:W-:Y:S01]  /*1ebb0*/  LEA.HI.X.SX32 R19, R8, R0, 0x1, P6 ;  /* 0x0000000008137211 */ /* 0x000fe200030f0eff */
[----:B------:R0:W-:Y:S04]  /*1ebc0*/  STL.64 [R1+0x1f8], R26 ;  /* 0x0001f81a01007387 */ /* 0x0001e80000100a00 */
[----:B------:R1:W-:Y:S01]  /*1ebd0*/  STL.64 [R1+0x1f0], R18 ;  /* 0x0001f01201007387 */ /* 0x0003e20000100a00 */
[----:B------:R-:W-:Y:S02]  /*1ebe0*/  LEA R6, R28, R5, 0x2 ;  /* 0x000000051c067211 */ /* 0x000fe400078e10ff */
[-C--:B0-----:R-:W-:Y:S02]  /*1ebf0*/  LEA R26, P5, R9, R3.reuse, 0x1 ;  /* 0x00000003091a7211 */ /* 0x081fe400078a08ff */
[----:B-1----:R-:W-:-:S02]  /*1ec00*/  LEA R18, P6, R10, R3, 0x1 ;  /* 0x000000030a127211 */ /* 0x002fc400078c08ff */
[-C--:B------:R-:W-:Y:S02]  /*1ec10*/  LEA.HI.X.SX32 R27, R9, R0.reuse, 0x1, P5 ;  /* 0x00000000091b7211 */ /* 0x080fe400028f0eff */
[----:B------:R-:W-:-:S03]  /*1ec20*/  LEA.HI.X.SX32 R19, R10, R0, 0x1, P6 ;  /* 0x000000000a137211 */ /* 0x000fc600030f0eff */
[----:B------:R0:W-:Y:S01]  /*1ec30*/  STL.64 [R1+0x1e8], R26 ;  /* 0x0001e81a01007387 */ /* 0x0001e20000100a00 */
[----:B------:R-:W-:-:S03]  /*1ec40*/  IMAD R7, R28, 0x4, R6 ;  /* 0x000000041c077824 */ /* 0x000fc600078e0206 */
[----:B------:R1:W-:Y:S01]  /*1ec50*/  STL.64 [R1+0x1e0], R18 ;  /* 0x0001e01201007387 */ /* 0x0003e20000100a00 */
[CC--:B0-----:R-:W-:Y:S02]  /*1ec60*/  LEA R26, P5, R11.reuse, R3.reuse, 0x1 ;  /* 0x000000030b1a7211 */ /* 0x0c1fe400078a08ff */
[C---:B-1----:R-:W-:Y:S02]  /*1ec70*/  LEA R18, P6, R12.reuse, R3, 0x1 ;  /* 0x000000030c127211 */ /* 0x042fe400078c08ff */
[-C--:B------:R-:W-:Y:S02]  /*1ec80*/  LEA.HI.X.SX32 R27, R11, R0.reuse, 0x1, P5 ;  /* 0x000000000b1b7211 */ /* 0x080fe400028f0eff */
[----:B------:R-:W-:Y:S01]  /*1ec90*/  LEA.HI.X.SX32 R19, R12, R0, 0x1, P6 ;  /* 0x000000000c137211 */ /* 0x000fe200030f0eff */
[----:B------:R0:W-:Y:S01]  /*1eca0*/  STL.64 [R1+0xd90], R6 ;  /* 0x000d900601007387 */ /* 0x0001e20000100a00 */
[----:B------:R-:W-:-:S03]  /*1ecb0*/  LEA R8, R28, R7, 0x2 ;  /* 0x000000071c087211 */ /* 0x000fc600078e10ff */
[----:B0-----:R-:W2:Y:S04]  /*1ecc0*/  LDL.LU.64 R6, [R1+0x378] ;  /* 0x0003780001067983 */ /* 0x001ea80000300a00 */
[----:B------:R-:W-:Y:S04]  /*1ecd0*/  STL.64 [R1+0x1d8], R26 ;  /* 0x0001d81a01007387 */ /* 0x000fe80000100a00 */
[----:B------:R0:W-:Y:S04]  /*1ece0*/  STL.64 [R1+0x1d0], R18 ;  /* 0x0001d01201007387 */ /* 0x0001e80000100a00 */
[----:B0-----:R-:W3:Y:S01]  /*1ecf0*/  LDL.LU.64 R18, [R1+0xdb8] ;  /* 0x000db80001127983 */ /* 0x001ee20000300a00 */
[----:B------:R-:W-:Y:S01]  /*1ed00*/  IMAD.MOV.U32 R26, RZ, RZ, R22 ;  /* 0x000000ffff1a7224 */ /* 0x000fe200078e0016 */
[----:B------:R-:W-:-:S02]  /*1ed10*/  LEA R22, P5, R13, R3, 0x1 ;  /* 0x000000030d167211 */ /* 0x000fc400078a08ff */
[----:B------:R-:W-:Y:S02]  /*1ed20*/  MOV R27, R23 ;  /* 0x00000017001b7202 */ /* 0x000fe40000000f00 */
[----:B------:R-:W-:Y:S02]  /*1ed30*/  LEA.HI.X.SX32 R23, R13, R0, 0x1, P5 ;  /* 0x000000000d177211 */ /* 0x000fe400028f0eff */
[----:B------:R-:W-:-:S03]  /*1ed40*/  LEA R10, P6, R14, R3, 0x1 ;  /* 0x000000030e0a7211 */ /* 0x000fc600078c08ff */
[----:B------:R0:W-:Y:S01]  /*1ed50*/  STL.64 [R1+0x1c8], R22 ;  /* 0x0001c81601007387 */ /* 0x0001e20000100a00 */
[----:B------:R-:W-:Y:S01]  /*1ed60*/  LEA.HI.X.SX32 R11, R14, R0, 0x1, P6 ;  /* 0x000000000e0b7211 */ /* 0x000fe200030f0eff */
[----:B------:R-:W-:Y:S01]  /*1ed70*/  IMAD R9, R28, 0x4, R8 ;  /* 0x000000041c097824 */ /* 0x000fe200078e0208 */
[----:B------:R-:W-:-:S03]  /*1ed80*/  LEA R12, P6, R16, R3, 0x1 ;  /* 0x00000003100c7211 */ /* 0x000fc600078c08ff */
[----:B------:R1:W-:Y:S01]  /*1ed90*/  STL.64 [R1+0x1c0], R10 ;  /* 0x0001c00a01007387 */ /* 0x0003e20000100a00 */
[----:B0-----:R-:W-:-:S03]  /*1eda0*/  LEA R22, P5, R15, R3, 0x1 ;  /* 0x000000030f167211 */ /* 0x001fc600078a08ff */
[----:B------:R0:W-:Y:S01]  /*1edb0*/  STL.64 [R1+0xd88], R8 ;  /* 0x000d880801007387 */ /* 0x0001e20000100a00 */
[-C--:B------:R-:W-:Y:S02]  /*1edc0*/  LEA.HI.X.SX32 R23, R15, R0.reuse, 0x1, P5 ;  /* 0x000000000f177211 */ /* 0x080fe400028f0eff */
[----:B-1----:R-:W-:Y:S02]  /*1edd0*/  LEA R10, R28, R9, 0x2 ;  /* 0x000000091c0a7211 */ /* 0x002fe400078e10ff */
[----:B------:R-:W-:Y:S02]  /*1ede0*/  LEA.HI.X.SX32 R13, R16, R0, 0x1, P6 ;  /* 0x00000000100d7211 */ /* 0x000fe400030f0eff */
[----:B------:R-:W1:Y:S01]  /*1edf0*/  LDC R16, c[0x0][0x3e8] ;  /* 0x0000fa00ff107b82 */ /* 0x000e620000000800 */
[----:B0-----:R-:W4:Y:S04]  /*1ee00*/  LDL.LU.64 R8, [R1+0x358] ;  /* 0x0003580001087983 */ /* 0x001f280000300a00 */
[----:B------:R0:W-:Y:S04]  /*1ee10*/  STL.64 [R1+0x1b8], R22 ;  /* 0x0001b81601007387 */ /* 0x0001e80000100a00 */
[----:B------:R3:W-:Y:S01]  /*1ee20*/  STL.64 [R1+0x1b0], R12 ;  /* 0x0001b00c01007387 */ /* 0x0007e20000100a00 */
[----:B0-----:R-:W-:-:S04]  /*1ee30*/  LEA R22, P5, R17, R3, 0x1 ;  /* 0x0000000311167211 */ /* 0x001fc800078a08ff */
[----:B------:R-:W-:-:S05]  /*1ee40*/  LEA.HI.X.SX32 R23, R17, R0, 0x1, P5 ;  /* 0x0000000011177211 */ /* 0x000fca00028f0eff */
[----:B------:R0:W-:Y:S01]  /*1ee50*/  STL.64 [R1+0x1a8], R22 ;  /* 0x0001a81601007387 */ /* 0x0001e20000100a00 */
[CC--:B---3--:R-:W-:Y:S02]  /*1ee60*/  LEA R12, P6, R18.reuse, R3.reuse, 0x1 ;  /* 0x00000003120c7211 */ /* 0x0c8fe400078c08ff */
[CC--:B0-----:R-:W-:Y:S02]  /*1ee70*/  LEA R22, P5, R19.reuse, R3.reuse, 0x1 ;  /* 0x0000000313167211 */ /* 0x0c1fe400078a08ff */
[-C--:B------:R-:W-:Y:S02]  /*1ee80*/  LEA.HI.X.SX32 R13, R18, R0.reuse, 0x1, P6 ;  /* 0x00000000120d7211 */ /* 0x080fe400030f0eff */
[----:B------:R-:W-:Y:S01]  /*1ee90*/  LEA.HI.X.SX32 R23, R19, R0, 0x1, P5 ;  /* 0x0000000013177211 */ /* 0x000fe200028f0eff */
[----:B------:R-:W-:Y:S01]  /*1eea0*/  IMAD.MOV.U32 R18, RZ, RZ, R24 ;  /* 0x000000ffff127224 */ /* 0x000fe200078e0018 */
[-C--:B------:R-:W-:Y:S01]  /*1eeb0*/  LEA R14, P6, R20, R3.reuse, 0x1 ;  /* 0x00000003140e7211 */ /* 0x080fe200078c08ff */
[----:B------:R-:W-:Y:S01]  /*1eec0*/  STL.64 [R1+0x1a0], R12 ;  /* 0x0001a00c01007387 */ /* 0x000fe20000100a00 */
[----:B------:R-:W-:-:S02]  /*1eed0*/  LEA R24, P5, R21, R3, 0x1 ;  /* 0x0000000315187211 */ /* 0x000fc400078a08ff */
[----:B------:R-:W-:Y:S01]  /*1eee0*/  MOV R19, R25 ;  /* 0x0000001900137202 */ /* 0x000fe20000000f00 */
[----:B------:R0:W-:Y:S01]  /*1eef0*/  STL.64 [R1+0x198], R22 ;  /* 0x0001981601007387 */ /* 0x0001e20000100a00 */
[-C--:B------:R-:W-:Y:S02]  /*1ef00*/  LEA.HI.X.SX32 R15, R20, R0.reuse, 0x1, P6 ;  /* 0x00000000140f7211 */ /* 0x080fe400030f0eff */
[----:B------:R-:W-:Y:S01]  /*1ef10*/  LEA.HI.X.SX32 R25, R21, R0, 0x1, P5 ;  /* 0x0000000015197211 */ /* 0x000fe200028f0eff */
[----:B0-----:R-:W3:Y:S04]  /*1ef20*/  LDL.LU.64 R22, [R1+0xdb0] ;  /* 0x000db00001167983 */ /* 0x001ee80000300a00 */
[----:B------:R-:W-:Y:S04]  /*1ef30*/  STL.64 [R1+0x190], R14 ;  /* 0x0001900e01007387 */ /* 0x000fe80000100a00 */
[----:B------:R0:W-:Y:S04]  /*1ef40*/  STL.64 [R1+0x188], R24 ;  /* 0x0001881801007387 */ /* 0x0001e80000100a00 */
[----:B0-----:R-:W2:Y:S01]  /*1ef50*/  LDL.LU.64 R24, [R1+0xda8] ;  /* 0x000da80001187983 */ /* 0x001ea20000300a00 */
[----:B------:R-:W-:Y:S01]  /*1ef60*/  MOV R20, R26 ;  /* 0x0000001a00147202 */ /* 0x000fe20000000f00 */
[----:B------:R-:W-:Y:S01]  /*1ef70*/  IMAD.MOV.U32 R21, RZ, RZ, R27 ;  /* 0x000000ffff157224 */ /* 0x000fe200078e001b */
[----:B---3--:R-:W-:-:S02]  /*1ef80*/  LEA R14, P6, R22, R3, 0x1 ;  /* 0x00000003160e7211 */ /* 0x008fc400078c08ff */
[C---:B------:R-:W-:Y:S02]  /*1ef90*/  LEA R26, P5, R23.reuse, R3, 0x1 ;  /* 0x00000003171a7211 */ /* 0x040fe400078a08ff */
[-C--:B------:R-:W-:Y:S02]  /*1efa0*/  LEA.HI.X.SX32 R15, R22, R0.reuse, 0x1, P6 ;  /* 0x00000000160f7211 */ /* 0x080fe400030f0eff */
[----:B------:R-:W-:-:S03]  /*1efb0*/  LEA.HI.X.SX32 R27, R23, R0, 0x1, P5 ;  /* 0x00000000171b7211 */ /* 0x000fc600028f0eff */
[----:B------:R-:W-:Y:S04]  /*1efc0*/  STL.64 [R1+0x180], R14 ;  /* 0x0001800e01007387 */ /* 0x000fe80000100a00 */
[----:B------:R0:W-:Y:S01]  /*1efd0*/  STL.64 [R1+0x178], R26 ;  /* 0x0001781a01007387 */ /* 0x0001e20000100a00 */
[----:B--2---:R-:W-:-:S03]  /*1efe0*/  LEA R28, P6, R24, R3, 0x1 ;  /* 0x00000003181c7211 */ /* 0x004fc600078c08ff */
[----:B0-----:R-:W2:Y:S02]  /*1eff0*/  LDL.LU.64 R26, [R1+0xda0] ;  /* 0x000da000011a7983 */ /* 0x001ea40000300a00 */
[----:B------:R-:W-:Y:S02]  /*1f000*/  IMAD.MOV.U32 R22, RZ, RZ, R28 ;  /* 0x000000ffff167224 */ /* 0x000fe400078e001c */
[----:B------:R0:W-:Y:S01]  /*1f010*/  STL [R1+0x170], R28 ;  /* 0x0001701c01007387 */ /* 0x0001e20000100800 */
[----:B------:R-:W-:Y:S02]  /*1f020*/  MOV R23, R29 ;  /* 0x0000001d00177202 */ /* 0x000fe40000000f00 */
[----:B------:R-:W-:Y:S02]  /*1f030*/  LEA.HI.X.SX32 R23, R24, R0, 0x1, P6 ;  /* 0x0000000018177211 */ /* 0x000fe400030f0eff */
[----:B0-----:R-:W-:-:S04]  /*1f040*/  LEA R28, P5, R25, R3, 0x1 ;  /* 0x00000003191c7211 */ /* 0x001fc800078a08ff */
[----:B------:R-:W-:Y:S01]  /*1f050*/  LEA.HI.X.SX32 R29, R25, R0, 0x1, P5 ;  /* 0x00000000191d7211 */ /* 0x000fe200028f0eff */
[----:B------:R-:W-:Y:S04]  /*1f060*/  STL [R1+0x174], R23 ;  /* 0x0001741701007387 */ /* 0x000fe80000100800 */
[----:B------:R0:W-:Y:S04]  /*1f070*/  STL.64 [R1+0x168], R28 ;  /* 0x0001681c01007387 */ /* 0x0001e80000100a00 */
[----:B0-----:R-:W3:Y:S01]  /*1f080*/  LDL.LU.64 R28, [R1+0xd98] ;  /* 0x000d9800011c7983 */ /* 0x001ee20000300a00 */
[----:B-1----:R-:W-:-:S02]  /*1f090*/  IMAD R11, R16, 0x4, R10 ;  /* 0x00000004100b7824 */ /* 0x002fc400078e020a */
[----:B------:R-:W-:-:S03]  /*1f0a0*/  IMAD.MOV.U32 R22, RZ, RZ, R6 ;  /* 0x000000ffff167224 */ /* 0x000fc600078e0006 */
[----:B------:R-:W-:Y:S02]  /*1f0b0*/  LEA R12, R16, R11, 0x2 ;  /* 0x0000000b100c7211 */ /* 0x000fe400078e10ff */
[----:B------:R-:W-:-:S03]  /*1f0c0*/  MOV R23, R7 ;  /* 0x0000000700177202 */ /* 0x000fc60000000f00 */
[----:B------:R-:W-:Y:S01]  /*1f0d0*/  IMAD R13, R16, 0x4, R12 ;  /* 0x00000004100d7824 */ /* 0x000fe200078e020c */
[----:B------:R-:W-:-:S04]  /*1f0e0*/  MOV R24, R18 ;  /* 0x0000001200187202 */ /* 0x000fc80000000f00 */
[----:B------:R-:W-:Y:S01]  /*1f0f0*/  LEA R14, R16, R13, 0x2 ;  /* 0x0000000d100e7211 */ /* 0x000fe200078e10ff */
[----:B------:R-:W-:-:S04]  /*1f100*/  IMAD.MOV.U32 R25, RZ, RZ, R19 ;  /* 0x000000ffff197224 */ /* 0x000fc800078e0013 */
[----:B------:R-:W-:-:S05]  /*1f110*/  IMAD R15, R16, 0x4, R14 ;  /* 0x00000004100f7824 */ /* 0x000fca00078e020e */
[----:B------:R-:W-:Y:S02]  /*1f120*/  LEA R16, R16, R15, 0x2 ;  /* 0x0000000f10107211 */ /* 0x000fe400078e10ff */
[----:B--2---:R-:W-:-:S04]  /*1f130*/  LEA R6, P6, R26, R3, 0x1 ;  /* 0x000000031a067211 */ /* 0x004fc800078c08ff */
[----:B------:R-:W-:Y:S02]  /*1f140*/  LEA.HI.X.SX32 R7, R26, R0, 0x1, P6 ;  /* 0x000000001a077211 */ /* 0x000fe400030f0eff */
[----:B------:R-:W-:-:S03]  /*1f150*/  LEA R18, P5, R27, R3, 0x1 ;  /* 0x000000031b127211 */ /* 0x000fc600078a08ff */
[----:B------:R-:W-:Y:S01]  /*1f160*/  STL.64 [R1+0x160], R6 ;  /* 0x0001600601007387 */ /* 0x000fe20000100a00 */
[----:B------:R-:W-:-:S03]  /*1f170*/  LEA.HI.X.SX32 R19, R27, R0, 0x1, P5 ;  /* 0x000000001b137211 */ /* 0x000fc600028f0eff */
[----:B------:R0:W-:Y:S04]  /*1f180*/  STL.64 [R1+0xd80], R14 ;  /* 0x000d800e01007387 */ /* 0x0001e80000100a00 */
[----:B0-----:R-:W2:Y:S01]  /*1f190*/  LDL.LU.64 R14, [R1+0x360] ;  /* 0x00036000010e7983 */ /* 0x001ea20000300a00 */
[----:B---3--:R-:W-:-:S04]  /*1f1a0*/  LEA R6, P6, R28, R3, 0x1 ;  /* 0x000000031c067211 */ /* 0x008fc800078c08ff */
[-C--:B------:R-:W-:Y:S01]  /*1f1b0*/  LEA.HI.X.SX32 R7, R28, R0.reuse, 0x1, P6 ;  /* 0x000000001c077211 */ /* 0x080fe200030f0eff */
[----:B------:R-:W-:Y:S01]  /*1f1c0*/  STL.64 [R1+0x158], R18 ;  /* 0x0001581201007387 */ /* 0x000fe20000100a00 */
[CC--:B------:R-:W-:Y:S01]  /*1f1d0*/  LEA R26, P5, R29.reuse, R3.reuse, 0x1 ;  /* 0x000000031d1a7211 */ /* 0x0c0fe200078a08ff */
[----:B------:R-:W0:Y:S02]  /*1f1e0*/  LDC R28, c[0x0][0x3e8] ;  /* 0x0000fa00ff1c7b82 */ /* 0x000e240000000800 */
[----:B------:R1:W-:Y:S01]  /*1f1f0*/  STL.64 [R1+0x150], R6 ;  /* 0x0001500601007387 */ /* 0x0003e20000100a00 */
[----:B------:R-:W-:Y:S02]  /*1f200*/  LEA.HI.X.SX32 R27, R29, R0, 0x1, P5 ;  /* 0x000000001d1b7211 */ /* 0x000fe400028f0eff */
[----:B-1----:R-:W-:-:S04]  /*1f210*/  LEA R6, P6, R2, R3, 0x1 ;  /* 0x0000000302067211 */ /* 0x002fc800078c08ff */
[----:B------:R-:W-:Y:S01]  /*1f220*/  LEA.HI.X.SX32 R7, R2, R0, 0x1, P6 ;  /* 0x0000000002077211 */ /* 0x000fe200030f0eff */
[----:B------:R1:W-:Y:S04]  /*1f230*/  STL.64 [R1+0x148], R26 ;  /* 0x0001481a01007387 */ /* 0x0003e80000100a00 */
[----:B------:R3:W-:Y:S01]  /*1f240*/  STL.64 [R1+0x140], R6 ;  /* 0x0001400601007387 */ /* 0x0007e20000100a00 */
[----:B-1----:R-:W-:-:S03]  /*1f250*/  LEA R26, P5, R4, R3, 0x1 ;  /* 0x00000003041a7211 */ /* 0x002fc600078a08ff */
[----:B---3--:R-:W3:Y:S04]  /*1f260*/  LDL.LU.64 R6, [R1+0xd90] ;  /* 0x000d900001067983 */ /* 0x008ee80000300a00 */
[----:B------:R4:W-:Y:S01]  /*1f270*/  STL.64 [R1+0xd78], R20 ;  /* 0x000d781401007387 */ /* 0x0009e20000100a00 */
[----:B------:R-:W-:Y:S02]  /*1f280*/  LEA.HI.X.SX32 R27, R4, R0, 0x1, P5 ;  /* 0x00000000041b7211 */ /* 0x000fe400028f0eff */
[----:B----4-:R-:W-:Y:S02]  /*1f290*/  MOV R20, R8 ;  /* 0x0000000800147202 */ /* 0x010fe40000000f00 */
[----:B------:R-:W-:Y:S01]  /*1f2a0*/  LEA R8, P6, R5, R3, 0x1 ;  /* 0x0000000305087211 */ /* 0x000fe200078c08ff */
[----:B------:R-:W-:-:S03]  /*1f2b0*/  IMAD.MOV.U32 R21, RZ, RZ, R9 ;  /* 0x000000ffff157224 */ /* 0x000fc600078e0009 */
[----:B------:R-:W-:Y:S01]  /*1f2c0*/  LEA.HI.X.SX32 R9, R5, R0, 0x1, P6 ;  /* 0x0000000005097211 */ /* 0x000fe200030f0eff */
[----:B------:R-:W-:Y:S04]  /*1f2d0*/  STL.64 [R1+0xf0], R26 ;  /* 0x0000f01a01007387 */ /* 0x000fe80000100a00 */
[----:B------:R1:W-:Y:S04]  /*1f2e0*/  STL.64 [R1+0xe0], R8 ;  /* 0x0000e00801007387 */ /* 0x0003e80000100a00 */
[----:B-1----:R-:W4:Y:S01]  /*1f2f0*/  LDL.LU.64 R8, [R1+0xd88] ;  /* 0x000d880001087983 */ /* 0x002f220000300a00 */
[----:B--2---:R-:W-:Y:S01]  /*1f300*/  IMAD.MOV.U32 R26, RZ, RZ, R14 ;  /* 0x000000ffff1a7224 */ /* 0x004fe200078e000e */
[----:B------:R-:W-:-:S02]  /*1f310*/  MOV R27, R15 ;  /* 0x0000000f001b7202 */ /* 0x000fc40000000f00 */
[----:B---3--:R-:W-:-:S04]  /*1f320*/  LEA R14, P5, R6, R3, 0x1 ;  /* 0x00000003060e7211 */ /* 0x008fc800078a08ff */
[----:B------:R-:W-:Y:S02]  /*1f330*/  LEA.HI.X.SX32 R15, R6, R0, 0x1, P5 ;  /* 0x00000000060f7211 */ /* 0x000fe400028f0eff */
[----:B------:R-:W-:-:S03]  /*1f340*/  LEA R4, P6, R7, R3, 0x1 ;  /* 0x0000000307047211 */ /* 0x000fc600078c08ff */
[----:B------:R4:W-:Y:S01]  /*1f350*/  STL.64 [R1+0xd0], R14 ;  /* 0x0000d00e01007387 */ /* 0x0009e20000100a00 */
[----:B------:R-:W-:Y:S02]  /*1f360*/  LEA.HI.X.SX32 R5, R7, R0, 0x1, P6 ;  /* 0x0000000007057211 */ /* 0x000fe400030f0eff */
[----:B------:R-:W-:-:S03]  /*1f370*/  MOV R6, R20 ;  /* 0x0000001400067202 */ /* 0x000fc60000000f00 */
[----:B------:R-:W-:Y:S01]  /*1f380*/  STL.64 [R1+0xc8], R4 ;  /* 0x0000c80401007387 */ /* 0x000fe20000100a00 */
[----:B------:R-:W-:Y:S01]  /*1f390*/  IMAD.MOV.U32 R7, RZ, RZ, R21 ;  /* 0x000000ffff077224 */ /* 0x000fe200078e0015 */
[----:B----4-:R-:W-:-:S04]  /*1f3a0*/  LEA R14, P5, R8, R3, 0x1 ;  /* 0x00000003080e7211 */ /* 0x010fc800078a08ff */
[----:B------:R-:W-:Y:S02]  /*1f3b0*/  LEA.HI.X.SX32 R15, R8, R0, 0x1, P5 ;  /* 0x00000000080f7211 */ /* 0x000fe400028f0eff */
[----:B------:R-:W-:-:S03]  /*1f3c0*/  LEA R20, P6, R9, R3, 0x1 ;  /* 0x0000000309147211 */ /* 0x000fc600078c08ff */
[----:B------:R1:W-:Y:S01]  /*1f3d0*/  STL.64 [R1+0xc0], R14 ;  /* 0x0000c00e01007387 */ /* 0x0003e20000100a00 */
[----:B------:R-:W-:Y:S02]  /*1f3e0*/  LEA.HI.X.SX32 R21, R9, R0, 0x1, P6 ;  /* 0x0000000009157211 */ /* 0x000fe400030f0eff */
[----:B-1----:R-:W-:-:S04]  /*1f3f0*/  LEA R14, P5, R10, R3, 0x1 ;  /* 0x000000030a0e7211 */ /* 0x002fc800078a08ff */
[-C--:B------:R-:W-:Y:S01]  /*1f400*/  LEA.HI.X.SX32 R15, R10, R0.reuse, 0x1, P5 ;  /* 0x000000000a0f7211 */ /* 0x080fe200028f0eff */
[----:B------:R1:W-:Y:S04]  /*1f410*/  STL.64 [R1+0xb0], R20 ;  /* 0x0000b01401007387 */ /* 0x0003e80000100a00 */
[----:B------:R2:W-:Y:S01]  /*1f420*/  STL.64 [R1+0xa8], R14 ;  /* 0x0000a80e01007387 */ /* 0x0005e20000100a00 */
[CC--:B-1----:R-:W-:Y:S02]  /*1f430*/  LEA R20, P6, R11.reuse, R3.reuse, 0x1 ;  /* 0x000000030b147211 */ /* 0x0c2fe400078c08ff */
[----:B--2---:R-:W-:Y:S02]  /*1f440*/  LEA R14, P5, R12, R3, 0x1 ;  /* 0x000000030c0e7211 */ /* 0x004fe400078a08ff */
[----:B------:R-:W-:-:S02]  /*1f450*/  LEA.HI.X.SX32 R21, R11, R0, 0x1, P6 ;  /* 0x000000000b157211 */ /* 0x000fc400030f0eff */
[----:B------:R-:W-:-:S03]  /*1f460*/  LEA.HI.X.SX32 R15, R12, R0, 0x1, P5 ;  /* 0x000000000c0f7211 */ /* 0x000fc600028f0eff */
[----:B------:R-:W-:Y:S04]  /*1f470*/  STL.64 [R1+0xa0], R20 ;  /* 0x0000a01401007387 */ /* 0x000fe80000100a00 */
[----:B------:R1:W-:Y:S04]  /*1f480*/  STL.64 [R1+0x98], R14 ;  /* 0x0000980e01007387 */ /* 0x0003e80000100a00 */
[----:B-1----:R-:W2:Y:S01]  /*1f490*/  LDL.LU.64 R14, [R1+0xd80] ;  /* 0x000d8000010e7983 */ /* 0x002ea20000300a00 */
[----:B------:R-:W-:-:S04]  /*1f4a0*/  LEA R20, P6, R13, R3, 0x1 ;  /* 0x000000030d147211 */ /* 0x000fc800078c08ff */
[----:B------:R-:W-:Y:S02]  /*1f4b0*/  LEA.HI.X.SX32 R21, R13, R0, 0x1, P6 ;  /* 0x000000000d157211 */ /* 0x000fe400030f0eff */
[----:B------:R-:W-:-:S03]  /*1f4c0*/  MOV R13, R11 ;  /* 0x0000000b000d7202 */ /* 0x000fc60000000f00 */
[----:B------:R1:W-:Y:S01]  /*1f4d0*/  STL.64 [R1+0x90], R20 ;  /* 0x0000901401007387 */ /* 0x0003e20000100a00 */
[----:B0-----:R-:W-:-:S03]  /*1f4e0*/  IMAD R18, R28, 0x4, R16 ;  /* 0x000000041c127824 */ /* 0x001fc600078e0210 */
[----:B-1----:R-:W3:Y:S02]  /*1f4f0*/  LDL.LU.64 R20, [R1+0xd78] ;  /* 0x000d780001147983 */ /* 0x002ee40000300a00 */
[----:B------:R-:W-:-:S05]  /*1f500*/  LEA R2, R28, R18, 0x2 ;  /* 0x000000121c027211 */ /* 0x000fca00078e10ff */
[----:B------:R-:W-:-:S05]  /*1f510*/  IMAD R17, R28, 0x4, R2 ;  /* 0x000000041c117824 */ /* 0x000fca00078e0202 */
[----:B------:R-:W-:-:S05]  /*1f520*/  LEA R5, R28, R17, 0x2 ;  /* 0x000000111c057211 */ /* 0x000fca00078e10ff */
[----:B------:R-:W-:-:S05]  /*1f530*/  IMAD R9, R28, 0x4, R5 ;  /* 0x000000041c097824 */ /* 0x000fca00078e0205 */
[----:B------:R-:W-:-:S05]  /*1f540*/  LEA R4, R28, R9, 0x2 ;  /* 0x000000091c047211 */ /* 0x000fca00078e10ff */
[----:B------:R-:W-:Y:S01]  /*1f550*/  IMAD R8, R28, 0x4, R4 ;  /* 0x000000041c087824 */ /* 0x000fe200078e0204 */
[----:B--2---:R-:W-:-:S04]  /*1f560*/  LEA R10, P5, R14, R3, 0x1 ;  /* 0x000000030e0a7211 */ /* 0x004fc800078a08ff */
[----:B------:R-:W-:Y:S01]  /*1f570*/  LEA.HI.X.SX32 R13, R14, R0, 0x1, P5 ;  /* 0x000000000e0d7211 */ /* 0x000fe200028f0eff */
[----:B------:R0:W-:Y:S01]  /*1f580*/  STL [R1+0x88], R10 ;  /* 0x0000880a01007387 */ /* 0x0001e20000100800 */
[----:B------:R-:W-:Y:S01]  /*1f590*/  IMAD.MOV.U32 R12, RZ, RZ, R10 ;  /* 0x000000ffff0c7224 */ /* 0x000fe200078e000a */
[-C--:B------:R-:W-:Y:S02]  /*1f5a0*/  LEA R12, P5, R16, R3.reuse, 0x1 ;  /* 0x00000003100c7211 */ /* 0x080fe400078a08ff */
[----:B------:R1:W-:Y:S01]  /*1f5b0*/  STL [R1+0x8c], R13 ;  /* 0x00008c0d01007387 */ /* 0x0003e20000100800 */
[----:B0-----:R-:W-:-:S04]  /*1f5c0*/  LEA R10, P6, R15, R3, 0x1 ;  /* 0x000000030f0a7211 */ /* 0x001fc800078c08ff */
[-C--:B------:R-:W-:Y:S02]  /*1f5d0*/  LEA.HI.X.SX32 R11, R15, R0.reuse, 0x1, P6 ;  /* 0x000000000f0b7211 */ /* 0x080fe400030f0eff */
[----:B------:R-:W-:Y:S02]  /*1f5e0*/  LEA R14, P6, R18, R3, 0x1 ;  /* 0x00000003120e7211 */ /* 0x000fe400078c08ff */
[-C--:B-1----:R-:W-:Y:S01]  /*1f5f0*/  LEA.HI.X.SX32 R13, R16, R0.reuse, 0x1, P5 ;  /* 0x00000000100d7211 */ /* 0x082fe200028f0eff */
[----:B------:R-:W-:Y:S01]  /*1f600*/  STL.64 [R1+0x80], R10 ;  /* 0x0000800a01007387 */ /* 0x000fe20000100a00 */
[----:B------:R-:W-:-:S03]  /*1f610*/  LEA.HI.X.SX32 R15, R18, R0, 0x1, P6 ;  /* 0x00000000120f7211 */ /* 0x000fc600030f0eff */
[----:B------:R0:W-:Y:S04]  /*1f620*/  STL.64 [R1+0x78], R12 ;  /* 0x0000780c01007387 */ /* 0x0001e80000100a00 */
[----:B------:R1:W-:Y:S01]  /*1f630*/  STL.64 [R1+0x70], R14 ;  /* 0x0000700e01007387 */ /* 0x0003e20000100a00 */
[CC--:B0-----:R-:W-:Y:S02]  /*1f640*/  LEA R12, P5, R2.reuse, R3.reuse, 0x1 ;  /* 0x00000003020c7211 */ /* 0x0c1fe400078a08ff */
[C---:B-1----:R-:W-:Y:S02]  /*1f650*/  LEA R14, P6, R17.reuse, R3, 0x1 ;  /* 0x00000003110e7211 */ /* 0x042fe400078c08ff */
[-C--:B------:R-:W-:Y:S02]  /*1f660*/  LEA.HI.X.SX32 R13, R2, R0.reuse, 0x1, P5 ;  /* 0x00000000020d7211 */ /* 0x080fe400028f0eff */
[----:B------:R-:W-:-:S03]  /*1f670*/  LEA.HI.X.SX32 R15, R17, R0, 0x1, P6 ;  /* 0x00000000110f7211 */ /* 0x000fc600030f0eff */
[----:B------:R0:W-:Y:S04]  /*1f680*/  STL.64 [R1+0x68], R12 ;  /* 0x0000680c01007387 */ /* 0x0001e80000100a00 */
[----:B------:R1:W-:Y:S01]  /*1f690*/  STL.64 [R1+0x60], R14 ;  /* 0x0000600e01007387 */ /* 0x0003e20000100a00 */
[-C--:B0-----:R-:W-:Y:S02]  /*1f6a0*/  LEA R12, P5, R5, R3.reuse, 0x1 ;  /* 0x00000003050c7211 */ /* 0x081fe400078a08ff */
[----:B-1----:R-:W-:Y:S02]  /*1f6b0*/  LEA R14, P6, R9, R3, 0x1 ;  /* 0x00000003090e7211 */ /* 0x002fe400078c08ff */
[-C--:B------:R-:W-:Y:S02]  /*1f6c0*/  LEA.HI.X.SX32 R13, R5, R0.reuse, 0x1, P5 ;  /* 0x00000000050d7211 */ /* 0x080fe400028f0eff */
[----:B------:R-:W-:-:S03]  /*1f6d0*/  LEA.HI.X.SX32 R15, R9, R0, 0x1, P6 ;  /* 0x00000000090f7211 */ /* 0x000fc600030f0eff */
[----:B------:R0:W-:Y:S01]  /*1f6e0*/  STL.64 [R1+0x58], R12 ;  /* 0x0000580c01007387 */ /* 0x0001e20000100a00 */
[----:B------:R-:W-:Y:S01]  /*1f6f0*/  IMAD.MOV.U32 R11, RZ, RZ, R7 ;  /* 0x000000ffff0b7224 */ /* 0x000fe200078e0007 */
[----:B------:R-:W-:Y:S02]  /*1f700*/  LEA R7, R28, R8, 0x2 ;  /* 0x000000081c077211 */ /* 0x000fe400078e10ff */
[----:B------:R1:W-:Y:S01]  /*1f710*/  STL.64 [R1+0x50], R14 ;  /* 0x0000500e01007387 */ /* 0x0003e20000100a00 */
[-C--:B0-----:R-:W-:Y:S02]  /*1f720*/  LEA R12, P5, R4, R3.reuse, 0x1 ;  /* 0x00000003040c7211 */ /* 0x081fe400078a08ff */
[----:B-1----:R-:W-:Y:S02]  /*1f730*/  LEA R14, P6, R8, R3, 0x1 ;  /* 0x00000003080e7211 */ /* 0x002fe400078c08ff */
[----:B------:R-:W-:Y:S02]  /*1f740*/  LEA.HI.X.SX32 R13, R4, R0, 0x1, P5 ;  /* 0x00000000040d7211 */ /* 0x000fe400028f0eff */
[----:B------:R-:W-:Y:S01]  /*1f750*/  MOV R10, R6 ;  /* 0x00000006000a7202 */ /* 0x000fe20000000f00 */
[----:B------:R-:W-:Y:S01]  /*1f760*/  IMAD R6, R28, 0x4, R7 ;  /* 0x000000041c067824 */ /* 0x000fe200078e0207 */
[----:B------:R-:W-:Y:S01]  /*1f770*/  LEA.HI.X.SX32 R15, R8, R0, 0x1, P6 ;  /* 0x00000000080f7211 */ /* 0x000fe200030f0eff */
[----:B------:R0:W-:Y:S04]  /*1f780*/  STL.64 [R1+0x48], R12 ;  /* 0x0000480c01007387 */ /* 0x0001e80000100a00 */
[----:B------:R1:W-:Y:S01]  /*1f790*/  STL.64 [R1+0x40], R14 ;  /* 0x0000400e01007387 */ /* 0x0003e20000100a00 */
[----:B------:R-:W-:-:S02]  /*1f7a0*/  LEA R2, R28, R6, 0x2 ;  /* 0x000000061c027211 */ /* 0x000fc400078e10ff */
[CC--:B0-----:R-:W-:Y:S02]  /*1f7b0*/  LEA R12, P5, R7.reuse, R3.reuse, 0x1 ;  /* 0x00000003070c7211 */ /* 0x0c1fe400078a08ff */
[CC--:B-1----:R-:W-:Y:S02]  /*1f7c0*/  LEA R14, P6, R6.reuse, R3.reuse, 0x1 ;  /* 0x00000003060e7211 */ /* 0x0c2fe400078c08ff */
[-C--:B------:R-:W-:Y:S02]  /*1f7d0*/  LEA.HI.X.SX32 R13, R7, R0.reuse, 0x1, P5 ;  /* 0x00000000070d7211 */ /* 0x080fe400028f0eff */
[----:B------:R-:W-:Y:S01]  /*1f7e0*/  LEA.HI.X.SX32 R15, R6, R0, 0x1, P6 ;  /* 0x00000000060f7211 */ /* 0x000fe200030f0eff */
[----:B------:R-:W-:Y:S02]  /*1f7f0*/  IMAD R5, R28, 0x4, R2 ;  /* 0x000000041c057824 */ /* 0x000fe400078e0202 */
[----:B------:R0:W-:Y:S01]  /*1f800*/  STL.64 [R1+0x38], R12 ;  /* 0x0000380c01007387 */ /* 0x0001e20000100a00 */
[----:B------:R-:W-:-:S03]  /*1f810*/  LEA R18, P5, R2, R3, 0x1 ;  /* 0x0000000302127211 */ /* 0x000fc600078a08ff */
[----:B0-----:R-:W2:Y:S04]  /*1f820*/  LDL.LU R12, [R1+0x114] ;  /* 0x00011400010c7983 */ /* 0x001ea80000300800 */
[----:B------:R-:W4:Y:S04]  /*1f830*/  LDL.LU.64 R8, [R1+0x388] ;  /* 0x0003880001087983 */ /* 0x000f280000300a00 */
[----:B------:R-:W2:Y:S04]  /*1f840*/  LDL.LU.64 R16, [R1+0x380] ;  /* 0x0003800001107983 */ /* 0x000ea80000300a00 */
[----:B------:R0:W-:Y:S01]  /*1f850*/  STL.64 [R1+0x30], R14 ;  /* 0x0000300e01007387 */ /* 0x0001e20000100a00 */
[----:B------:R-:W-:Y:S01]  /*1f860*/  LEA.HI.X.SX32 R19, R2, R0, 0x1, P5 ;  /* 0x0000000002137211 */ /* 0x000fe200028f0eff */
[----:B0-----:R-:W-:Y:S01]  /*1f870*/  IMAD.MOV.U32 R14, RZ, RZ, R10 ;  /* 0x000000ffff0e7224 */ /* 0x001fe200078e000a */
[----:B------:R-:W-:-:S02]  /*1f880*/  LEA R10, P6, R5, R3, 0x1 ;  /* 0x00000003050a7211 */ /* 0x000fc400078c08ff */
[----:B------:R-:W-:Y:S02]  /*1f890*/  MOV R15, R11 ;  /* 0x0000000b000f7202 */ /* 0x000fe40000000f00 */
[----:B------:R-:W-:-:S05]  /*1f8a0*/  LEA.HI.X.SX32 R11, R5, R0, 0x1, P6 ;  /* 0x00000000050b7211 */ /* 0x000fca00030f0eff */
[----:B------:R0:W-:Y:S04]  /*1f8b0*/  STL.64 [R1+0x20], R10 ;  /* 0x0000200a01007387 */ /* 0x0001e80000100a00 */
[----:B------:R1:W-:Y:S01]  /*1f8c0*/  STL.64 [R1+0x28], R18 ;  /* 0x0000281201007387 */ /* 0x0003e20000100a00 */
[----:B0-----:R-:W-:Y:S01]  /*1f8d0*/  IMAD.MOV.U32 R11, RZ, RZ, R23 ;  /* 0x000000ffff0b7224 */ /* 0x001fe200078e0017 */
[----:B------:R-:W-:Y:S02]  /*1f8e0*/  MOV R10, R22 ;  /* 0x00000016000a7202 */ /* 0x000fe40000000f00 */
[----:B-1----:R-:W2:Y:S04]  /*1f8f0*/  LDL.LU R19, [R1+0xe8] ;  /* 0x0000e80001137983 */ /* 0x002ea80000300800 */
[----:B------:R-:W2:Y:S04]  /*1f900*/  LDL.LU R23, [R1+0x108] ;  /* 0x0001080001177983 */ /* 0x000ea80000300800 */
[----:B------:R-:W2:Y:S01]  /*1f910*/  LDL.LU R22, [R1+0x128] ;  /* 0x0001280001167983 */ /* 0x000ea20000300800 */
[----:B------:R-:W-:-:S05]  /*1f920*/  LEA R4, R28, R5, 0x2 ;  /* 0x000000051c047211 */ /* 0x000fca00078e10ff */
[----:B------:R-:W-:Y:S01]  /*1f930*/  IMAD R6, R28, 0x4, R4 ;  /* 0x000000041c067824 */ /* 0x000fe200078e0204 */
[----:B------:R-:W-:-:S04]  /*1f940*/  LEA R28, P5, R4, R3, 0x1 ;  /* 0x00000003041c7211 */ /* 0x000fc800078a08ff */
[----:B------:R-:W-:Y:S01]  /*1f950*/  LEA R2, P6, R6, R3, 0x1 ;  /* 0x0000000306027211 */ /* 0x000fe200078c08ff */
[----:B--2---:R0:W-:Y:S04]  /*1f960*/  STL.64 [R1+0xd70], R22 ;  /* 0x000d701601007387 */ /* 0x0041e80000100a00 */
[----:B0-----:R-:W2:Y:S04]  /*1f970*/  LDL.LU R22, [R1+0x124] ;  /* 0x0001240001167983 */ /* 0x001ea80000300800 */
[----:B------:R-:W2:Y:S04]  /*1f980*/  LDL.LU R23, [R1+0x134] ;  /* 0x0001340001177983 */ /* 0x000ea80000300800 */
[----:B------:R-:W2:Y:S04]  /*1f990*/  LDL.LU R18, [R1+0x138] ;  /* 0x0001380001127983 */ /* 0x000ea80000300800 */
[----:B------:R-:W2:Y:S04]  /*1f9a0*/  LDL.LU R13, [R1+0x118] ;  /* 0x00011800010d7983 */ /* 0x000ea80000300800 */
[----:B------:R-:W2:Y:S02]  /*1f9b0*/  LDL.LU R3, [R1+0x104] ;  /* 0x0001040001037983 */ /* 0x000ea40000300800 */
[----:B--2---:R-:W-:-:S02]  /*1f9c0*/  PRMT R7, R3, 0x7632, R7 ;  /* 0x0000763203077816 */ /* 0x004fc40000000007 */
[----:B------:R-:W-:-:S05]  /*1f9d0*/  LEA.HI.X.SX32 R3, R6, R0, 0x1, P6 ;  /* 0x0000000006037211 */ /* 0x000fca00030f0eff */
[----:B------:R-:W-:Y:S04]  /*1f9e0*/  STL.64 [R1+0xba8], R2 ;  /* 0x000ba80201007387 */ /* 0x000fe80000100a00 */
[----:B------:R0:W-:Y:S04]  /*1f9f0*/  STL.64 [R1+0xd18], R2 ;  /* 0x000d180201007387 */ /* 0x0001e80000100a00 */
[----:B0-----:R-:W2:Y:S01]  /*1fa00*/  LDL.LU.64 R2, [R1+0x390] ;  /* 0x0003900001027983 */ /* 0x001ea20000300a00 */
[----:B------:R-:W-:Y:S02]  /*1fa10*/  LEA.HI.X.SX32 R29, R4, R0, 0x1, P5 ;  /* 0x00000000041d7211 */ /* 0x000fe400028f0eff */
[----:B------:R-:W-:-:S03]  /*1fa20*/  PRMT R5, R22, 0x7632, R5 ;  /* 0x0000763216057816 */ /* 0x000fc60000000005 */
[----:B------:R-:W-:Y:S04]  /*1fa30*/  STL.64 [R1+0xbb0], R28 ;  /* 0x000bb01c01007387 */ /* 0x000fe80000100a00 */
[----:B------:R-:W-:Y:S04]  /*1fa40*/  STL [R1+0xd28], R5 ;  /* 0x000d280501007387 */ /* 0x000fe80000100800 */
[----:B--2---:R-:W-:Y:S04]  /*1fa50*/  STG.E.U16 desc[UR10][R2.64], R7 ;  /* 0x0000000702007986 */ /* 0x004fe8000c10150a */
[----:B----4-:R0:W-:Y:S04]  /*1fa60*/  STG.E.U16 desc[UR10][R8.64], R5 ;  /* 0x0000000508007986 */ /* 0x0101e8000c10150a */
[----:B0-----:R-:W2:Y:S04]  /*1fa70*/  LDL.LU R5, [R1+0xf8] ;  /* 0x0000f80001057983 */ /* 0x001ea80000300800 */
[----:B------:R-:W4:Y:S04]  /*1fa80*/  LDL.LU.64 R2, [R1+0x2d8] ;  /* 0x0002d80001027983 */ /* 0x000f280000300a00 */
[----:B----4-:R0:W-:Y:S04]  /*1fa90*/  STL.64 [R1+0xd20], R2 ;  /* 0x000d200201007387 */ /* 0x0101e80000100a00 */
[----:B0-----:R-:W4:Y:S01]  /*1faa0*/  LDL.LU.64 R2, [R1+0x2e8] ;  /* 0x0002e80001027983 */ /* 0x001f220000300a00 */
[----:B------:R-:W-:-:S03]  /*1fab0*/  PRMT R4, R23, 0x7632, R4 ;  /* 0x0000763217047816 */ /* 0x000fc60000000004 */
[----:B----4-:R0:W-:Y:S04]  /*1fac0*/  STL.64 [R1+0xd30], R2 ;  /* 0x000d300201007387 */ /* 0x0101e80000100a00 */
[----:B0-----:R-:W4:Y:S01]  /*1fad0*/  LDL.LU.64 R2, [R1+0x2f8] ;  /* 0x0002f80001027983 */ /* 0x001f220000300a00 */
[----:B------:R-:W-:-:S03]  /*1fae0*/  PRMT R0, R12, 0x7632, R0 ;  /* 0x000076320c007816 */ /* 0x000fc60000000000 */
[----:B------:R-:W-:Y:S04]  /*1faf0*/  STG.E.U16 desc[UR10][R16.64], R4 ;  /* 0x0000000410007986 */ /* 0x000fe8000c10150a */
[----:B------:R-:W-:Y:S04]  /*1fb00*/  STG.E.U16 desc[UR10][R10.64], R0 ;  /* 0x000000000a007986 */ /* 0x000fe8000c10150a */
[----:B------:R-:W-:Y:S04]  /*1fb10*/  STG.E.U16 desc[UR10][R24.64], R19 ;  /* 0x0000001318007986 */ /* 0x000fe8000c10150a */
[----:B----4-:R0:W-:Y:S04]  /*1fb20*/  STL [R1+0xd48], R2 ;  /* 0x000d480201007387 */ /* 0x0101e80000100800 */
[----:B0-----:R-:W3:Y:S04]  /*1fb30*/  LDL.LU R2, [R1+0xb8] ;  /* 0x0000b80001027983 */ /* 0x001ee80000300800 */
[----:B------:R0:W-:Y:S04]  /*1fb40*/  STL [R1+0xd38], R3 ;  /* 0x000d380301007387 */ /* 0x0001e80000100800 */
[----:B0-----:R-:W4:Y:S04]  /*1fb50*/  LDL.LU R3, [R1+0xd8] ;  /* 0x0000d80001037983 */ /* 0x001f280000300800 */
[----:B------:R0:W-:Y:S04]  /*1fb60*/  STL.64 [R1+0xd60], R18 ;  /* 0x000d601201007387 */ /* 0x0001e80000100a00 */
[----:B0-----:R-:W2:Y:S04]  /*1fb70*/  LDL.LU.64 R18, [R1+0x348] ;  /* 0x0003480001127983 */ /* 0x001ea80000300a00 */
[----:B--2---:R0:W-:Y:S04]  /*1fb80*/  STL.64 [R1+0xd68], R18 ;  /* 0x000d681201007387 */ /* 0x0041e80000100a00 */
[----:B0-----:R-:W2:Y:S04]  /*1fb90*/  LDL.LU.64 R18, [R1+0x350] ;  /* 0x0003500001127983 */ /* 0x001ea80000300a00 */
[----:B------:R-:W2:Y:S04]  /*1fba0*/  LDL.LU.64 R6, [R1+0x2c8] ;  /* 0x0002c80001067983 */ /* 0x000ea80000300a00 */
[----:B--2---:R0:W-:Y:S04]  /*1fbb0*/  STL.64 [R1+0xd40], R6 ;  /* 0x000d400601007387 */ /* 0x0041e80000100a00 */
[----:B0-----:R-:W2:Y:S04]  /*1fbc0*/  LDL.LU.64 R6, [R1+0x318] ;  /* 0x0003180001067983 */ /* 0x001ea80000300a00 */
[----:B--2---:R0:W-:Y:S04]  /*1fbd0*/  STL.64 [R1+0xd50], R6 ;  /* 0x000d500601007387 */ /* 0x0041e80000100a00 */
[----:B0-----:R-:W2:Y:S01]  /*1fbe0*/  LDL.LU.64 R6, [R1+0x328] ;  /* 0x0003280001067983 */ /* 0x001ea20000300a00 */
[----:B------:R-:W-:Y:S01]  /*1fbf0*/  MOV R22, R14 ;  /* 0x0000000e00167202 */ /* 0x000fe20000000f00 */
[----:B------:R-:W-:-:S02]  /*1fc00*/  IMAD.MOV.U32 R23, RZ, RZ, R15 ;  /* 0x000000ffff177224 */ /* 0x000fc400078e000f */
[----:B---3--:R-:W-:Y:S04]  /*1fc10*/  STG.E.U16 desc[UR10][R20.64], R2 ;  /* 0x0000000214007986 */ /* 0x008fe8000c10150a */
[----:B----4-:R-:W-:Y:S04]  /*1fc20*/  STG.E.U16 desc[UR10][R26.64], R3 ;  /* 0x000000031a007986 */ /* 0x010fe8000c10150a */
[----:B------:R-:W-:Y:S04]  /*1fc30*/  STG.E.U16 desc[UR10][R22.64], R5 ;  /* 0x0000000516007986 */ /* 0x000fe8000c10150a */
[----:B--2---:R0:W-:Y:S04]  /*1fc40*/  STL.64 [R1+0xd58], R6 ;  /* 0x000d580601007387 */ /* 0x0041e80000100a00 */
[----:B0-----:R-:W2:Y:S04]  /*1fc50*/  LDL.LU.64 R6, [R1+0x338] ;  /* 0x0003380001067983 */ /* 0x001ea80000300a00 */
[----:B------:R-:W3:Y:S04]  /*1fc60*/  LDL.LU.64 R28, [R1+0x2b8] ;  /* 0x0002b800011c7983 */ /* 0x000ee80000300a00 */
[----:B------:R-:W4:Y:S04]  /*1fc70*/  LDL.LU.64 R8, [R1+0x2a0] ;  /* 0x0002a00001087983 */ /* 0x000f280000300a00 */
[----:B------:R-:W2:Y:S04]  /*1fc80*/  LDL.LU.64 R16, [R1+0x290] ;  /* 0x0002900001107983 */ /* 0x000ea80000300a00 */
[----:B------:R-:W2:Y:S04]  /*1fc90*/  LDL.LU.64 R14, [R1+0x280] ;  /* 0x00028000010e7983 */ /* 0x000ea80000300a00 */
[----:B------:R-:W2:Y:S04]  /*1fca0*/  LDL.LU R12, [R1+0xec] ;  /* 0x0000ec00010c7983 */ /* 0x000ea80000300800 */
[----:B------:R-:W2:Y:S04]  /*1fcb0*/  LDL.LU.64 R10, [R1+0x270] ;  /* 0x00027000010a7983 */ /* 0x000ea80000300a00 */
[----:B------:R-:W2:Y:S04]  /*1fcc0*/  LDL.LU R25, [R1+0xbc] ;  /* 0x0000bc0001197983 */ /* 0x000ea80000300800 */
[----:B------:R-:W2:Y:S04]  /*1fcd0*/  LDL.LU R21, [R1+0xdc] ;  /* 0x0000dc0001157983 */ /* 0x000ea80000300800 */
[----:B------:R-:W2:Y:S04]  /*1fce0*/  LDL.LU R20, [R1+0x3d8] ;  /* 0x0003d80001147983 */ /* 0x000ea80000300800 */
[----:B------:R-:W2:Y:S04]  /*1fcf0*/  LDL.LU.64 R26, [R1+0x260] ;  /* 0x00026000011a7983 */ /* 0x000ea80000300a00 */
[----:B------:R-:W2:Y:S04]  /*1fd00*/  LDL.LU.64 R22, [R1+0xd70] ;  /* 0x000d700001167983 */ /* 0x000ea80000300a00 */
[----:B--2---:R0:W-:Y:S04]  /*1fd10*/  STG.E.U16 desc[UR10][R18.64], R23 ;  /* 0x0000001712007986 */ /* 0x0041e8000c10150a */
[----:B0-----:R-:W2:Y:S04]  /*1fd20*/  LDL.LU.64 R18, [R1+0xd68] ;  /* 0x000d680001127983 */ /* 0x001ea80000300a00 */
[----:B--2---:R0:W-:Y:S04]  /*1fd30*/  STG.E.U16 desc[UR10][R18.64], R22 ;  /* 0x0000001612007986 */ /* 0x0041e8000c10150a */
[----:B0-----:R-:W2:Y:S04]  /*1fd40*/  LDL.LU.64 R18, [R1+0xd60] ;  /* 0x000d600001127983 */ /* 0x001ea80000300a00 */
[----:B------:R-:W3:Y:S04]  /*1fd50*/  LDL.LU R24, [R1+0x3ac] ;  /* 0x0003ac0001187983 */ /* 0x000ee80000300800 */
[----:B--2---:R0:W-:Y:S04]  /*1fd60*/  STG.E.U16 desc[UR10][R6.64], R18 ;  /* 0x0000001206007986 */ /* 0x0041e8000c10150a */
[----:B0-----:R-:W2:Y:S01]  /*1fd70*/  LDL.LU.64 R6, [R1+0xd58] ;  /* 0x000d580001067983 */ /* 0x001ea20000300a00 */
[----:B------:R-:W-:-:S03]  /*1fd80*/  PRMT R0, R19, 0x7632, R0 ;  /* 0x0000763213007816 */ /* 0x000fc60000000000 */
[----:B--2---:R0:W-:Y:S04]  /*1fd90*/  STG.E.U16 desc[UR10][R6.64], R13 ;  /* 0x0000000d06007986 */ /* 0x0041e8000c10150a */
[----:B0-----:R-:W2:Y:S01]  /*1fda0*/  LDL.LU.64 R6, [R1+0xd50] ;  /* 0x000d500001067983 */ /* 0x001ea20000300a00 */
[----:B------:R-:W-:-:S03]  /*1fdb0*/  PRMT R4, R2, 0x7632, R4 ;  /* 0x0000763202047816 */ /* 0x000fc60000000004 */
[----:B------:R-:W3:Y:S04]  /*1fdc0*/  LDL.LU R19, [R1+0xfc] ;  /* 0x0000fc0001137983 */ /* 0x000ee80000300800 */
[----:B------:R-:W3:Y:S04]  /*1fdd0*/  LDL.LU R2, [R1+0xd48] ;  /* 0x000d480001027983 */ /* 0x000ee80000300800 */
[----:B--2---:R0:W-:Y:S04]  /*1fde0*/  STG.E.U16 desc[UR10][R6.64], R0 ;  /* 0x0000000006007986 */ /* 0x0041e8000c10150a */
[----:B0-----:R-:W2:Y:S01]  /*1fdf0*/  LDL.LU.64 R6, [R1+0xd40] ;  /* 0x000d400001067983 */ /* 0x001ea20000300a00 */
[----:B------:R-:W-:-:S03]  /*1fe00*/  PRMT R0, R3, 0x7632, R0 ;  /* 0x0000763203007816 */ /* 0x000fc60000000000 */
[----:B------:R-:W3:Y:S04]  /*1fe10*/  LDL.LU R3, [R1+0xd38] ;  /* 0x000d380001037983 */ /* 0x000ee80000300800 */
[----:B---3--:R0:W-:Y:S04]  /*1fe20*/  STG.E.U16 desc[UR10][R2.64], R4 ;  /* 0x0000000402007986 */ /* 0x0081e8000c10150a */
[----:B0-----:R-:W3:Y:S01]  /*1fe30*/  LDL.LU.64 R2, [R1+0xd30] ;  /* 0x000d300001027983 */ /* 0x001ee20000300a00 */
[----:B------:R-:W-:-:S03]  /*1fe40*/  PRMT R4, R5, 0x7632, R4 ;  /* 0x0000763205047816 */ /* 0x000fc60000000004 */
[----:B------:R-:W2:Y:S04]  /*1fe50*/  LDL.LU R5, [R1+0xd28] ;  /* 0x000d280001057983 */ /* 0x000ea80000300800 */
[----:B---3--:R0:W-:Y:S04]  /*1fe60*/  STG.E.U16 desc[UR10][R2.64], R0 ;  /* 0x0000000002007986 */ /* 0x0081e8000c10150a */
[----:B0-----:R-:W3:Y:S01]  /*1fe70*/  LDL.LU.64 R2, [R1+0xd20] ;  /* 0x000d200001027983 */ /* 0x001ee20000300a00 */
[----:B------:R-:W-:Y:S02]  /*1fe80*/  PRMT R0, R23, 0x7632, R0 ;  /* 0x0000763217007816 */ /* 0x000fe40000000000 */
[----:B--2---:R-:W-:Y:S01]  /*1fe90*/  PRMT R5, R22, 0x7632, R5 ;  /* 0x0000763216057816 */ /* 0x004fe20000000005 */
[----:B---3--:R0:W-:Y:S04]  /*1fea0*/  STG.E.U16 desc[UR10][R2.64], R4 ;  /* 0x0000000402007986 */ /* 0x0081e8000c10150a */
[----:B0-----:R-:W2:Y:S04]  /*1feb0*/  LDL.LU.64 R2, [R1+0xd18] ;  /* 0x000d180001027983 */ /* 0x001ea80000300a00 */
[----:B------:R-:W3:Y:S01]  /*1fec0*/  LDL.LU.64 R22, [R1+0x2b0] ;  /* 0x0002b00001167983 */ /* 0x000ee20000300a00 */
[----:B------:R-:W-:-:S03]  /*1fed0*/  PRMT R4, R18, 0x7632, R4 ;  /* 0x0000763212047816 */ /* 0x000fc60000000004 */
[----:B------:R0:W-:Y:S04]  /*1fee0*/  STG.E.U16 desc[UR10][R6.64], R0 ;  /* 0x0000000006007986 */ /* 0x0001e8000c10150a */
[----:B------:R-:W-:Y:S04]  /*1fef0*/  STG.E.U16 desc[UR10][R28.64], R5 ;  /* 0x000000051c007986 */ /* 0x000fe8000c10150a */
[----:B----4-:R1:W-:Y:S01]  /*1ff00*/  STG.E.U16 desc[UR10][R8.64], R4 ;  /* 0x0000000408007986 */ /* 0x0103e2000c10150a */
[----:B0-----:R-:W-:Y:S02]  /*1ff10*/  PRMT R0, R13, 0x7632, R0 ;  /* 0x000076320d007816 */ /* 0x001fe40000000000 */
[----:B-1----:R-:W-:-:S03]  /*1ff20*/  PRMT R4, R12, 0x7632, R4 ;  /* 0x000076320c047816 */ /* 0x002fc60000000004 */
[----:B------:R-:W-:Y:S04]  /*1ff30*/  STL [R1+0xcf8], R0 ;  /* 0x000cf80001007387 */ /* 0x000fe80000100800 */
[----:B------:R-:W-:Y:S04]  /*1ff40*/  STL.S16 [R1+0xf8], R4 ;  /* 0x0000f80401007387 */ /* 0x000fe80000100600 */
[----:B------:R-:W0:Y:S04]  /*1ff50*/  LDS.128 R4, [R20+UR6] ;  /* 0x0000000614047984 */ /* 0x000e280008000c00 */
[----:B------:R1:W-:Y:S04]  /*1ff60*/  STG.E.U16 desc[UR10][R16.64], R0 ;  /* 0x0000000010007986 */ /* 0x0003e8000c10150a */
[----:B------:R-:W-:Y:S04]  /*1ff70*/  STG.E.U16 desc[UR10][R14.64], R12 ;  /* 0x0000000c0e007986 */ /* 0x000fe8000c10150a */
[----:B------:R-:W-:Y:S04]  /*1ff80*/  STG.E.U16 desc[UR10][R10.64], R25 ;  /* 0x000000190a007986 */ /* 0x000fe8000c10150a */
[----:B------:R-:W-:Y:S01]  /*1ff90*/  LDS.128 R8, [R20+UR6+0x400] ;  /* 0x0004000614087984 */ /* 0x000fe20008000c00 */
[----:B-1----:R-:W-:-:S03]  /*1ffa0*/  PRMT R0, R19, 0x7632, R0 ;  /* 0x0000763213007816 */ /* 0x002fc60000000000 */
[----:B------:R-:W-:Y:S04]  /*1ffb0*/  STG.E.U16 desc[UR10][R26.64], R21 ;  /* 0x000000151a007986 */ /* 0x000fe8000c10150a */
[----:B------:R-:W-:Y:S01]  /*1ffc0*/  LDS.128 R12, [R20+UR6+0x800] ;  /* 0x00080006140c7984 */ /* 0x000fe20008000c00 */
[----:B--2---:R-:W-:Y:S02]  /*1ffd0*/  PRMT R3, R25, 0x7632, R3 ;  /* 0x0000763219037816 */ /* 0x004fe40000000003 */
[----:B------:R-:W-:-:S03]  /*1ffe0*/  PRMT R2, R21, 0x7632, R2 ;  /* 0x0000763215027816 */ /* 0x000fc60000000002 */
[----:B------:R1:W-:Y:S04]  /*1fff0*/  STL.S16 [R1+0xec], R3 ;  /* 0x0000ec0301007387 */ /* 0x0003e80000100600 */
[----:B------:R2:W-:Y:S04]  /*20000*/  STL.S16 [R1+0xe8], R2 ;  /* 0x0000e80201007387 */ /* 0x0005e80000100600 */
[----:B0-----:R-:W-:Y:S01]  /*20010*/  STL [R1+0x10], R4 ;  /* 0x0000100401007387 */ /* 0x001fe20000100800 */
[----:B-1----:R-:W-:-:S03]  /*20020*/  MOV R3, R5 ;  /* 0x0000000500037202 */ /* 0x002fc60000000f00 */
[----:B------:R-:W-:Y:S01]  /*20030*/  STL [R1+0x1c], R7 ;  /* 0x00001c0701007387 */ /* 0x000fe20000100800 */
[----:B--2---:R-:W-:-:S03]  /*20040*/  IMAD.MOV.U32 R2, RZ, RZ, R6 ;  /* 0x000000ffff027224 */ /* 0x004fc600078e0006 */
[----:B------:R-:W0:Y:S04]  /*20050*/  LDS.128 R4, [R24+UR6] ;  /* 0x0000000618047984 */ /* 0x000e280008000c00 */
[----:B------:R-:W-:Y:S04]  /*20060*/  STL [R1+0xc30], R2 ;  /* 0x000c300201007387 */ /* 0x000fe80000100800 */
[----:B------:R-:W-:Y:S04]  /*20070*/  STL [R1+0xc70], R3 ;  /* 0x000c700301007387 */ /* 0x000fe80000100800 */
[----:B---3--:R-:W-:Y:S04]  /*20080*/  STG.E.U16 desc[UR10][R22.64], R19 ;  /* 0x0000001316007986 */ /* 0x008fe8000c10150a */
[----:B------:R-:W-:Y:S04]  /*20090*/  LDS.128 R16, [R24+UR6+0x800] ;  /* 0x0008000618107984 */ /* 0x000fe80008000c00 */
[----:B0-----:R-:W-:Y:S04]  /*200a0*/  STL [R1+0xcc8], R4 ;  /* 0x000cc80401007387 */ /* 0x001fe80000100800 */
[----:B------:R0:W-:Y:S04]  /*200b0*/  STL [R1+0xca0], R5 ;  /* 0x000ca00501007387 */ /* 0x0001e80000100800 */
[----:B------:R1:W-:Y:S04]  /*200c0*/  STL [R1+0xbf8], R7 ;  /* 0x000bf80701007387 */ /* 0x0003e80000100800 */
[----:B------:R-:W-:Y:S01]  /*200d0*/  STL.S16 [R1+0xdc], R0 ;  /* 0x0000dc0001007387 */ /* 0x000fe20000100600 */
[----:B0-----:R-:W-:-:S03]  /*200e0*/  MOV R5, R8 ;  /* 0x0000000800057202 */ /* 0x001fc60000000f00 */
[----:B------:R-:W-:Y:S01]  /*200f0*/  STL [R1+0x4], R9 ;  /* 0x0000040901007387 */ /* 0x000fe20000100800 */
[----:B-1----:R-:W-:-:S03]  /*20100*/  IMAD.MOV.U32 R7, RZ, RZ, R10 ;  /* 0x000000ffff077224 */ /* 0x002fc600078e000a */
[----:B------:R-:W-:Y:S04]  /*20110*/  STL [R1+0xc], R11 ;  /* 0x00000c0b01007387 */ /* 0x000fe80000100800 */
[----:B------:R-:W2:Y:S04]  /*20120*/  LDL.LU R21, [R1+0x10c] ;  /* 0x00010c0001157983 */ /* 0x000ea80000300800 */
[----:B------:R-:W-:Y:S04]  /*20130*/  STL [R1+0xcd8], R5 ;  /* 0x000cd80501007387 */ /* 0x000fe80000100800 */
[----:B------:R-:W-:Y:S04]  /*20140*/  STL.64 [R1+0xc28], R6 ;  /* 0x000c280601007387 */ /* 0x000fe80000100a00 */
[----:B------:R0:W-:Y:S04]  /*20150*/  STL [R1+0xd08], R6 ;  /* 0x000d080601007387 */ /* 0x0001e80000100800 */
[----:B------:R-:W2:Y:S04]  /*20160*/  LDL.LU.64 R22, [R1+0x310] ;  /* 0x0003100001167983 */ /* 0x000ea80000300a00 */
[----:B------:R-:W1:Y:S04]  /*20170*/  LDS.128 R8, [R24+UR6+0x400] ;  /* 0x0004000618087984 */ /* 0x000e680008000c00 */
[----:B0-----:R-:W3:Y:S04]  /*20180*/  LDL.LU R6, [R1+0x12c] ;  /* 0x00012c0001067983 */ /* 0x001ee80000300800 */
[----:B------:R-:W4:Y:S04]  /*20190*/  LDL.LU R0, [R1+0x13c] ;  /* 0x00013c0001007983 */ /* 0x000f280000300800 */
[----:B------:R-:W2:Y:S04]  /*201a0*/  LDL.LU.S16 R5, [R1+0xf8] ;  /* 0x0000f80001057983 */ /* 0x000ea80000300600 */
[----:B------:R-:W-:Y:S04]  /*201b0*/  LDS.128 R24, [R24+UR6+0xc00] ;  /* 0x000c000618187984 */ /* 0x000fe80008000c00 */
[----:B--2---:R0:W-:Y:S04]  /*201c0*/  STL [R1+0xce8], R5 ;  /* 0x000ce80501007387 */ /* 0x0041e80000100800 */
[----:B0-----:R-:W2:Y:S04]  /*201d0*/  LDL.LU R5, [R1+0x11c] ;  /* 0x00011c0001057983 */ /* 0x001ea80000300800 */
[----:B------:R-:W2:Y:S04]  /*201e0*/  LDL.LU.S16 R4, [R1+0xec] ;  /* 0x0000ec0001047983 */ /* 0x000ea80000300600 */
[----:B--2---:R0:W-:Y:S04]  /*201f0*/  STL.64 [R1+0xd00], R4 ;  /* 0x000d000401007387 */ /* 0x0041e80000100a00 */
[----:B0-----:R-:W2:Y:S04]  /*20200*/  LDL.LU.64 R4, [R1+0x330] ;  /* 0x0003300001047983 */ /* 0x001ea80000300a00 */
[----:B--2---:R0:W-:Y:S04]  /*20210*/  STL.64 [R1+0xd10], R4 ;  /* 0x000d100401007387 */ /* 0x0041e80000100a00 */
[----:B0-----:R-:W3:Y:S04]  /*20220*/  LDL.LU.64 R4, [R1+0x340] ;  /* 0x0003400001047983 */ /* 0x001ee80000300a00 */
[----:B------:R-:W2:Y:S04]  /*20230*/  LDL.LU.S16 R7, [R1+0xdc] ;  /* 0x0000dc0001077983 */ /* 0x000ea80000300600 */
[----:B------:R-:W2:Y:S04]  /*20240*/  LDL.LU.64 R28, [R1+0x278] ;  /* 0x00027800011c7983 */ /* 0x000ea80000300a00 */
[----:B--2---:R0:W-:Y:S04]  /*20250*/  STL.64 [R1+0xcd0], R28 ;  /* 0x000cd01c01007387 */ /* 0x0041e80000100a00 */
[----:B0-----:R-:W2:Y:S04]  /*20260*/  LDL.LU.64 R28, [R1+0x2f0] ;  /* 0x0002f000011c7983 */ /* 0x001ea80000300a00 */
[----:B--2---:R0:W-:Y:S04]  /*20270*/  STL.64 [R1+0xce0], R28 ;  /* 0x000ce01c01007387 */ /* 0x0041e80000100a00 */
[----:B0-----:R-:W2:Y:S04]  /*20280*/  LDL.LU.64 R28, [R1+0x300] ;  /* 0x00030000011c7983 */ /* 0x001ea80000300a00 */
[----:B------:R-:W-:Y:S04]  /*20290*/  STG.E.U16 desc[UR10][R22.64], R21 ;  /* 0x0000001516007986 */ /* 0x000fe8000c10150a */
[----:B---3--:R-:W-:Y:S04]  /*202a0*/  STG.E.U16 desc[UR10][R4.64], R6 ;  /* 0x0000000604007986 */ /* 0x008fe8000c10150a */
[----:B--2---:R0:W-:Y:S04]  /*202b0*/  STL.64 [R1+0xcf0], R28 ;  /* 0x000cf01c01007387 */ /* 0x0041e80000100a00 */
[----:B0-----:R-:W2:Y:S04]  /*202c0*/  LDL.LU.64 R28, [R1+0x320] ;  /* 0x00032000011c7983 */ /* 0x001ea80000300a00 */
[----:B------:R-:W3:Y:S04]  /*202d0*/  LDL.LU.64 R2, [R1+0x268] ;  /* 0x0002680001027983 */ /* 0x000ee80000300a00 */
[----:B-1----:R0:W-:Y:S02]  /*202e0*/  STL.64 [R1+0xcc0], R8 ;  /* 0x000cc00801007387 */ /* 0x0021e40000100a00 */
[----:B0-----:R-:W-:-:S02]  /*202f0*/  PRMT R9, R21, 0x7632, R9 ;  /* 0x0000763215097816 */ /* 0x001fc40000000009 */
[----:B------:R-:W2:Y:S04]  /*20300*/  LDL.LU.S16 R8, [R1+0xe8] ;  /* 0x0000e80001087983 */ /* 0x000ea80000300600 */
[----:B------:R-:W0:Y:S04]  /*20310*/  LDS.128 R20, [R20+UR6+0xc00] ;  /* 0x000c000614147984 */ /* 0x000e280008000c00 */
[----:B------:R1:W-:Y:S04]  /*20320*/  STL.64 [R1+0xc18], R10 ;  /* 0x000c180a01007387 */ /* 0x0003e80000100a00 */
[----:B-1----:R-:W2:Y:S04]  /*20330*/  LDL.LU.64 R10, [R1+0x288] ;  /* 0x00028800010a7983 */ /* 0x002ea80000300a00 */
[----:B------:R1:W-:Y:S04]  /*20340*/  STL.64 [R1+0xc10], R14 ;  /* 0x000c100e01007387 */ /* 0x0003e80000100a00 */
[----:B-1----:R-:W2:Y:S04]  /*20350*/  LDL.LU R15, [R1+0x10] ;  /* 0x00001000010f7983 */ /* 0x002ea80000300800 */
[----:B------:R1:W-:Y:S01]  /*20360*/  STL.64 [R1+0xcb8], R16 ;  /* 0x000cb81001007387 */ /* 0x0003e20000100a00 */
[----:B------:R-:W-:-:S03]  /*20370*/  PRMT R14, R6, 0x7632, R14 ;  /* 0x00007632060e7816 */ /* 0x000fc6000000000e */
[----:B-1----:R-:W2:Y:S04]  /*20380*/  LDL.LU.64 R16, [R1+0x2a8] ;  /* 0x0002a80001107983 */ /* 0x002ea80000300a00 */
[----:B------:R1:W-:Y:S04]  /*20390*/  STL.64 [R1+0xc08], R18 ;  /* 0x000c081201007387 */ /* 0x0003e80000100a00 */
[----:B-1----:R-:W2:Y:S04]  /*203a0*/  LDL.LU.64 R18, [R1+0x2c0] ;  /* 0x0002c00001127983 */ /* 0x002ea80000300a00 */
[----:B0-----:R0:W-:Y:S04]  /*203b0*/  STL.64 [R1+0xc20], R22 ;  /* 0x000c201601007387 */ /* 0x0011e80000100a00 */
[----:B0-----:R-:W2:Y:S04]  /*203c0*/  LDL.LU.64 R22, [R1+0x2d0] ;  /* 0x0002d00001167983 */ /* 0x001ea80000300a00 */
[----:B------:R0:W-:Y:S04]  /*203d0*/  STL.64 [R1+0xcb0], R24 ;  /* 0x000cb01801007387 */ /* 0x0001e80000100a00 */
[----:B0-----:R-:W2:Y:S04]  /*203e0*/  LDL.LU.64 R24, [R1+0x298] ;  /* 0x0002980001187983 */ /* 0x001ea80000300a00 */
[----:B------:R0:W-:Y:S04]  /*203f0*/  STL.64 [R1+0xc38], R26 ;  /* 0x000c381a01007387 */ /* 0x0001e80000100a00 */
[----:B0-----:R-:W2:Y:S04]  /*20400*/  LDL.LU.64 R26, [R1+0x2e0] ;  /* 0x0002e000011a7983 */ /* 0x001ea80000300a00 */
[----:B------:R-:W4:Y:S04]  /*20410*/  LDL.LU.64 R4, [R1+0xd10] ;  /* 0x000d100001047983 */ /* 0x000f280000300a00 */
[----:B------:R-:W2:Y:S04]  /*20420*/  LDL.LU R6, [R1+0xd08] ;  /* 0x000d080001067983 */ /* 0x000ea80000300800 */
[----:B----4-:R0:W-:Y:S01]  /*20430*/  STG.E.U16 desc[UR10][R4.64], R0 ;  /* 0x0000000004007986 */ /* 0x0101e2000c10150a */
[----:B--2---:R-:W-:-:S03]  /*20440*/  PRMT R6, R0, 0x7632, R6 ;  /* 0x0000763200067816 */ /* 0x004fc60000000006 */
[----:B0-----:R-:W2:Y:S04]  /*20450*/  LDL.LU.64 R4, [R1+0xd00] ;  /* 0x000d000001047983 */ /* 0x001ea80000300a00 */
[----:B------:R-:W4:Y:S04]  /*20460*/  LDL.LU R0, [R1+0xcf8] ;  /* 0x000cf80001007983 */ /* 0x000f280000300800 */
[----:B--2---:R0:W-:Y:S01]  /*20470*/  STG.E.U16 desc[UR10][R28.64], R5 ;  /* 0x000000051c007986 */ /* 0x0041e2000c10150a */
[----:B----4-:R-:W-:-:S03]  /*20480*/  PRMT R0, R5, 0x7632, R0 ;  /* 0x0000763205007816 */ /* 0x010fc60000000000 */
[----:B0-----:R-:W2:Y:S04]  /*20490*/  LDL.LU.64 R28, [R1+0xcf0] ;  /* 0x000cf000011c7983 */ /* 0x001ea80000300a00 */
[----:B------:R-:W2:Y:S04]  /*204a0*/  LDL.LU R5, [R1+0xce8] ;  /* 0x000ce80001057983 */ /* 0x000ea80000300800 */
[----:B--2---:R0:W-:Y:S04]  /*204b0*/  STG.E.U16 desc[UR10][R28.64], R5 ;  /* 0x000000051c007986 */ /* 0x0041e8000c10150a */
[----:B0-----:R-:W2:Y:S04]  /*204c0*/  LDL.LU.64 R28, [R1+0xce0] ;  /* 0x000ce000011c7983 */ /* 0x001ea80000300a00 */
[----:B------:R-:W4:Y:S04]  /*204d0*/  LDL.LU R5, [R1+0xcd8] ;  /* 0x000cd80001057983 */ /* 0x000f280000300800 */
[----:B--2---:R0:W-:Y:S04]  /*204e0*/  STG.E.U16 desc[UR10][R28.64], R4 ;  /* 0x000000041c007986 */ /* 0x0041e8000c10150a */
[----:B------:R-:W-:Y:S04]  /*204f0*/  STG.E.U16 desc[UR10][R26.64], R8 ;  /* 0x000000081a007986 */ /* 0x000fe8000c10150a */
[----:B------:R1:W-:Y:S04]  /*20500*/  STG.E.U16 desc[UR10][R22.64], R7 ;  /* 0x0000000716007986 */ /* 0x0003e8000c10150a */
[----:B0-----:R-:W2:Y:S04]  /*20510*/  LDL.LU.64 R28, [R1+0xcd0] ;  /* 0x000cd000011c7983 */ /* 0x001ea80000300a00 */
[----:B------:R-:W3:Y:S04]  /*20520*/  LDL.LU R4, [R1+0xcc8] ;  /* 0x000cc80001047983 */ /* 0x000ee80000300800 */
[----:B-1----:R-:W3:Y:S04]  /*20530*/  LDL.LU R7, [R1+0x4] ;  /* 0x0000040001077983 */ /* 0x002ee80000300800 */
[----:B------:R0:W-:Y:S04]  /*20540*/  STG.E.U16 desc[UR10][R18.64], R9 ;  /* 0x0000000912007986 */ /* 0x0001e8000c10150a */
[----:B------:R1:W-:Y:S04]  /*20550*/  STG.E.U16 desc[UR10][R16.64], R14 ;  /* 0x0000000e10007986 */ /* 0x0003e8000c10150a */
[----:B------:R0:W-:Y:S04]  /*20560*/  STG.E.U16 desc[UR10][R24.64], R6 ;  /* 0x0000000618007986 */ /* 0x0001e8000c10150a */
[----:B------:R-:W-:Y:S04]  /*20570*/  STG.E.U16 desc[UR10][R10.64], R0 ;  /* 0x000000000a007986 */ /* 0x000fe8000c10150a */
[----:B--2---:R2:W-:Y:S04]  /*20580*/  STG.E.U16 desc[UR10][R28.64], R15 ;  /* 0x0000000f1c007986 */ /* 0x0045e8000c10150a */
[----:B---3--:R-:W-:Y:S04]  /*20590*/  STL [R1+0xc60], R7 ;  /* 0x000c600701007387 */ /* 0x008fe80000100800 */
[----:B0-----:R-:W4:Y:S04]  /*205a0*/  LDL.LU.64 R8, [R1+0x258] ;  /* 0x0002580001087983 */ /* 0x001f280000300a00 */
[----:B------:R-:W3:Y:S04]  /*205b0*/  LDL.LU.64 R22, [R1+0x250] ;  /* 0x0002500001167983 */ /* 0x000ee80000300a00 */
[----:B-1----:R-:W3:Y:S04]  /*205c0*/  LDL.LU.64 R16, [R1+0x248] ;  /* 0x0002480001107983 */ /* 0x002ee80000300a00 */
[----:B------:R-:W3:Y:S04]  /*205d0*/  LDL.LU.64 R18, [R1+0x240] ;  /* 0x0002400001127983 */ /* 0x000ee80000300a00 */
[----:B------:R-:W3:Y:S04]  /*205e0*/  LDL.LU.64 R24, [R1+0x238] ;  /* 0x0002380001187983 */ /* 0x000ee80000300a00 */
[----:B--2---:R-:W2:Y:S04]  /*205f0*/  LDL.LU.64 R28, [R1+0x230] ;  /* 0x00023000011c7983 */ /* 0x004ea80000300a00 */
[----:B------:R-:W2:Y:S04]  /*20600*/  LDL.LU.64 R10, [R1+0x220] ;  /* 0x00022000010a7983 */ /* 0x000ea80000300a00 */
[----:B------:R-:W-:Y:S04]  /*20610*/  STG.E.U16 desc[UR10][R2.64], R4 ;  /* 0x0000000402007986 */ /* 0x000fe8000c10150a */
[----:B--2---:R0:W-:Y:S04]  /*20620*/  STL.64 [R1+0xca8], R10 ;  /* 0x000ca80a01007387 */ /* 0x0041e80000100a00 */
[----:B0-----:R-:W2:Y:S04]  /*20630*/  LDL.LU.64 R10, [R1+0x228] ;  /* 0x00022800010a7983 */ /* 0x001ea80000300a00 */
[----:B------:R-:W2:Y:S04]  /*20640*/  LDL.LU.64 R2, [R1+0x1f0] ;  /* 0x0001f00001027983 */ /* 0x000ea80000300a00 */
[----:B--2---:R0:W-:Y:S04]  /*20650*/  STL.64 [R1+0xc78], R2 ;  /* 0x000c780201007387 */ /* 0x0041e80000100a00 */
[----:B0-----:R-:W2:Y:S04]  /*20660*/  LDL.LU.64 R2, [R1+0x1f8] ;  /* 0x0001f80001027983 */ /* 0x001ea80000300a00 */
        /* <DEDUP_REMOVED lines=8> */
[----:B------:R-:W2:Y:S04]  /*206f0*/  LDL.LU.64 R6, [R1+0x1e0] ;  /* 0x0001e00001067983 */ /* 0x000ea80000300a00 */
[----:B--2---:R0:W-:Y:S04]  /*20700*/  STL.64 [R1+0xc68], R6 ;  /* 0x000c680601007387 */ /* 0x0041e80000100a00 */
[----:B0-----:R-:W2:Y:S04]  /*20710*/  LDL.LU.64 R6, [R1+0x1e8] ;  /* 0x0001e80001067983 */ /* 0x001ea80000300a00 */
[----:B------:R-:W2:Y:S04]  /*20720*/  LDL.LU.64 R26, [R1+0x1d0] ;  /* 0x0001d000011a7983 */ /* 0x000ea80000300a00 */
[----:B----4-:R-:W-:Y:S04]  /*20730*/  STG.E.U16 desc[UR10][R8.64], R5 ;  /* 0x0000000508007986 */ /* 0x010fe8000c10150a */
[----:B--2---:R0:W-:Y:S04]  /*20740*/  STL.64 [R1+0xc58], R26 ;  /* 0x000c581a01007387 */ /* 0x0041e80000100a00 */
[----:B0-----:R-:W2:Y:S04]  /*20750*/  LDL.LU.64 R26, [R1+0x1d8] ;  /* 0x0001d800011a7983 */ /* 0x001ea80000300a00 */
[----:B------:R-:W3:Y:S04]  /*20760*/  LDL.LU.64 R8, [R1+0xcc0] ;  /* 0x000cc00001087983 */ /* 0x000ee80000300a00 */
[----:B---3--:R0:W-:Y:S04]  /*20770*/  STG.E.U16 desc[UR10][R22.64], R8 ;  /* 0x0000000816007986 */ /* 0x0081e8000c10150a */
[----:B------:R1:W-:Y:S04]  /*20780*/  STG.E.U16 desc[UR10][R16.64], R12 ;  /* 0x0000000c10007986 */ /* 0x0003e8000c10150a */
[----:B0-----:R-:W3:Y:S04]  /*20790*/  LDL.LU.64 R22, [R1+0x1c8] ;  /* 0x0001c80001167983 */ /* 0x001ee80000300a00 */
[----:B-1----:R-:W4:Y:S01]  /*207a0*/  LDL.LU.64 R16, [R1+0xcb8] ;  /* 0x000cb80001107983 */ /* 0x002f220000300a00 */
[----:B------:R-:W-:-:S03]  /*207b0*/  PRMT R0, R15, 0x7632, R0 ;  /* 0x000076320f007816 */ /* 0x000fc60000000000 */
[----:B----4-:R0:W-:Y:S04]  /*207c0*/  STG.E.U16 desc[UR10][R18.64], R16 ;  /* 0x0000001012007986 */ /* 0x0101e8000c10150a */
[----:B------:R1:W-:Y:S04]  /*207d0*/  STG.E.U16 desc[UR10][R24.64], R20 ;  /* 0x0000001418007986 */ /* 0x0003e8000c10150a */
[----:B0-----:R-:W4:Y:S04]  /*207e0*/  LDL.LU.64 R18, [R1+0x1c0] ;  /* 0x0001c00001127983 */ /* 0x001f280000300a00 */
[----:B-1----:R-:W2:Y:S04]  /*207f0*/  LDL.LU.64 R24, [R1+0xcb0] ;  /* 0x000cb00001187983 */ /* 0x002ea80000300a00 */
[----:B------:R-:W3:Y:S04]  /*20800*/  LDL.LU.64 R14, [R1+0x1b8] ;  /* 0x0001b800010e7983 */ /* 0x000ee80000300a00 */
[----:B--2---:R0:W-:Y:S04]  /*20810*/  STG.E.U16 desc[UR10][R28.64], R24 ;  /* 0x000000181c007986 */ /* 0x0041e8000c10150a */
[----:B------:R1:W-:Y:S04]  /*20820*/  STG.E.U16 desc[UR10][R10.64], R0 ;  /* 0x000000000a007986 */ /* 0x0003e8000c10150a */
[----:B0-----:R-:W2:Y:S04]  /*20830*/  LDL.LU.64 R28, [R1+0x1b0] ;  /* 0x0001b000011c7983 */ /* 0x001ea80000300a00 */
[----:B-1----:R-:W2:Y:S01]  /*20840*/  LDL.LU.64 R10, [R1+0xca8] ;  /* 0x000ca800010a7983 */ /* 0x002ea20000300a00 */
[----:B------:R-:W-:-:S02]  /*20850*/  PRMT R4, R4, 0x7632, R4 ;  /* 0x0000763204047816 */ /* 0x000fc40000000004 */
[----:B------:R-:W-:Y:S02]  /*20860*/  PRMT R0, R5, 0x7632, R0 ;  /* 0x0000763205007816 */ /* 0x000fe40000000000 */
[----:B------:R-:W3:Y:S04]  /*20870*/  LDL.LU R5, [R1+0xca0] ;  /* 0x000ca00001057983 */ /* 0x000ee80000300800 */
[----:B--2---:R0:W-:Y:S04]  /*20880*/  STG.E.U16 desc[UR10][R10.64], R4 ;  /* 0x000000040a007986 */ /* 0x0041e8000c10150a */
[----:B------:R1:W-:Y:S04]  /*20890*/  STG.E.U16 desc[UR10][R2.64], R0 ;  /* 0x0000000002007986 */ /* 0x0003e8000c10150a */
[----:B0-----:R-:W2:Y:S04]  /*208a0*/  LDL.LU.64 R10, [R1+0x1a8] ;  /* 0x0001a800010a7983 */ /* 0x001ea80000300a00 */
[----:B-1----:R-:W2:Y:S01]  /*208b0*/  LDL.LU.64 R2, [R1+0xc98] ;  /* 0x000c980001027983 */ /* 0x002ea20000300a00 */
[----:B------:R-:W-:-:S02]  /*208c0*/  PRMT R8, R8, 0x7632, R8 ;  /* 0x0000763208087816 */ /* 0x000fc40000000008 */
[----:B------:R-:W-:-:S03]  /*208d0*/  PRMT R12, R12, 0x7632, R12 ;  /* 0x000076320c0c7816 */ /* 0x000fc6000000000c */
[----:B--2---:R0:W-:Y:S04]  /*208e0*/  STG.E.U16 desc[UR10][R2.64], R8 ;  /* 0x0000000802007986 */ /* 0x0041e8000c10150a */
[----:B0-----:R-:W2:Y:S01]  /*208f0*/  LDL.LU.64 R2, [R1+0xc90] ;  /* 0x000c900001027983 */ /* 0x001ea20000300a00 */
        /* <DEDUP_REMOVED lines=8> */
[----:B0-----:R-:W2:Y:S04]  /*20980*/  LDL.LU.64 R2, [R1+0xc78] ;  /* 0x000c780001027983 */ /* 0x001ea80000300a00 */
[----:B--2---:R0:W-:Y:S04]  /*20990*/  STG.E.U16 desc[UR10][R2.64], R24 ;  /* 0x0000001802007986 */ /* 0x0041e8000c10150a */
[----:B0-----:R-:W2:Y:S04]  /*209a0*/  LDL.LU R3, [R1+0xc70] ;  /* 0x000c700001037983 */ /* 0x001ea80000300800 */
[----:B--2---:R0:W-:Y:S04]  /*209b0*/  STG.E.U16 desc[UR10][R6.64], R3 ;  /* 0x0000000306007986 */ /* 0x0041e8000c10150a */
[----:B0-----:R-:W3:Y:S04]  /*209c0*/  LDL.LU.64 R6, [R1+0xc68] ;  /* 0x000c680001067983 */ /* 0x001ee80000300a00 */
[----:B---3--:R0:W-:Y:S04]  /*209d0*/  STG.E.U16 desc[UR10][R6.64], R5 ;  /* 0x0000000506007986 */ /* 0x0081e8000c10150a */
[----:B0-----:R-:W2:Y:S04]  /*209e0*/  LDL.LU R7, [R1+0xc60] ;  /* 0x000c600001077983 */ /* 0x001ea80000300800 */
[----:B--2---:R0:W-:Y:S04]  /*209f0*/  STG.E.U16 desc[UR10][R26.64], R7 ;  /* 0x000000071a007986 */ /* 0x0041e8000c10150a */
[----:B0-----:R-:W2:Y:S04]  /*20a00*/  LDL.LU.64 R26, [R1+0xc58] ;  /* 0x000c5800011a7983 */ /* 0x001ea80000300a00 */
[----:B------:R-:W-:Y:S01]  /*20a10*/  STL.64 [R1+0xc50], R8 ;  /* 0x000c500801007387 */ /* 0x000fe20000100a00 */
[----:B------:R-:W-:-:S03]  /*20a20*/  PRMT R0, R3, 0x7632, R0 ;  /* 0x0000763203007816 */ /* 0x000fc60000000000 */
[----:B--2---:R0:W-:Y:S04]  /*20a30*/  STG.E.U16 desc[UR10][R26.64], R9 ;  /* 0x000000091a007986 */ /* 0x0041e8000c10150a */
[----:B0-----:R-:W2:Y:S04]  /*20a40*/  LDL.LU.64 R8, [R1+0x1a0] ;  /* 0x0001a00001087983 */ /* 0x001ea80000300a00 */
[----:B------:R-:W-:Y:S04]  /*20a50*/  STG.E.U16 desc[UR10][R22.64], R13 ;  /* 0x0000000d16007986 */ /* 0x000fe8000c10150a */
[----:B------:R0:W-:Y:S04]  /*20a60*/  STL.64 [R1+0xc48], R12 ;  /* 0x000c480c01007387 */ /* 0x0001e80000100a00 */
[----:B----4-:R-:W-:Y:S01]  /*20a70*/  STG.E.U16 desc[UR10][R18.64], R17 ;  /* 0x0000001112007986 */ /* 0x010fe2000c10150a */
[----:B------:R-:W-:-:S03]  /*20a80*/  PRMT R5, R5, 0x7632, R5 ;  /* 0x0000763205057816 */ /* 0x000fc60000000005 */
[----:B------:R-:W-:Y:S04]  /*20a90*/  STG.E.U16 desc[UR10][R14.64], R21 ;  /* 0x000000150e007986 */ /* 0x000fe8000c10150a */
[----:B0-----:R-:W3:Y:S04]  /*20aa0*/  LDL.LU.64 R12, [R1+0x198] ;  /* 0x00019800010c7983 */ /* 0x001ee80000300a00 */
[----:B------:R0:W-:Y:S04]  /*20ab0*/  STL [R1+0xc40], R17 ;  /* 0x000c401101007387 */ /* 0x0001e80000100800 */
[----:B------:R-:W-:Y:S04]  /*20ac0*/  STG.E.U16 desc[UR10][R28.64], R25 ;  /* 0x000000191c007986 */ /* 0x000fe8000c10150a */
[----:B------:R1:W-:Y:S04]  /*20ad0*/  STG.E.U16 desc[UR10][R10.64], R0 ;  /* 0x000000000a007986 */ /* 0x0003e8000c10150a */
[----:B0-----:R-:W4:Y:S04]  /*20ae0*/  LDL.LU.64 R16, [R1+0x190] ;  /* 0x0001900001107983 */ /* 0x001f280000300a00 */
[----:B------:R-:W4:Y:S04]  /*20af0*/  LDL.LU.64 R26, [R1+0x180] ;  /* 0x00018000011a7983 */ /* 0x000f280000300a00 */
[----:B------:R-:W4:Y:S01]  /*20b00*/  LDL.LU.64 R2, [R1+0x178] ;  /* 0x0001780001027983 */ /* 0x000f220000300a00 */
[----:B-1----:R-:W-:-:S03]  /*20b10*/  PRMT R0, R7, 0x7632, R0 ;  /* 0x0000763207007816 */ /* 0x002fc60000000000 */
[----:B------:R-:W4:Y:S04]  /*20b20*/  LDL.LU.64 R28, [R1+0x170] ;  /* 0x00017000011c7983 */ /* 0x000f280000300a00 */
[----:B------:R-:W4:Y:S04]  /*20b30*/  LDL.LU.64 R6, [R1+0x168] ;  /* 0x0001680001067983 */ /* 0x000f280000300a00 */
[----:B------:R-:W4:Y:S04]  /*20b40*/  LDL.LU.64 R22, [R1+0x160] ;  /* 0x0001600001167983 */ /* 0x000f280000300a00 */
[----:B------:R-:W4:Y:S04]  /*20b50*/  LDL.LU.64 R10, [R1+0x158] ;  /* 0x00015800010a7983 */ /* 0x000f280000300a00 */
[----:B------:R-:W4:Y:S04]  /*20b60*/  LDL.LU.64 R14, [R1+0x150] ;  /* 0x00015000010e7983 */ /* 0x000f280000300a00 */
[----:B------:R-:W4:Y:S04]  /*20b70*/  LDL.LU.64 R18, [R1+0x148] ;  /* 0x0001480001127983 */ /* 0x000f280000300a00 */
[----:B--2---:R0:W-:Y:S04]  /*20b80*/  STG.E.U16 desc[UR10][R8.64], R5 ;  /* 0x0000000508007986 */ /* 0x0041e8000c10150a */
[----:B0-----:R-:W2:Y:S04]  /*20b90*/  LDL.LU.64 R8, [R1+0xc50] ;  /* 0x000c500001087983 */ /* 0x001ea80000300a00 */
[----:B------:R0:W-:Y:S04]  /*20ba0*/  STL.64 [R1+0xbd0], R4 ;  /* 0x000bd00401007387 */ /* 0x0001e80000100a00 */
[----:B---3--:R1:W-:Y:S04]  /*20bb0*/  STG.E.U16 desc[UR10][R12.64], R0 ;  /* 0x000000000c007986 */ /* 0x0083e8000c10150a */
[----:B0-----:R-:W3:Y:S04]  /*20bc0*/  LDL.LU.64 R4, [R1+0x188] ;  /* 0x0001880001047983 */ /* 0x001ee80000300a00 */
[----:B-1----:R-:W3:Y:S01]  /*20bd0*/  LDL.LU.64 R12, [R1+0xc48] ;  /* 0x000c4800010c7983 */ /* 0x002ee20000300a00 */
[----:B--2---:R-:W-:-:S05]  /*20be0*/  PRMT R9, R9, 0x7632, R9 ;  /* 0x0000763209097816 */ /* 0x004fca0000000009 */
[----:B----4-:R0:W-:Y:S04]  /*20bf0*/  STG.E.U16 desc[UR10][R16.64], R9 ;  /* 0x0000000910007986 */ /* 0x0101e8000c10150a */
[----:B0-----:R-:W2:Y:S04]  /*20c00*/  LDL.LU R17, [R1+0xc40] ;  /* 0x000c400001117983 */ /* 0x001ea80000300800 */
[----:B------:R0:W-:Y:S04]  /*20c10*/  STL.64 [R1+0xbe0], R8 ;  /* 0x000be00801007387 */ /* 0x0001e80000100a00 */
[----:B0-----:R-:W4:Y:S01]  /*20c20*/  LDL.LU.64 R8, [R1+0xb0] ;  /* 0x0000b00001087983 */ /* 0x001f220000300a00 */
[----:B---3--:R-:W-:-:S03]  /*20c30*/  PRMT R13, R13, 0x7632, R13 ;  /* 0x000076320d0d7816 */ /* 0x008fc6000000000d */
[----:B----4-:R0:W-:Y:S04]  /*20c40*/  STL.64 [R1+0xbf0], R8 ;  /* 0x000bf00801007387 */ /* 0x0101e80000100a00 */
[----:B0-----:R-:W3:Y:S01]  /*20c50*/  LDL.LU.64 R8, [R1+0xc0] ;  /* 0x0000c00001087983 */ /* 0x001ee20000300a00 */
[----:B--2---:R-:W-:Y:S02]  /*20c60*/  PRMT R17, R17, 0x7632, R17 ;  /* 0x0000763211117816 */ /* 0x004fe40000000011 */
[----:B------:R-:W-:Y:S01]  /*20c70*/  PRMT R21, R21, 0x7632, R21 ;  /* 0x0000763215157816 */ /* 0x000fe20000000015 */
[----:B------:R-:W-:Y:S04]  /*20c80*/  STG.E.U16 desc[UR10][R4.64], R13 ;  /* 0x0000000d04007986 */ /* 0x000fe8000c10150a */
[----:B------:R-:W-:Y:S04]  /*20c90*/  STG.E.U16 desc[UR10][R26.64], R17 ;  /* 0x000000111a007986 */ /* 0x000fe8000c10150a */
[----:B------:R-:W-:Y:S04]  /*20ca0*/  STG.E.U16 desc[UR10][R2.64], R21 ;  /* 0x0000001502007986 */ /* 0x000fe8000c10150a */
[----:B---3--:R0:W-:Y:S04]  /*20cb0*/  STL.64 [R1+0xc00], R8 ;  /* 0x000c000801007387 */ /* 0x0081e80000100a00 */
[----:B0-----:R-:W2:Y:S04]  /*20cc0*/  LDL.LU.64 R8, [R1+0xd0] ;  /* 0x0000d00001087983 */ /* 0x001ea80000300a00 */
[----:B------:R-:W3:Y:S04]  /*20cd0*/  LDL.LU.64 R4, [R1+0xa8] ;  /* 0x0000a80001047983 */ /* 0x000ee80000300a00 */
[----:B------:R0:W-:Y:S04]  /*20ce0*/  STL [R1+0xbe8], R12 ;  /* 0x000be80c01007387 */ /* 0x0001e80000100800 */
[----:B0-----:R-:W4:Y:S04]  /*20cf0*/  LDL.LU.64 R12, [R1+0xe0] ;  /* 0x0000e000010c7983 */ /* 0x001f280000300a00 */
[----:B------:R-:W4:Y:S04]  /*20d00*/  LDL.LU.64 R26, [R1+0xc38] ;  /* 0x000c3800011a7983 */ /* 0x000f280000300a00 */
[----:B------:R-:W2:Y:S04]  /*20d10*/  LDL.LU.64 R16, [R1+0xf0] ;  /* 0x0000f00001107983 */ /* 0x000ea80000300a00 */
[----:B------:R-:W2:Y:S01]  /*20d20*/  LDL.LU R2, [R1+0xc30] ;  /* 0x000c300001027983 */ /* 0x000ea20000300800 */
[----:B------:R-:W-:-:S03]  /*20d30*/  PRMT R25, R25, 0x7632, R25 ;  /* 0x0000763219197816 */ /* 0x000fc60000000019 */
[----:B------:R-:W3:Y:S04]  /*20d40*/  LDL.LU.64 R20, [R1+0x140] ;  /* 0x0001400001147983 */ /* 0x000ee80000300a00 */
[----:B------:R0:W-:Y:S04]  /*20d50*/  STG.E.U16 desc[UR10][R28.64], R25 ;  /* 0x000000191c007986 */ /* 0x0001e8000c10150a */
[----:B0-----:R-:W3:Y:S04]  /*20d60*/  LDL.LU.64 R24, [R1+0xc8] ;  /* 0x0000c80001187983 */ /* 0x001ee80000300a00 */
[----:B------:R-:W3:Y:S04]  /*20d70*/  LDL.LU.64 R28, [R1+0xa0] ;  /* 0x0000a000011c7983 */ /* 0x000ee80000300a00 */
[----:B--2---:R0:W-:Y:S04]  /*20d80*/  STG.E.U16 desc[UR10][R6.64], R2 ;  /* 0x0000000206007986 */ /* 0x0041e8000c10150a */
[----:B0-----:R-:W2:Y:S04]  /*20d90*/  LDL.LU.64 R6, [R1+0xc28] ;  /* 0x000c280001067983 */ /* 0x001ea80000300a00 */
[----:B--2---:R0:W-:Y:S04]  /*20da0*/  STG.E.U16 desc[UR10][R22.64], R6 ;  /* 0x0000000616007986 */ /* 0x0041e8000c10150a */
[----:B------:R1:W-:Y:S04]  /*20db0*/  STG.E.U16 desc[UR10][R10.64], R7 ;  /* 0x000000070a007986 */ /* 0x0003e8000c10150a */
[----:B0-----:R-:W2:Y:S04]  /*20dc0*/  LDL.LU.64 R22, [R1+0xc20] ;  /* 0x000c200001167983 */ /* 0x001ea80000300a00 */
[----:B-1----:R-:W2:Y:S04]  /*20dd0*/  LDL.LU.64 R10, [R1+0xc18] ;  /* 0x000c1800010a7983 */ /* 0x002ea80000300a00 */
[----:B--2---:R0:W-:Y:S04]  /*20de0*/  STG.E.U16 desc[UR10][R14.64], R10 ;  /* 0x0000000a0e007986 */ /* 0x0041e8000c10150a */
[----:B0-----:R-:W2:Y:S04]  /*20df0*/  LDL.LU.64 R14, [R1+0xc10] ;  /* 0x000c1000010e7983 */ /* 0x001ea80000300a00 */
[----:B--2---:R0:W-:Y:S04]  /*20e00*/  STG.E.U16 desc[UR10][R18.64], R14 ;  /* 0x0000000e12007986 */ /* 0x0041e8000c10150a */
[----:B0-----:R-:W3:Y:S01]  /*20e10*/  LDL.LU.64 R18, [R1+0xc08] ;  /* 0x000c080001127983 */ /* 0x001ee20000300a00 */
[----:B------:R-:W-:-:S03]  /*20e20*/  PRMT R0, R2, 0x7632, R0 ;  /* 0x0000763202007816 */ /* 0x000fc60000000000 */
[----:B------:R-:W2:Y:S04]  /*20e30*/  LDL.LU.64 R2, [R1+0x98] ;  /* 0x0000980001027983 */ /* 0x000ea80000300a00 */
[----:B---3--:R-:W-:Y:S04]  /*20e40*/  STG.E.U16 desc[UR10][R20.64], R18 ;  /* 0x0000001214007986 */ /* 0x008fe8000c10150a */
[----:B------:R-:W-:Y:S04]  /*20e50*/  STG.E.U16 desc[UR10][R16.64], R22 ;  /* 0x0000001610007986 */ /* 0x000fe8000c10150a */
[----:B----4-:R0:W-:Y:S04]  /*20e60*/  STG.E.U16 desc[UR10][R12.64], R26 ;  /* 0x0000001a0c007986 */ /* 0x0101e8000c10150a */
[----:B------:R1:W-:Y:S04]  /*20e70*/  STG.E.U16 desc[UR10][R8.64], R0 ;  /* 0x0000000008007986 */ /* 0x0003e8000c10150a */
[----:B0-----:R-:W3:Y:S04]  /*20e80*/  LDL.LU.64 R12, [R1+0x90] ;  /* 0x00009000010c7983 */ /* 0x001ee80000300a00 */
[----:B------:R-:W4:Y:S04]  /*20e90*/  LDL.LU.64 R20, [R1+0x88] ;  /* 0x0000880001147983 */ /* 0x000f280000300a00 */
[----:B------:R-:W4:Y:S04]  /*20ea0*/  LDL.LU R16, [R1+0x1c] ;  /* 0x00001c0001107983 */ /* 0x000f280000300800 */
[----:B-1----:R-:W2:Y:S01]  /*20eb0*/  LDL.LU.64 R8, [R1+0xc00] ;  /* 0x000c000001087983 */ /* 0x002ea20000300a00 */
[----:B------:R-:W-:-:S02]  /*20ec0*/  PRMT R6, R6, 0x7632, R6 ;  /* 0x0000763206067816 */ /* 0x000fc40000000006 */
[----:B------:R-:W-:Y:S02]  /*20ed0*/  PRMT R0, R7, 0x7632, R0 ;  /* 0x0000763207007816 */ /* 0x000fe40000000000 */
[----:B------:R-:W3:Y:S04]  /*20ee0*/  LDL.LU R7, [R1+0xbf8] ;  /* 0x000bf80001077983 */ /* 0x000ee80000300800 */
[----:B------:R0:W-:Y:S04]  /*20ef0*/  STG.E.U16 desc[UR10][R24.64], R6 ;  /* 0x0000000618007986 */ /* 0x0001e8000c10150a */
[----:B0-----:R-:W3:Y:S04]  /*20f00*/  LDL.LU.64 R24, [R1+0x80] ;  /* 0x0000800001187983 */ /* 0x001ee80000300a00 */
[----:B--2---:R0:W-:Y:S04]  /*20f10*/  STG.E.U16 desc[UR10][R8.64], R0 ;  /* 0x0000000008007986 */ /* 0x0041e8000c10150a */
[----:B0-----:R-:W2:Y:S01]  /*20f20*/  LDL.LU.64 R8, [R1+0xbf0] ;  /* 0x000bf00001087983 */ /* 0x001ea20000300a00 */
[----:B------:R-:W-:-:S02]  /*20f30*/  PRMT R10, R10, 0x7632, R10 ;  /* 0x000076320a0a7816 */ /* 0x000fc4000000000a */
[----:B------:R-:W-:-:S03]  /*20f40*/  PRMT R14, R14, 0x7632, R14 ;  /* 0x000076320e0e7816 */ /* 0x000fc6000000000e */
[----:B--2---:R0:W-:Y:S04]  /*20f50*/  STG.E.U16 desc[UR10][R8.64], R10 ;  /* 0x0000000a08007986 */ /* 0x0041e8000c10150a */
[----:B------:R1:W-:Y:S04]  /*20f60*/  STG.E.U16 desc[UR10][R4.64], R14 ;  /* 0x0000000e04007986 */ /* 0x0003e8000c10150a */
[----:B0-----:R-:W2:Y:S04]  /*20f70*/  LDL.LU.64 R8, [R1+0x78] ;  /* 0x0000780001087983 */ /* 0x001ea80000300a00 */
[----:B-1----:R-:W2:Y:S01]  /*20f80*/  LDL.LU.64 R4, [R1+0x68] ;  /* 0x0000680001047983 */ /* 0x002ea20000300a00 */
[----:B------:R-:W-:-:S05]  /*20f90*/  PRMT R18, R18, 0x7632, R18 ;  /* 0x0000763212127816 */ /* 0x000fca0000000012 */
[----:B------:R-:W-:Y:S04]  /*20fa0*/  STG.E.U16 desc[UR10][R28.64], R18 ;  /* 0x000000121c007986 */ /* 0x000fe8000c10150a */
[----:B--2---:R0:W-:Y:S04]  /*20fb0*/  STL.64 [R1+0xbd8], R4 ;  /* 0x000bd80401007387 */ /* 0x0041e80000100a00 */
[----:B0-----:R-:W2:Y:S04]  /*20fc0*/  LDL.LU.64 R4, [R1+0x70] ;  /* 0x0000700001047983 */ /* 0x001ea80000300a00 */
[----:B------:R-:W2:Y:S04]  /*20fd0*/  LDL.LU R18, [R1+0xc] ;  /* 0x00000c0001127983 */ /* 0x000ea80000300800 */
[----:B------:R-:W2:Y:S04]  /*20fe0*/  LDL.LU.64 R28, [R1+0x48] ;  /* 0x00004800011c7983 */ /* 0x000ea80000300a00 */
[----:B--2---:R0:W-:Y:S04]  /*20ff0*/  STL.64 [R1+0xbb8], R28 ;  /* 0x000bb81c01007387 */ /* 0x0041e80000100a00 */
[----:B0-----:R-:W2:Y:S01]  /*21000*/  LDL.LU.64 R28, [R1+0x50] ;  /* 0x00005000011c7983 */ /* 0x001ea20000300a00 */
[----:B------:R-:W-:-:S03]  /*21010*/  PRMT R22, R22, 0x7632, R22 ;  /* 0x0000763216167816 */ /* 0x000fc60000000016 */
[----:B--2---:R0:W-:Y:S04]  /*21020*/  STL.64 [R1+0xbc0], R28 ;  /* 0x000bc01c01007387 */ /* 0x0041e80000100a00 */
[----:B0-----:R-:W2:Y:S01]  /*21030*/  LDL.LU.64 R28, [R1+0x58] ;  /* 0x00005800011c7983 */ /* 0x001ea20000300a00 */
[----:B------:R-:W-:-:S03]  /*21040*/  PRMT R26, R26, 0x7632, R26 ;  /* 0x000076321a1a7816 */ /* 0x000fc6000000001a */
[----:B------:R-:W-:Y:S04]  /*21050*/  STG.E.U16 desc[UR10][R2.64], R22 ;  /* 0x0000001602007986 */ /* 0x000fe8000c10150a */
[----:B---3--:R-:W-:Y:S04]  /*21060*/  STG.E.U16 desc[UR10][R12.64], R26 ;  /* 0x0000001a0c007986 */ /* 0x008fe8000c10150a */
[----:B--2---:R0:W-:Y:S04]  /*21070*/  STL.64 [R1+0xbc8], R28 ;  /* 0x000bc81c01007387 */ /* 0x0041e80000100a00 */
[----:B0-----:R-:W2:Y:S04]  /*21080*/  LDL.LU.64 R28, [R1+0x60] ;  /* 0x00006000011c7983 */ /* 0x001ea80000300a00 */
[----:B------:R-:W3:Y:S04]  /*21090*/  LDL.LU.64 R2, [R1+0x40] ;  /* 0x0000400001027983 */ /* 0x000ee80000300a00 */
[----:B------:R-:W2:Y:S04]  /*210a0*/  LDL.LU R12, [R1+0xbe8] ;  /* 0x000be800010c7983 */ /* 0x000ea80000300800 */
[----:B------:R-:W3:Y:S04]  /*210b0*/  LDL.LU R14, [R1+0x3a8] ;  /* 0x0003a800010e7983 */ /* 0x000ee80000300800 */
[----:B----4-:R0:W-:Y:S04]  /*210c0*/  STG.E.U16 desc[UR10][R20.64], R16 ;  /* 0x0000001014007986 */ /* 0x0101e8000c10150a */
[----:B------:R-:W4:Y:S04]  /*210d0*/  LDL.LU R13, [R1+0x3a4] ;  /* 0x0003a400010d7983 */ /* 0x000f280000300800 */
[----:B------:R1:W-:Y:S04]  /*210e0*/  STG.E.U16 desc[UR10][R24.64], R7 ;  /* 0x0000000718007986 */ /* 0x0003e8000c10150a */
[----:B0-----:R-:W3:Y:S04]  /*210f0*/  LDL.LU R20, [R1+0x3a0] ;  /* 0x0003a00001147983 */ /* 0x001ee80000300800 */
[----:B------:R0:W-:Y:S04]  /*21100*/  STG.E.U16 desc[UR10][R8.64], R18 ;  /* 0x0000001208007986 */ /* 0x0001e8000c10150a */
[----:B------:R0:W-:Y:S01]  /*21110*/  STG.E.U16 desc[UR10][R4.64], R11 ;  /* 0x0000000b04007986 */ /* 0x0001e2000c10150a */
[----:B--2---:R-:W-:-:S03]  /*21120*/  PRMT R12, R16, 0x7632, R12 ;  /* 0x00007632100c7816 */ /* 0x004fc6000000000c */
[----:B------:R-:W2:Y:S04]  /*21130*/  LDL.LU R16, [R1+0x39c] ;  /* 0x00039c0001107983 */ /* 0x000ea80000300800 */
[----:B-1----:R-:W2:Y:S04]  /*21140*/  LDL.LU R25, [R1+0x3d4] ;  /* 0x0003d40001197983 */ /* 0x002ea80000300800 */
[----:B------:R-:W2:Y:S04]  /*21150*/  LDL.LU R21, [R1+0x3d0] ;  /* 0x0003d00001157983 */ /* 0x000ea80000300800 */
[----:B------:R-:W2:Y:S04]  /*21160*/  LDL.LU R17, [R1+0x30c] ;  /* 0x00030c0001117983 */ /* 0x000ea80000300800 */
[----:B------:R-:W2:Y:S04]  /*21170*/  LDL.LU R24, [R1+0x308] ;  /* 0x0003080001187983 */ /* 0x000ea80000300800 */
[----:B0-----:R-:W2:Y:S04]  /*21180*/  LDL.LU.64 R8, [R1+0xbe0] ;  /* 0x000be00001087983 */ /* 0x001ea80000300a00 */
[----:B------:R-:W2:Y:S04]  /*21190*/  LDL.LU.64 R4, [R1+0xbd8] ;  /* 0x000bd80001047983 */ /* 0x000ea80000300a00 */
[----:B--2---:R0:W-:Y:S04]  /*211a0*/  STG.E.U16 desc[UR10][R4.64], R15 ;  /* 0x0000000f04007986 */ /* 0x0041e8000c10150a */
[----:B------:R1:W-:Y:S04]  /*211b0*/  STG.E.U16 desc[UR10][R28.64], R19 ;  /* 0x000000131c007986 */ /* 0x0003e8000c10150a */
[----:B0-----:R-:W2:Y:S04]  /*211c0*/  LDL.LU.64 R4, [R1+0xbd0] ;  /* 0x000bd00001047983 */ /* 0x001ea80000300a00 */
[----:B-1----:R-:W3:Y:S01]  /*211d0*/  LDL.LU.64 R28, [R1+0xbc8] ;  /* 0x000bc800011c7983 */ /* 0x002ee20000300a00 */
[----:B------:R-:W-:-:S02]  /*211e0*/  PRMT R6, R18, 0x7632, R6 ;  /* 0x0000763212067816 */ /* 0x000fc40000000006 */
[----:B--2---:R-:W-:Y:S02]  /*211f0*/  PRMT R5, R19, 0x7632, R5 ;  /* 0x0000763213057816 */ /* 0x004fe40000000005 */
[----:B------:R-:W2:Y:S04]  /*21200*/  LDL.LU.64 R18, [R1+0x20] ;  /* 0x0000200001127983 */ /* 0x000ea80000300a00 */
[----:B---3--:R0:W-:Y:S04]  /*21210*/  STG.E.U16 desc[UR10][R28.64], R23 ;  /* 0x000000171c007986 */ /* 0x0081e8000c10150a */
[----:B0-----:R-:W3:Y:S01]  /*21220*/  LDL.LU.64 R28, [R1+0xbc0] ;  /* 0x000bc000011c7983 */ /* 0x001ee20000300a00 */
[----:B------:R-:W-:-:S03]  /*21230*/  PRMT R0, R23, 0x7632, R0 ;  /* 0x0000763217007816 */ /* 0x000fc60000000000 */
[----:B------:R-:W2:Y:S04]  /*21240*/  LDL.LU.64 R22, [R1+0x28] ;  /* 0x0000280001167983 */ /* 0x000ea80000300a00 */
[----:B---3--:R0:W-:Y:S04]  /*21250*/  STG.E.U16 desc[UR10][R28.64], R27 ;  /* 0x0000001b1c007986 */ /* 0x0081e8000c10150a */
[----:B0-----:R-:W3:Y:S01]  /*21260*/  LDL.LU.64 R28, [R1+0xbb8] ;  /* 0x000bb800011c7983 */ /* 0x001ee20000300a00 */
[----:B------:R-:W-:Y:S02]  /*21270*/  PRMT R10, R7, 0x7632, R10 ;  /* 0x00007632070a7816 */ /* 0x000fe4000000000a */
[----:B------:R-:W-:-:S02]  /*21280*/  PRMT R4, R27, 0x7632, R4 ;  /* 0x000076321b047816 */ /* 0x000fc40000000004 */
[----:B------:R-:W2:Y:S01]  /*21290*/  LDL.LU.64 R26, [R1+0x30] ;  /* 0x00003000011a7983 */ /* 0x000ea20000300a00 */
[----:B------:R-:W-:-:S03]  /*212a0*/  PRMT R9, R11, 0x7632, R9 ;  /* 0x000076320b097816 */ /* 0x000fc60000000009 */
[----:B---3--:R0:W-:Y:S04]  /*212b0*/  STG.E.U16 desc[UR10][R28.64], R12 ;  /* 0x0000000c1c007986 */ /* 0x0081e8000c10150a */
[----:B------:R1:W-:Y:S04]  /*212c0*/  STG.E.U16 desc[UR10][R2.64], R10 ;  /* 0x0000000a02007986 */ /* 0x0003e8000c10150a */
[----:B0-----:R-:W3:Y:S04]  /*212d0*/  LDL.LU.64 R28, [R1+0xbb0] ;  /* 0x000bb000011c7983 */ /* 0x001ee80000300a00 */
[----:B-1----:R-:W2:Y:S04]  /*212e0*/  LDL.LU.64 R2, [R1+0xba8] ;  /* 0x000ba80001027983 */ /* 0x002ea80000300a00 */
[----:B------:R-:W2:Y:S01]  /*212f0*/  LDL.LU.64 R10, [R1+0x38] ;  /* 0x00003800010a7983 */ /* 0x000ea20000300a00 */
[----:B------:R-:W-:-:S02]  /*21300*/  FSEL R12, R16, -INF , P1 ;  /* 0xff800000100c7808 */ /* 0x000fc40000800000 */
[----:B------:R-:W0:Y:S01]  /*21310*/  S2R R16, SR_TID.X ;  /* 0x0000000000107919 */ /* 0x000e220000002100 */
[----:B------:R-:W-:Y:S02]  /*21320*/  PRMT R8, R15, 0x7632, R8 ;  /* 0x000076320f087816 */ /* 0x000fe40000000008 */
[----:B------:R-:W-:Y:S02]  /*21330*/  FSEL R14, R14, -INF , P4 ;  /* 0xff8000000e0e7808 */ /* 0x000fe40002000000 */
[----:B----4-:R-:W-:Y:S01]  /*21340*/  FSEL R13, R13, -INF , P3 ;  /* 0xff8000000d0d7808 */ /* 0x010fe20001800000 */
[----:B------:R-:W-:-:S04]  /*21350*/  UIMAD UR4, UR7, UR4, URZ ;  /* 0x00000004070472a4 */ /* 0x000fc8000f8e02ff */
[----:B------:R-:W-:Y:S02]  /*21360*/  USHF.L.U32 UR7, UR4, 0x2, URZ ;  /* 0x0000000204077899 */ /* 0x000fe400080006ff */
[----:B------:R-:W-:Y:S01]  /*21370*/  UIMAD.WIDE UR4, UR4, 0x4, URZ ;  /* 0x00000004040478a5 */ /* 0x000fe2000f8e02ff */
[----:B--2---:R1:W-:Y:S02]  /*21380*/  STG.E.U16 desc[UR10][R10.64], R6 ;  /* 0x000000060a007986 */ /* 0x0043e4000c10150a */
[----:B-1----:R-:W-:Y:S01]  /*21390*/  FSEL R11, R20, -INF , P2 ;  /* 0xff800000140b7808 */ /* 0x002fe20001000000 */
[----:B------:R-:W1:Y:S01]  /*213a0*/  LDC.64 R6, c[0x0][0x3a0] ;  /* 0x0000e800ff067b82 */ /* 0x000e620000000a00 */
[----:B------:R-:W2:Y:S01]  /*213b0*/  S2R R20, SR_CTAID.X ;  /* 0x0000000000147919 */ /* 0x000ea20000002500 */
[----:B------:R-:W-:Y:S04]  /*213c0*/  STG.E.U16 desc[UR10][R26.64], R9 ;  /* 0x000000091a007986 */ /* 0x000fe8000c10150a */
[----:B------:R4:W-:Y:S04]  /*213d0*/  STG.E.U16 desc[UR10][R22.64], R8 ;  /* 0x0000000816007986 */ /* 0x0009e8000c10150a */
[----:B------:R0:W-:Y:S04]  /*213e0*/  STG.E.U16 desc[UR10][R18.64], R5 ;  /* 0x0000000512007986 */ /* 0x0001e8000c10150a */
[----:B---3--:R3:W-:Y:S04]  /*213f0*/  STG.E.U16 desc[UR10][R28.64], R0 ;  /* 0x000000001c007986 */ /* 0x0087e8000c10150a */
[----:B------:R0:W-:Y:S01]  /*21400*/  STG.E.U16 desc[UR10][R2.64], R4 ;  /* 0x0000000402007986 */ /* 0x0001e2000c10150a */
[----:B------:R-:W-:Y:S01]  /*21410*/  FFMA R10, R11, 0.69314718246459960938, R17 ;  /* 0x3f3172180b0a7823 */ /* 0x000fe20000000011 */
[----:B----4-:R-:W-:Y:S01]  /*21420*/  FFMA R8, R14, 0.69314718246459960938, R25 ;  /* 0x3f3172180e087823 */ /* 0x010fe20000000019 */
[----:B------:R-:W-:Y:S01]  /*21430*/  FFMA R9, R13, 0.69314718246459960938, R21 ;  /* 0x3f3172180d097823 */ /* 0x000fe20000000015 */
[----:B--2---:R-:W-:-:S04]  /*21440*/  SHF.L.U32 R20, R20, 0x5, RZ ;  /* 0x0000000514147819 */ /* 0x004fc800000006ff */
[----:B0-----:R-:W-:Y:S02]  /*21450*/  LOP3.LUT R20, R20, 0x1f, R16, 0xf8, !PT ;  /* 0x0000001f14147812 */ /* 0x001fe400078ef810 */
[----:B------:R-:W-:Y:S01]  /*21460*/  LOP3.LUT R16, R16, 0x1c, RZ, 0xc0, !PT ;  /* 0x0000001c10107812 */ /* 0x000fe200078ec0ff */
[----:B------:R-:W-:-:S03]  /*21470*/  FFMA R11, R12, 0.69314718246459960938, R24 ;  /* 0x3f3172180c0b7823 */ /* 0x000fc60000000018 */
[----:B------:R-:W-:Y:S01]  /*21480*/  SHF.L.U32 R16, R16, 0x2, RZ ;  /* 0x0000000210107819 */ /* 0x000fe200000006ff */
[----:B------:R-:W-:Y:S01]  /*21490*/  BAR.SYNC.DEFER_BLOCKING 0x0 ;  /* 0x0000000000007b1d */ /* 0x000fe20000010000 */
[C---:B------:R-:W-:Y:S02]  /*214a0*/  IMAD.SHL.U32 R5, R20.reuse, 0x4, RZ ;  /* 0x0000000414057824 */ /* 0x040fe400078e00ff */
[----:B---3--:R-:W-:-:S03]  /*214b0*/  IMAD.HI R0, R20, 0x4, RZ ;  /* 0x0000000414007827 */ /* 0x008fc600078e02ff */
[----:B------:R0:W-:Y:S02]  /*214c0*/  STS.128 [R16+UR6], R8 ;  /* 0x0000000810007988 */ /* 0x0001e40008000c06 */
[----:B------:R-:W-:Y:S01]  /*214d0*/  BAR.SYNC.DEFER_BLOCKING 0x0 ;  /* 0x0000000000007b1d */ /* 0x000fe20000010000 */
[----:B-1----:R-:W-:-:S04]  /*214e0*/  IADD3 R6, P1, P2, R5, UR7, R6 ;  /* 0x0000000705067c10 */ /* 0x002fc8000fa3e006 */
[----:B------:R-:W-:Y:S01]  /*214f0*/  IADD3.X R7, PT, PT, R0, UR5, R7, P1, P2 ;  /* 0x0000000500077c10 */ /* 0x000fe20008fe4407 */
[----:B------:R-:W-:Y:S08]  /*21500*/  @P0 EXIT ;  /* 0x000000000000094d */ /* 0x000ff00003800000 */
[----:B0-----:R-:W2:Y:S04]  /*21510*/  LDL.LU R16, [R1+0x3b0] ;  /* 0x0003b00001107983 */ /* 0x001ea80000300800 */
[----:B--2---:R-:W0:Y:S04]  /*21520*/  LDS R3, [R16] ;  /* 0x0000000010037984 */ /* 0x004e280000000800 */
[----:B0-----:R-:W-:Y:S01]  /*21530*/  STG.E desc[UR10][R6.64], R3 ;  /* 0x0000000306007986 */ /* 0x001fe2000c10190a */
[----:B------:R-:W-:Y:S05]  /*21540*/  EXIT ;  /* 0x000000000000794d */ /* 0x000fea0003800000 */
.L_x_2:
[----:B------:R-:W-:-:S00]  /*21550*/  BRA `(.L_x_2) ;  /* 0xfffffffc00fc7947 */ /* 0x000fc0000383ffff */
[----:B------:R-:W-:-:S00]  /*21560*/  NOP ;  /* 0x0000000000007918 */ /* 0x000fc00000000000 */
        /* <DEDUP_REMOVED lines=9> */
.L_x_3:


//--------------------- .nv.global.init           --------------------------
	.section	.nv.global.init,"aw",@progbits
.nv.global.init:
	.type		_$_str,@object
	.size		_$_str,(.L_0 - _$_str)
_$_str:
        /*0000*/ 	.byte	0x5f, 0x5f, 0x43, 0x55, 0x44, 0x41, 0x5f, 0x46, 0x54, 0x5a, 0x00
.L_0:


//--------------------- .nv.shared.attn_fwd       --------------------------
	.section	.nv.shared.attn_fwd,"aw",@nobits
	.sectionflags	@""
	.align	16
	.zero		1024


//--------------------- .nv.shared.reserved.0     --------------------------
	.section	.nv.shared.reserved.0,"aw",@nobits
	.weak		__nv_reservedSMEM_offset_0_alias
	.size		__nv_reservedSMEM_offset_0_alias, 0, 64
	.other		__nv_reservedSMEM_offset_0_alias,@"STO_CUDA_RESERVED_SHARED STV_DEFAULT"
__nv_reservedSMEM_offset_0_alias:
	.zero		0
	.zero		64


//--------------------- .nv.constant0.attn_fwd    --------------------------
	.section	.nv.constant0.attn_fwd,"a",@progbits
	.sectionflags	@""
	.align	4
.nv.constant0.attn_fwd:
	.zero		1032


//--------------------- SYMBOLS --------------------------

	.type		.nv.reservedSmem.offset0,@object
	.size		.nv.reservedSmem.offset0,0x4
	.type		.nv.reservedSmem.cap,@object
	.size		.nv.reservedSmem.cap,0x4
